def matmul_kernel(
    a_ptr,
    b_ptr,
    c_ptr,
    M,
    N,
    K,
    stride_am,
    stride_ak,
    stride_bk,
    stride_bn,
    stride_cm,
    stride_cn,
    BLOCK_M: tl.constexpr,
    BLOCK_N: tl.constexpr,
    BLOCK_K: tl.constexpr,
    GROUP_M: tl.constexpr,
):
    pid = tl.program_id(axis=0)
    num_pid_m = tl.cdiv(M, BLOCK_M)
    num_pid_n = tl.cdiv(N, BLOCK_N)
    num_pid_in_group = GROUP_M * num_pid_n
    group_id = pid // num_pid_in_group
    first_pid_m = group_id * GROUP_M
    group_size_m = min(num_pid_m - first_pid_m, GROUP_M)
    pid_m = first_pid_m + ((pid % num_pid_in_group) % group_size_m)
    pid_n = (pid % num_pid_in_group) // group_size_m

    offs_am = (pid_m * BLOCK_M + tl.arange(0, BLOCK_M)) % M
    offs_bn = (pid_n * BLOCK_N + tl.arange(0, BLOCK_N)) % N
    offs_k = tl.arange(0, BLOCK_K)
    a_ptrs = a_ptr + offs_am[:, None] * stride_am + offs_k[None, :] * stride_ak
    b_ptrs = b_ptr + offs_k[:, None] * stride_bk + offs_bn[None, :] * stride_bn

    acc = tl.zeros((BLOCK_M, BLOCK_N), dtype=tl.float32)
    for kk in range(0, tl.cdiv(K, BLOCK_K)):
        a = tl.load(a_ptrs, mask=offs_k[None, :] < K - kk * BLOCK_K, other=0.0)
        b = tl.load(b_ptrs, mask=offs_k[:, None] < K - kk * BLOCK_K, other=0.0)
        acc = tl.dot(a, b, acc)
        a_ptrs += BLOCK_K * stride_ak
        b_ptrs += BLOCK_K * stride_bk

    c = acc.to(c_ptr.dtype.element_ty)
    offs_cm = pid_m * BLOCK_M + tl.arange(0, BLOCK_M)
    offs_cn = pid_n * BLOCK_N + tl.arange(0, BLOCK_N)
    c_ptrs = c_ptr + offs_cm[:, None] * stride_cm + offs_cn[None, :] * stride_cn
    mask = (offs_cm[:, None] < M) & (offs_cn[None, :] < N)
    tl.store(c_ptrs, c, mask=mask)

# config = {"BLOCK_K": 128, "BLOCK_M": 64, "BLOCK_N": 256, "GROUP_M": 8, "arch": "sm_100", "dtype": "fp32", "num_ctas": 1, "num_stages": 7, "num_warps": 4}
# arch = sm_100


// ===== COMPILED SASS (sm_100a) =====

	.target	sm_100a

	.elftype	@"ET_EXEC"


//--------------------- .note.nv.tkinfo           --------------------------
	.section	.note.nv.tkinfo,"",@"SHT_NOTE"
	.sectionflags	@"SHF_NOTE_NV_TKINFO"
	.tkinfo
        /*0018*/ 	.word	0x00000081
        /*0030*/ 	.string	""
        /*0030*/ 	.string	"ptxas-blackwell"
        /*0030*/ 	.string	"Cuda compilation tools, release 12.9, V12.9.86"
        /*0030*/ 	.string	"Build cuda_12.9.r12.9/compiler.36037853_0"
        /*0030*/ 	.string	"-v  -suppress-debug-info  -lineinfo  -arch sm_100a "



//--------------------- .note.nv.cuver            --------------------------
	.section	.note.nv.cuver,"",@"SHT_NOTE"
	.sectionflags	@"SHF_NOTE_NV_CUVER"
        /*0018*/ 	.short	0x0001
        /*001a*/ 	.short	0x0064
        /*001c*/ 	.short	0x0001
        /*001e*/ 	.short	0x0000
        /*0020*/ 	.short	0x0001
        /*0022*/ 	.short	0x0000


//--------------------- .nv.info                  --------------------------
	.section	.nv.info,"",@"SHT_CUDA_INFO"
	.align	4


	//----- nvinfo : EIATTR_REGCOUNT
	.align		4
        /*0000*/ 	.byte	0x04, 0x2f
        /*0002*/ 	.short	(.L_4 - .L_3)
	.align		4
.L_3:
        /*0004*/ 	.word	index@(matmul_kernel)
        /*0008*/ 	.word	0x000000ff


	//----- nvinfo : EIATTR_FRAME_SIZE
	.align		4
.L_4:
        /*000c*/ 	.byte	0x04, 0x11
        /*000e*/ 	.short	(.L_6 - .L_5)
	.align		4
.L_5:
        /*0010*/ 	.word	index@($__internal_2_$__cuda_sm10x_tcgen05_guardrail_trap_unallocated_columns_being_dealloced)
        /*0014*/ 	.word	0x00001730


	//----- nvinfo : EIATTR_FRAME_SIZE
	.align		4
.L_6:
        /*0018*/ 	.byte	0x04, 0x11
        /*001a*/ 	.short	(.L_8 - .L_7)
	.align		4
.L_7:
        /*001c*/ 	.word	index@($__internal_1_$__cuda_sm10x_tcgen05_guardrail_trap_phase_invalid_during_alloc)
        /*0020*/ 	.word	0x00001730


	//----- nvinfo : EIATTR_FRAME_SIZE
	.align		4
.L_8:
        /*0024*/ 	.byte	0x04, 0x11
        /*0026*/ 	.short	(.L_10 - .L_9)
	.align		4
.L_9:
        /*0028*/ 	.word	index@($__internal_0_$__cuda_sm10x_tcgen05_guardrail_trap_col_being_dealloced_not_returned_by_alloc)
        /*002c*/ 	.word	0x00001730


	//----- nvinfo : EIATTR_FRAME_SIZE
	.align		4
.L_10:
        /*0030*/ 	.byte	0x04, 0x11
        /*0032*/ 	.short	(.L_12 - .L_11)
	.align		4
.L_11:
        /*0034*/ 	.word	index@(matmul_kernel)
        /*0038*/ 	.word	0x00001730


	//----- nvinfo : EIATTR_MIN_STACK_SIZE
	.align		4
.L_12:
        /*003c*/ 	.byte	0x04, 0x12
        /*003e*/ 	.short	(.L_14 - .L_13)
	.align		4
.L_13:
        /*0040*/ 	.word	index@(matmul_kernel)
        /*0044*/ 	.word	0x00001730
.L_14:


//--------------------- .nv.info.matmul_kernel    --------------------------
	.section	.nv.info.matmul_kernel,"",@"SHT_CUDA_INFO"
	.sectionflags	@""
	.align	4


	//----- nvinfo : EIATTR_CUDA_API_VERSION
	.align		4
        /*0000*/ 	.byte	0x04, 0x37
        /*0002*/ 	.short	(.L_16 - .L_15)
.L_15:
        /*0004*/ 	.word	0x00000081


	//----- nvinfo : EIATTR_KPARAM_INFO
	.align		4
.L_16:
        /*0008*/ 	.byte	0x04, 0x17
        /*000a*/ 	.short	(.L_18 - .L_17)
.L_17:
        /*000c*/ 	.word	0x00000000
        /*0010*/ 	.short	0x000d
        /*0012*/ 	.short	0x0048
        /*0014*/ 	.byte	0x00, 0xf4, 0x21, 0x00


	//----- nvinfo : EIATTR_KPARAM_INFO
	.align		4
.L_18:
        /*0018*/ 	.byte	0x04, 0x17
        /*001a*/ 	.short	(.L_20 - .L_19)
.L_19:
        /*001c*/ 	.word	0x00000000
        /*0020*/ 	.short	0x000c
        /*0022*/ 	.short	0x0040
        /*0024*/ 	.byte	0x00, 0xf4, 0x21, 0x00


	//----- nvinfo : EIATTR_KPARAM_INFO
	.align		4
.L_20:
        /*0028*/ 	.byte	0x04, 0x17
        /*002a*/ 	.short	(.L_22 - .L_21)
.L_21:
        /*002c*/ 	.word	0x00000000
        /*0030*/ 	.short	0x000b
        /*0032*/ 	.short	0x0038
        /*0034*/ 	.byte	0x00, 0xf0, 0x11, 0x00


	//----- nvinfo : EIATTR_KPARAM_INFO
	.align		4
.L_22:
        /*0038*/ 	.byte	0x04, 0x17
        /*003a*/ 	.short	(.L_24 - .L_23)
.L_23:
        /*003c*/ 	.word	0x00000000
        /*0040*/ 	.short	0x000a
        /*0042*/ 	.short	0x0034
        /*0044*/ 	.byte	0x00, 0xf0, 0x11, 0x00


	//----- nvinfo : EIATTR_KPARAM_INFO
	.align		4
.L_24:
        /*0048*/ 	.byte	0x04, 0x17
        /*004a*/ 	.short	(.L_26 - .L_25)
.L_25:
        /*004c*/ 	.word	0x00000000
        /*0050*/ 	.short	0x0009
        /*0052*/ 	.short	0x0030
        /*0054*/ 	.byte	0x00, 0xf0, 0x11, 0x00


	//----- nvinfo : EIATTR_KPARAM_INFO
	.align		4
.L_26:
        /*0058*/ 	.byte	0x04, 0x17
        /*005a*/ 	.short	(.L_28 - .L_27)
.L_27:
        /*005c*/ 	.word	0x00000000
        /*0060*/ 	.short	0x0008
        /*0062*/ 	.short	0x002c
        /*0064*/ 	.byte	0x00, 0xf0, 0x11, 0x00


	//----- nvinfo : EIATTR_KPARAM_INFO
	.align		4
.L_28:
        /*0068*/ 	.byte	0x04, 0x17
        /*006a*/ 	.short	(.L_30 - .L_29)
.L_29:
        /*006c*/ 	.word	0x00000000
        /*0070*/ 	.short	0x0007
        /*0072*/ 	.short	0x0028
        /*0074*/ 	.byte	0x00, 0xf0, 0x11, 0x00


	//----- nvinfo : EIATTR_KPARAM_INFO
	.align		4
.L_30:
        /*0078*/ 	.byte	0x04, 0x17
        /*007a*/ 	.short	(.L_32 - .L_31)
.L_31:
        /*007c*/ 	.word	0x00000000
        /*0080*/ 	.short	0x0006
        /*0082*/ 	.short	0x0024
        /*0084*/ 	.byte	0x00, 0xf0, 0x11, 0x00


	//----- nvinfo : EIATTR_KPARAM_INFO
	.align		4
.L_32:
        /*0088*/ 	.byte	0x04, 0x17
        /*008a*/ 	.short	(.L_34 - .L_33)
.L_33:
        /*008c*/ 	.word	0x00000000
        /*0090*/ 	.short	0x0005
        /*0092*/ 	.short	0x0020
        /*0094*/ 	.byte	0x00, 0xf0, 0x11, 0x00


	//----- nvinfo : EIATTR_KPARAM_INFO
	.align		4
.L_34:
        /*0098*/ 	.byte	0x04, 0x17
        /*009a*/ 	.short	(.L_36 - .L_35)
.L_35:
        /*009c*/ 	.word	0x00000000
        /*00a0*/ 	.short	0x0004
        /*00a2*/ 	.short	0x001c
        /*00a4*/ 	.byte	0x00, 0xf0, 0x11, 0x00


	//----- nvinfo : EIATTR_KPARAM_INFO
	.align		4
.L_36:
        /*00a8*/ 	.byte	0x04, 0x17
        /*00aa*/ 	.short	(.L_38 - .L_37)
.L_37:
        /*00ac*/ 	.word	0x00000000
        /*00b0*/ 	.short	0x0003
        /*00b2*/ 	.short	0x0018
        /*00b4*/ 	.byte	0x00, 0xf0, 0x11, 0x00


	//----- nvinfo : EIATTR_KPARAM_INFO
	.align		4
.L_38:
        /*00b8*/ 	.byte	0x04, 0x17
        /*00ba*/ 	.short	(.L_40 - .L_39)
.L_39:
        /*00bc*/ 	.word	0x00000000
        /*00c0*/ 	.short	0x0002
        /*00c2*/ 	.short	0x0010
        /*00c4*/ 	.byte	0x00, 0xf4, 0x21, 0x00


	//----- nvinfo : EIATTR_KPARAM_INFO
	.align		4
.L_40:
        /*00c8*/ 	.byte	0x04, 0x17
        /*00ca*/ 	.short	(.L_42 - .L_41)
.L_41:
        /*00cc*/ 	.word	0x00000000
        /*00d0*/ 	.short	0x0001
        /*00d2*/ 	.short	0x0008
        /*00d4*/ 	.byte	0x00, 0xf4, 0x21, 0x00


	//----- nvinfo : EIATTR_KPARAM_INFO
	.align		4
.L_42:
        /*00d8*/ 	.byte	0x04, 0x17
        /*00da*/ 	.short	(.L_44 - .L_43)
.L_43:
        /*00dc*/ 	.word	0x00000000
        /*00e0*/ 	.short	0x0000
        /*00e2*/ 	.short	0x0000
        /*00e4*/ 	.byte	0x00, 0xf4, 0x21, 0x00


	//----- nvinfo : EIATTR_AT_ENTRY_FRAGMENTS
	.align		4
.L_44:
        /*00e8*/ 	.byte	0x04, 0x4f
        /*00ea*/ 	.short	(.L_46 - .L_45)


	//   ....[0]....
.L_45:
        /*00ec*/ 	.word	0x00000004


	//----- nvinfo : EIATTR_RESERVED_SMEM_USED
	.align		4
.L_46:
        /*00f0*/ 	.byte	0x01, 0x41
	.zero		2


	//----- nvinfo : EIATTR_SPARSE_MMA_MASK
	.align		4
        /*00f4*/ 	.byte	0x03, 0x50
        /*00f6*/ 	.short	0x0000


	//----- nvinfo : EIATTR_TCGEN05_1CTA_USED
	.align		4
        /*00f8*/ 	.byte	0x01, 0x51
	.zero		2


	//----- nvinfo : EIATTR_MAXREG_COUNT
	.align		4
        /*00fc*/ 	.byte	0x03, 0x1b
        /*00fe*/ 	.short	0x00ff


	//----- nvinfo : EIATTR_NUM_BARRIERS
	.align		4
        /*0100*/ 	.byte	0x02, 0x4c
        /*0102*/ 	.byte	0x01
	.zero		1


	//----- nvinfo : EIATTR_ANNOTATIONS
	.align		4
        /*0104*/ 	.byte	0x04, 0x55
        /*0106*/ 	.short	(.L_48 - .L_47)


	//   ....[0]....
.L_47:
        /*0108*/ 	.word	0x00000001
        /*010c*/ 	.byte	0x10, 0x04, 0x00, 0x00, 0x01, 0x00, 0x00, 0x00, 0xb0, 0x0c, 0x00, 0x00, 0x01, 0x00, 0x00, 0x00
        /* <DEDUP_REMOVED lines=3122> */
        /*c43c*/ 	.byte	0xc0, 0x5c, 0x05, 0x00


	//----- nvinfo : EIATTR_INT_WARP_WIDE_INSTR_OFFSETS
	.align		4
.L_48:
        /*c440*/ 	.byte	0x04, 0x31
        /*c442*/ 	.short	(.L_50 - .L_49)


	//   ....[0]....
.L_49:
        /*c444*/ 	.word	0x00018be0


	//   ....[1]....
        /*c448*/ 	.word	0x00018c10


	//   ....[2]....
        /*c44c*/ 	.word	0x00018da0


	//   ....[3]....
        /*c450*/ 	.word	0x0005a140


	//   ....[4]....
        /*c454*/ 	.word	0x0005a190


	//----- nvinfo : EIATTR_COOP_GROUP_MASK_REGIDS
	.align		4
.L_50:
        /*c458*/ 	.byte	0x04, 0x29
        /*c45a*/ 	.short	(.L_52 - .L_51)


	//   ....[0]....
.L_51:
        /*c45c*/ 	.word	0xffffffff


	//   ....[1]....
        /*c460*/ 	.word	0xffffffff


	//   ....[2]....
        /*c464*/ 	.word	0xffffffff


	//   ....[3]....
        /*c468*/ 	.word	0xffffffff


	//----- nvinfo : EIATTR_COOP_GROUP_INSTR_OFFSETS
	.align		4
.L_52:
        /*c46c*/ 	.byte	0x04, 0x28
        /*c46e*/ 	.short	(.L_54 - .L_53)


	//   ....[0]....
.L_53:
        /*c470*/ 	.word	0x00000070


	//   ....[1]....
        /*c474*/ 	.word	0x00000330


	//   ....[2]....
        /*c478*/ 	.word	0x00059fd0


	//   ....[3]....
        /*c47c*/ 	.word	0x0005a240


	//----- nvinfo : EIATTR_VRC_CTA_INIT_COUNT
	.align		4
.L_54:
        /*c480*/ 	.byte	0x02, 0x4a
        /*c482*/ 	.byte	0x80
	.zero		1


	//----- nvinfo : EIATTR_MBARRIER_INSTR_OFFSETS
	.align		4
        /*c484*/ 	.byte	0x04, 0x39
        /*c486*/ 	.short	(.L_56 - .L_55)


	//   ....[0]....
.L_55:
        /*c488*/ 	.word	0x00018dc0
        /*c48c*/ 	.word	0x000000ff
        /*c490*/ 	.word	0x00000000
        /*c494*/ 	.short	0x0100
        /*c496*/ 	.byte	0x09
	.zero		1


	//   ....[1]....
        /*c498*/ 	.word	0x00018de0
        /*c49c*/ 	.word	0x000000ff
        /*c4a0*/ 	.word	0x00118008
        /*c4a4*/ 	.short	0x0100
        /*c4a6*/ 	.byte	0x07
	.zero		1


	//   ....[2]....
        /*c4a8*/ 	.word	0x0004a130
        /*c4ac*/ 	.word	0x000000ff
        /*c4b0*/ 	.word	0x00000000
        /*c4b4*/ 	.short	0x010a
        /*c4b6*/ 	.byte	0x0f
	.zero		1


	//   ....[3]....
        /*c4b8*/ 	.word	0x00055c50
        /*c4bc*/ 	.word	0x000000ff
        /*c4c0*/ 	.word	0x00000000
        /*c4c4*/ 	.short	0x010a
        /*c4c6*/ 	.byte	0x09
	.zero		1


	//   ....[4]....
        /*c4c8*/ 	.word	0x00055d60
        /*c4cc*/ 	.word	0x000000ff
        /*c4d0*/ 	.word	0x00118000
        /*c4d4*/ 	.short	0x0108
        /*c4d6*/ 	.byte	0x07
	.zero		1


	//   ....[5]....
        /*c4d8*/ 	.word	0x00055e70
        /*c4dc*/ 	.word	0x000000ff
        /*c4e0*/ 	.word	0x00118008
        /*c4e4*/ 	.short	0x0108
        /*c4e6*/ 	.byte	0x07
	.zero		1


	//   ....[6]....
        /*c4e8*/ 	.word	0x0005a260
        /*c4ec*/ 	.word	0x000000ff
        /*c4f0*/ 	.word	0x00000000
        /*c4f4*/ 	.short	0x010a
        /*c4f6*/ 	.byte	0x0f
	.zero		1


	//   ....[7]....
        /*c4f8*/ 	.word	0x0005a290
        /*c4fc*/ 	.word	0x000000ff
        /*c500*/ 	.word	0x00000000
        /*c504*/ 	.short	0x010a
        /*c506*/ 	.byte	0x09
	.zero		1


	//----- nvinfo : EIATTR_NUM_MBARRIERS
	.align		4
.L_56:
        /*c508*/ 	.byte	0x03, 0x38
        /*c50a*/ 	.short	0x0002


	//----- nvinfo : EIATTR_EXIT_INSTR_OFFSETS
	.align		4
        /*c50c*/ 	.byte	0x04, 0x1c
        /*c50e*/ 	.short	(.L_58 - .L_57)


	//   ....[0]....
.L_57:
        /*c510*/ 	.word	0x0005a250


	//----- nvinfo : EIATTR_REQNTID
	.align		4
.L_58:
        /*c514*/ 	.byte	0x04, 0x10
        /*c516*/ 	.short	(.L_60 - .L_59)
.L_59:
        /*c518*/ 	.word	0x00000080
        /*c51c*/ 	.word	0x00000001
        /*c520*/ 	.word	0x00000001


	//----- nvinfo : EIATTR_CRS_STACK_SIZE
	.align		4
.L_60:
        /*c524*/ 	.byte	0x04, 0x1e
        /*c526*/ 	.short	(.L_62 - .L_61)
.L_61:
        /*c528*/ 	.word	0x00000000


	//----- nvinfo : EIATTR_CBANK_PARAM_SIZE
	.align		4
.L_62:
        /*c52c*/ 	.byte	0x03, 0x19
        /*c52e*/ 	.short	0x0050


	//----- nvinfo : EIATTR_PARAM_CBANK
	.align		4
        /*c530*/ 	.byte	0x04, 0x0a
        /*c532*/ 	.short	(.L_64 - .L_63)
	.align		4
.L_63:
        /*c534*/ 	.word	index@(.nv.constant0.matmul_kernel)
        /*c538*/ 	.short	0x0380
        /*c53a*/ 	.short	0x0050


	//----- nvinfo : EIATTR_SW_WAR
	.align		4
.L_64:
        /*c53c*/ 	.byte	0x04, 0x36
        /*c53e*/ 	.short	(.L_66 - .L_65)
.L_65:
        /*c540*/ 	.word	0x00000008
.L_66:


//--------------------- .nv.compat                --------------------------
	.section	.nv.compat,"",@"SHT_CUDA_COMPAT_INFO"
	.align	4
        /*0000*/ 	.byte	0x02, 0x02, 0x02, 0x00, 0x02, 0x05, 0x05, 0x00, 0x02, 0x03, 0x00, 0x00, 0x02, 0x06, 0x01, 0x00


//--------------------- .nv.callgraph             --------------------------
	.section	.nv.callgraph,"",@"SHT_CUDA_CALLGRAPH"
	.align	4
	.sectionentsize	8
	.align		4
        /*0000*/ 	.word	0x00000000
	.align		4
        /*0004*/ 	.word	0xffffffff
	.align		4
        /*0008*/ 	.word	0x00000000
	.align		4
        /*000c*/ 	.word	0xfffffffe
	.align		4
        /*0010*/ 	.word	0x00000000
	.align		4
        /*0014*/ 	.word	0xfffffffd
	.align		4
        /*0018*/ 	.word	0x00000000
	.align		4
        /*001c*/ 	.word	0xfffffffc


//--------------------- .text.matmul_kernel       --------------------------
	.section	.text.matmul_kernel,"ax",@progbits
	.align	128
        .global         matmul_kernel
        .type           matmul_kernel,@function
        .size           matmul_kernel,(.L_x_20 - matmul_kernel)
        .other          matmul_kernel,@"STO_CUDA_ENTRY STV_DEFAULT"
matmul_kernel:
.text.matmul_kernel:
[----:B------:R-:W1:Y:S01]  /*0000*/  LDC R1, c[0x0][0x37c] ;  /* 0x0000df00ff017b82 */ /* 0x000e620000000800 */
[----:B------:R-:W2:Y:S01]  /*0010*/  S2R R0, SR_TID.X ;  /* 0x0000000000007919 */ /* 0x000ea20000002100 */
[----:B-1----:R-:W-:Y:S01]  /*0020*/  VIADD R1, R1, 0xffffe8d0 ;  /* 0xffffe8d001017836 */ /* 0x002fe20000000000 */
[----:B--2---:R-:W-:-:S13]  /*0030*/  ISETP.GE.U32.AND P0, PT, R0, 0x20, PT ;  /* 0x000000200000780c */ /* 0x004fda0003f06070 */
[----:B------:R-:W-:Y:S02]  /*0040*/  VOTEU.ANY UP0, P0 ;  /* 0x0000000000ff7886 */ /* 0x000fe40000000100 */
[----:B------:R-:W-:Y:S05]  /*0050*/  BRA.U UP0, `(.L_x_0) ;  /* 0x0000000100b87547 */ /* 0x000fea000b800000 */
[----:B------:R-:W1:Y:S01]  /*0060*/  S2UR UR6, SR_CgaCtaId ;  /* 0x00000000000679c3 */ /* 0x000e620000008800 */
[----:B------:R-:W-:Y:S01]  /*0070*/  NOP ;  /* 0x0000000000007918 */ /* 0x000fe20000000000 */
[----:B------:R-:W-:Y:S02]  /*0080*/  UMOV UR4, 0x40 ;  /* 0x0000004000047882 */ /* 0x000fe40000000000 */
[----:B-1----:R-:W-:-:S09]  /*0090*/  ULEA UR4, UR6, UR4, 0x18 ;  /* 0x0000000406047291 */ /* 0x002fd2000f8ec0ff */
[----:B------:R-:W1:Y:S01]  /*00a0*/  LDS.U8 R0, [UR4] ;  /* 0x00000004ff007984 */ /* 0x000e620008000000 */
[----:B------:R-:W-:Y:S02]  /*00b0*/  UMOV UR4, 0x400 ;  /* 0x0000040000047882 */ /* 0x000fe40000000000 */
[----:B------:R-:W-:Y:S01]  /*00c0*/  ULEA UR4, UR6, UR4, 0x18 ;  /* 0x0000000406047291 */ /* 0x000fe2000f8ec0ff */
[----:B-1----:R-:W-:-:S13]  /*00d0*/  ISETP.NE.AND P0, PT, R0, RZ, PT ;  /* 0x000000ff0000720c */ /* 0x002fda0003f05270 */
[----:B------:R-:W-:Y:S05]  /*00e0*/  @P0 BRA `(.L_x_1) ;  /* 0x00000000007c0947 */ /* 0x000fea0003800000 */
[----:B------:R-:W-:-:S13]  /*00f0*/  ELECT P0, URZ, PT ;  /* 0x0000000000ff782f */ /* 0x000fda0003800000 */
[----:B------:R-:W-:Y:S05]  /*0100*/  @!P0 BRA `(.L_x_2) ;  /* 0x0000000000848947 */ /* 0x000fea0003800000 */
[----:B------:R-:W-:Y:S01]  /*0110*/  UMOV UR5, 0x8 ;  /* 0x0000000800057882 */ /* 0x000fe20000000000 */
[----:B------:R-:W-:Y:S02]  /*0120*/  IMAD.MOV.U32 R4, RZ, RZ, 0x1 ;  /* 0x00000001ff047424 */ /* 0x000fe400078e00ff */
[----:B------:R-:W-:Y:S02]  /*0130*/  IMAD.MOV.U32 R5, RZ, RZ, 0xff ;  /* 0x000000ffff057424 */ /* 0x000fe400078e00ff */
[----:B------:R-:W-:Y:S04]  /*0140*/  DEPBAR.LE SB1, 0x36 ;  /* 0x00009d800000791a */ /* 0x000fe80000000000 */
[----:B------:R-:W1:Y:S02]  /*0150*/  UTCATOMSWS.FIND_AND_SET.ALIGN UP1, UR5, UR5 ;  /* 0x00000005000575e3 */ /* 0x000e640008020800 */
[----:B-1----:R-:W-:-:S04]  /*0160*/  PLOP3.LUT P0, PT, PT, PT, UP1, 0x80, 0x8 ;  /* 0x000000000008781c */ /* 0x002fc80003f0f018 */
[----:B------:R-:W-:-:S04]  /*0170*/  SEL R0, RZ, 0xffffffff, !P0 ;  /* 0xffffffffff007807 */ /* 0x000fc80004000000 */
[----:B------:R-:W-:Y:S01]  /*0180*/  ISETP.NE.AND P0, PT, R0, RZ, PT ;  /* 0x000000ff0000720c */ /* 0x000fe20003f05270 */
[----:B------:R-:W-:-:S12]  /*0190*/  IMAD.U32 R0, RZ, RZ, UR5 ;  /* 0x00000005ff007e24 */ /* 0x000fd8000f8e00ff */
[----:B------:R-:W-:Y:S05]  /*01a0*/  @P0 BRA `(.L_x_3) ;  /* 0x0000000000240947 */ /* 0x000fea0003800000 */
.L_x_4:
[----:B------:R-:W-:Y:S05]  /*01b0*/  NANOSLEEP 0x64 ;  /* 0x000000640000795d */ /* 0x000fea0003800000 */
[----:B------:R-:W-:-:S05]  /*01c0*/  UMOV UR5, 0x8 ;  /* 0x0000000800057882 */ /* 0x000fca0000000000 */
[----:B------:R-:W-:Y:S04]  /*01d0*/  DEPBAR.LE SB1, 0x36 ;  /* 0x00009d800000791a */ /* 0x000fe80000000000 */
[----:B------:R-:W1:Y:S02]  /*01e0*/  UTCATOMSWS.FIND_AND_SET.ALIGN UP1, UR5, UR5 ;  /* 0x00000005000575e3 */ /* 0x000e640008020800 */
[----:B-1----:R-:W-:-:S04]  /*01f0*/  PLOP3.LUT P0, PT, PT, PT, UP1, 0x80, 0x8 ;  /* 0x000000000008781c */ /* 0x002fc80003f0f018 */
[----:B------:R-:W-:-:S04]  /*0200*/  SEL R0, RZ, 0xffffffff, !P0 ;  /* 0xffffffffff007807 */ /* 0x000fc80004000000 */
[----:B------:R-:W-:Y:S01]  /*0210*/  ISETP.NE.AND P0, PT, R0, RZ, PT ;  /* 0x000000ff0000720c */ /* 0x000fe20003f05270 */
[----:B------:R-:W-:-:S12]  /*0220*/  IMAD.U32 R0, RZ, RZ, UR5 ;  /* 0x00000005ff007e24 */ /* 0x000fd8000f8e00ff */
[----:B------:R-:W-:Y:S05]  /*0230*/  @!P0 BRA `(.L_x_4) ;  /* 0xfffffffc00dc8947 */ /* 0x000fea000383ffff */
.L_x_3:
[C---:B------:R-:W-:Y:S01]  /*0240*/  VIADD R3, R0.reuse, 0x10 ;  /* 0x0000001000037836 */ /* 0x040fe20000000000 */
[----:B------:R-:W-:Y:S01]  /*0250*/  UMOV UR5, 0x50 ;  /* 0x0000005000057882 */ /* 0x000fe20000000000 */
[----:B------:R-:W-:Y:S01]  /*0260*/  SHF.L.U32 R2, R5, R0, RZ ;  /* 0x0000000005027219 */ /* 0x000fe200000006ff */
[----:B------:R-:W-:Y:S01]  /*0270*/  ULEA UR5, UR6, UR5, 0x18 ;  /* 0x0000000506057291 */ /* 0x000fe2000f8ec0ff */
[----:B------:R-:W-:Y:S01]  /*0280*/  IMAD.SHL.U32 R0, R0, 0x20, RZ ;  /* 0x0000002000007824 */ /* 0x000fe200078e00ff */
[----:B------:R-:W-:-:S04]  /*0290*/  SHF.L.U32 R3, R4, R3, RZ ;  /* 0x0000000304037219 */ /* 0x000fc800000006ff */
[----:B------:R-:W-:-:S05]  /*02a0*/  LOP3.LUT R2, R3, R2, RZ, 0xfc, !PT ;  /* 0x0000000203027212 */ /* 0x000fca00078efcff */
[----:B------:R1:W-:Y:S04]  /*02b0*/  ATOMS.OR RZ, [UR5], R2 ;  /* 0x00000002ffff798c */ /* 0x0003e8000b000005 */
[----:B------:R1:W-:Y:S01]  /*02c0*/  STS [UR4], R0 ;  /* 0x00000000ff007988 */ /* 0x0003e20008000804 */
[----:B------:R-:W-:Y:S05]  /*02d0*/  BRA `(.L_x_2) ;  /* 0x0000000000107947 */ /* 0x000fea0003800000 */
.L_x_1:
[----:B------:R-:W-:Y:S01]  /*02e0*/  IMAD.MOV.U32 R0, RZ, RZ, -0x1 ;  /* 0xffffffffff007424 */ /* 0x000fe200078e00ff */
[----:B------:R-:W-:-:S04]  /*02f0*/  MOV R2, 0x320 ;  /* 0x0000032000027802 */ /* 0x000fc80000000f00 */
[----:B------:R1:W-:Y:S03]  /*0300*/  STS [UR4], R0 ;  /* 0x00000000ff007988 */ /* 0x0003e60008000804 */
[----:B-1----:R-:W-:Y:S05]  /*0310*/  CALL.REL.NOINC `($__internal_1_$__cuda_sm10x_tcgen05_guardrail_trap_phase_invalid_during_alloc) ;  /* 0x0000059c00f47944 */ /* 0x002fea0003c00000 */
.L_x_2:
[----:B------:R-:W-:Y:S05]  /*0320*/  WARPSYNC.ALL ;  /* 0x0000000000007948 */ /* 0x000fea0003800000 */
[----:B------:R-:W-:Y:S01]  /*0330*/  NOP ;  /* 0x0000000000007918 */ /* 0x000fe20000000000 */
.L_x_0:
[----:B-1----:R-:W1:Y:S01]  /*0340*/  LDC.64 R2, c[0x0][0x398] ;  /* 0x0000e600ff027b82 */ /* 0x002e620000000a00 */
[----:B------:R-:W2:Y:S01]  /*0350*/  S2R R7, SR_CTAID.X ;  /* 0x0000000000077919 */ /* 0x000ea20000002500 */
[----:B------:R-:W-:Y:S01]  /*0360*/  UMOV UR7, 0x400 ;  /* 0x0000040000077882 */ /* 0x000fe20000000000 */
[----:B------:R-:W3:Y:S01]  /*0370*/  LDCU.64 UR12, c[0x0][0x3a8] ;  /* 0x00007500ff0c77ac */ /* 0x000ee20008000a00 */
[----:B------:R-:W4:Y:S01]  /*0380*/  S2R R233, SR_TID.X ;  /* 0x0000000000e97919 */ /* 0x000f220000002100 */
[----:B------:R-:W1:Y:S03]  /*0390*/  LDCU UR9, c[0x0][0x39c] ;  /* 0x00007380ff0977ac */ /* 0x000e660008000800 */
[----:B------:R-:W1:Y:S01]  /*03a0*/  S2UR UR5, SR_CgaCtaId ;  /* 0x00000000000579c3 */ /* 0x000e620000008800 */
[----:B------:R-:W1:Y:S01]  /*03b0*/  LDCU UR6, c[0x0][0x3b0] ;  /* 0x00007600ff0677ac */ /* 0x000e620008000800 */
[----:B------:R-:W1:Y:S01]  /*03c0*/  LDCU UR10, c[0x0][0x3b0] ;  /* 0x00007600ff0a77ac */ /* 0x000e620008000800 */
[----:B------:R-:W1:Y:S01]  /*03d0*/  LDCU UR11, c[0x0][0x3b0] ;  /* 0x00007600ff0b77ac */ /* 0x000e620008000800 */
[----:B------:R-:W1:Y:S02]  /*03e0*/  LDCU UR14, c[0x0][0x3b0] ;  /* 0x00007600ff0e77ac */ /* 0x000e640008000800 */
[----:B-1----:R-:W-:Y:S01]  /*03f0*/  VIADD R0, R3, 0xff ;  /* 0x000000ff03007836 */ /* 0x002fe20000000000 */
[----:B------:R-:W-:Y:S01]  /*0400*/  IABS R13, R2 ;  /* 0x00000002000d7213 */ /* 0x000fe20000000000 */
[----:B------:R1:W-:Y:S01]  /*0410*/  STL [R1+0xd24], R2 ;  /* 0x000d240201007387 */ /* 0x0003e20000100800 */
[----:B------:R-:W1:Y:S02]  /*0420*/  LDCU UR15, c[0x0][0x3b0] ;  /* 0x00007600ff0f77ac */ /* 0x000e640008000800 */
[----:B------:R-:W-:Y:S01]  /*0430*/  SHF.R.S32.HI R5, RZ, 0x1f, R0 ;  /* 0x0000001fff057819 */ /* 0x000fe20000011400 */
[----:B------:R-:W1:Y:S03]  /*0440*/  LDCU UR20, c[0x0][0x3b0] ;  /* 0x00007600ff1477ac */ /* 0x000e660008000800 */
[----:B------:R-:W-:-:S02]  /*0450*/  LEA.HI R5, R5, R0, RZ, 0x8 ;  /* 0x0000000005057211 */ /* 0x000fc400078f40ff */
[----:B--2---:R-:W-:Y:S01]  /*0460*/  IABS R10, R7 ;  /* 0x00000007000a7213 */ /* 0x004fe20000000000 */
[----:B------:R-:W-:Y:S01]  /*0470*/  ULEA UR7, UR5, UR7, 0x18 ;  /* 0x0000000705077291 */ /* 0x000fe2000f8ec0ff */
[----:B------:R-:W-:Y:S01]  /*0480*/  SHF.R.S32.HI R5, RZ, 0x8, R5 ;  /* 0x00000008ff057819 */ /* 0x000fe20000011405 */
[----:B------:R-:W2:Y:S01]  /*0490*/  LDCU UR21, c[0x0][0x3b0] ;  /* 0x00007600ff1577ac */ /* 0x000ea20008000800 */
[----:B----4-:R-:W-:Y:S02]  /*04a0*/  LOP3.LUT R14, R233, 0x3f, RZ, 0xc0, !PT ;  /* 0x0000003fe90e7812 */ /* 0x010fe400078ec0ff */
[----:B------:R-:W-:Y:S01]  /*04b0*/  SHF.R.U32.HI R234, RZ, 0x6, R233 ;  /* 0x00000006ffea7819 */ /* 0x000fe200000116e9 */
[----:B------:R-:W-:Y:S01]  /*04c0*/  IMAD.SHL.U32 R6, R5, 0x8, RZ ;  /* 0x0000000805067824 */ /* 0x000fe200078e00ff */
[----:B------:R-:W4:Y:S04]  /*04d0*/  LDCU UR23, c[0x0][0x3b0] ;  /* 0x00007600ff1777ac */ /* 0x000f280008000800 */
[-C--:B------:R-:W-:Y:S01]  /*04e0*/  IABS R9, R6.reuse ;  /* 0x0000000600097213 */ /* 0x080fe20000000000 */
[----:B------:R-:W1:Y:S01]  /*04f0*/  LDCU UR24, c[0x0][0x3b0] ;  /* 0x00007600ff1877ac */ /* 0x000e620008000800 */
[----:B------:R-:W-:-:S02]  /*0500*/  IABS R12, R6 ;  /* 0x00000006000c7213 */ /* 0x000fc40000000000 */
[----:B------:R-:W1:Y:S01]  /*0510*/  I2F.RP R0, R9 ;  /* 0x0000000900007306 */ /* 0x000e620000209400 */
[----:B------:R-:W2:Y:S01]  /*0520*/  LDCU UR33, c[0x0][0x3b0] ;  /* 0x00007600ff2177ac */ /* 0x000ea20008000800 */
[----:B------:R-:W2:Y:S01]  /*0530*/  LDCU UR34, c[0x0][0x3b0] ;  /* 0x00007600ff2277ac */ /* 0x000ea20008000800 */
[----:B------:R-:W2:Y:S01]  /*0540*/  LDCU UR37, c[0x0][0x3b0] ;  /* 0x00007600ff2577ac */ /* 0x000ea20008000800 */
[----:B------:R-:W2:Y:S04]  /*0550*/  LDCU UR38, c[0x0][0x3b0] ;  /* 0x00007600ff2677ac */ /* 0x000ea80008000800 */
[----:B-1----:R-:W1:Y:S01]  /*0560*/  MUFU.RCP R0, R0 ;  /* 0x0000000000007308 */ /* 0x002e620000001000 */
[----:B------:R-:W2:Y:S01]  /*0570*/  LDCU UR39, c[0x0][0x3b0] ;  /* 0x00007600ff2777ac */ /* 0x000ea20008000800 */
[----:B------:R-:W2:Y:S01]  /*0580*/  LDCU UR40, c[0x0][0x3b0] ;  /* 0x00007600ff2877ac */ /* 0x000ea20008000800 */
[----:B------:R-:W2:Y:S01]  /*0590*/  LDCU UR41, c[0x0][0x3b0] ;  /* 0x00007600ff2977ac */ /* 0x000ea20008000800 */
[----:B------:R-:W2:Y:S01]  /*05a0*/  LDCU UR42, c[0x0][0x3b0] ;  /* 0x00007600ff2a77ac */ /* 0x000ea20008000800 */
[----:B-1----:R-:W-:Y:S01]  /*05b0*/  VIADD R4, R0, 0xffffffe ;  /* 0x0ffffffe00047836 */ /* 0x002fe20000000000 */
[----:B------:R-:W1:Y:S01]  /*05c0*/  LDCU UR43, c[0x0][0x3b0] ;  /* 0x00007600ff2b77ac */ /* 0x000e620008000800 */
[----:B------:R-:W-:-:S02]  /*05d0*/  IMAD.MOV R0, RZ, RZ, -R12 ;  /* 0x000000ffff007224 */ /* 0x000fc400078e0a0c */
[----:B------:R2:W1:Y:S01]  /*05e0*/  F2I.FTZ.U32.TRUNC.NTZ R5, R4 ;  /* 0x0000000400057305 */ /* 0x000462000021f000 */
[----:B------:R-:W3:Y:S01]  /*05f0*/  LDCU UR44, c[0x0][0x3b0] ;  /* 0x00007600ff2c77ac */ /* 0x000ee20008000800 */
[----:B------:R-:W3:Y:S01]  /*0600*/  LDCU.128 UR16, c[0x0][0x380] ;  /* 0x00007000ff1077ac */ /* 0x000ee20008000c00 */
[----:B--2---:R-:W-:Y:S01]  /*0610*/  IMAD.MOV.U32 R4, RZ, RZ, RZ ;  /* 0x000000ffff047224 */ /* 0x004fe200078e00ff */
[----:B------:R-:W2:Y:S01]  /*0620*/  LDCU UR45, c[0x0][0x3b0] ;  /* 0x00007600ff2d77ac */ /* 0x000ea20008000800 */
[----:B------:R-:W2:Y:S01]  /*0630*/  LDCU UR46, c[0x0][0x3b0] ;  /* 0x00007600ff2e77ac */ /* 0x000ea20008000800 */
[----:B-1----:R-:W-:Y:S01]  /*0640*/  IMAD.MOV R8, RZ, RZ, -R5 ;  /* 0x000000ffff087224 */ /* 0x002fe200078e0a05 */
[----:B------:R-:W1:Y:S03]  /*0650*/  LDCU UR47, c[0x0][0x3b0] ;  /* 0x00007600ff2f77ac */ /* 0x000e660008000800 */
[----:B------:R-:W-:-:S02]  /*0660*/  IMAD R11, R8, R9, RZ ;  /* 0x00000009080b7224 */ /* 0x000fc400078e02ff */
[----:B------:R-:W-:Y:S01]  /*0670*/  IMAD.MOV.U32 R8, RZ, RZ, R10 ;  /* 0x000000ffff087224 */ /* 0x000fe200078e000a */
[----:B------:R-:W1:Y:S01]  /*0680*/  LDCU UR48, c[0x0][0x3b0] ;  /* 0x00007600ff3077ac */ /* 0x000e620008000800 */
[----:B------:R-:W-:Y:S01]  /*0690*/  IMAD.HI.U32 R5, R5, R11, R4 ;  /* 0x0000000b05057227 */ /* 0x000fe200078e0004 */
[----:B------:R-:W1:Y:S05]  /*06a0*/  LDCU UR52, c[0x0][0x3b0] ;  /* 0x00007600ff3477ac */ /* 0x000e6a0008000800 */
[----:B------:R-:W-:Y:S01]  /*06b0*/  IMAD.HI.U32 R5, R5, R8, RZ ;  /* 0x0000000805057227 */ /* 0x000fe200078e00ff */
[----:B------:R-:W1:Y:S03]  /*06c0*/  LDCU UR49, c[0x0][0x3b0] ;  /* 0x00007600ff3177ac */ /* 0x000e660008000800 */
[----:B------:R-:W-:Y:S01]  /*06d0*/  IMAD R0, R5, R0, R8 ;  /* 0x0000000005007224 */ /* 0x000fe200078e0208 */
[----:B------:R-:W1:Y:S04]  /*06e0*/  LDCU UR51, c[0x0][0x3b0] ;  /* 0x00007600ff3377ac */ /* 0x000e680008000800 */
[----:B------:R-:W-:Y:S01]  /*06f0*/  ISETP.GT.U32.AND P1, PT, R9, R0, PT ;  /* 0x000000000900720c */ /* 0x000fe20003f24070 */
[----:B------:R-:W1:Y:S01]  /*0700*/  LDCU UR50, c[0x0][0x3b0] ;  /* 0x00007600ff3277ac */ /* 0x000e620008000800 */
[----:B------:R-:W1:Y:S01]  /*0710*/  LDCU UR53, c[0x0][0x3b0] ;  /* 0x00007600ff3577ac */ /* 0x000e620008000800 */
[----:B------:R-:W1:Y:S10]  /*0720*/  LDCU UR27, c[0x0][0x3b0] ;  /* 0x00007600ff1b77ac */ /* 0x000e740008000800 */
[----:B------:R-:W-:Y:S01]  /*0730*/  @!P1 IMAD.IADD R0, R0, 0x1, -R9 ;  /* 0x0000000100009824 */ /* 0x000fe200078e0a09 */
[----:B------:R-:W1:Y:S01]  /*0740*/  LDCU UR35, c[0x0][0x3b0] ;  /* 0x00007600ff2377ac */ /* 0x000e620008000800 */
[----:B------:R-:W-:Y:S01]  /*0750*/  @!P1 VIADD R5, R5, 0x1 ;  /* 0x0000000105059836 */ /* 0x000fe20000000000 */
[----:B------:R-:W-:-:S02]  /*0760*/  ISETP.NE.AND P1, PT, R6, RZ, PT ;  /* 0x000000ff0600720c */ /* 0x000fc40003f25270 */
[----:B------:R-:W-:Y:S01]  /*0770*/  ISETP.GE.U32.AND P0, PT, R0, R9, PT ;  /* 0x000000090000720c */ /* 0x000fe20003f06070 */
[----:B------:R-:W1:Y:S01]  /*0780*/  LDCU UR31, c[0x0][0x3b0] ;  /* 0x00007600ff1f77ac */ /* 0x000e620008000800 */
[-C--:B------:R-:W-:Y:S01]  /*0790*/  LOP3.LUT R0, R7, R6.reuse, RZ, 0x3c, !PT ;  /* 0x0000000607007212 */ /* 0x080fe200078e3cff */
[----:B------:R-:W1:Y:S03]  /*07a0*/  LDCU UR54, c[0x0][0x3b0] ;  /* 0x00007600ff3677ac */ /* 0x000e660008000800 */
[----:B------:R-:W-:Y:S01]  /*07b0*/  ISETP.GE.AND P2, PT, R0, RZ, PT ;  /* 0x000000ff0000720c */ /* 0x000fe20003f46270 */
[----:B------:R-:W-:Y:S01]  /*07c0*/  VIADD R0, R2, 0x3f ;  /* 0x0000003f02007836 */ /* 0x000fe20000000000 */
[----:B------:R-:W1:Y:S05]  /*07d0*/  LDCU UR29, c[0x0][0x3b0] ;  /* 0x00007600ff1d77ac */ /* 0x000e6a0008000800 */
[----:B------:R-:W-:Y:S01]  /*07e0*/  @P0 VIADD R5, R5, 0x1 ;  /* 0x0000000105050836 */ /* 0x000fe20000000000 */
[----:B------:R-:W1:Y:S03]  /*07f0*/  LDCU UR28, c[0x0][0x3b0] ;  /* 0x00007600ff1c77ac */ /* 0x000e660008000800 */
[----:B------:R-:W-:Y:S01]  /*0800*/  IMAD.MOV.U32 R4, RZ, RZ, R5 ;  /* 0x000000ffff047224 */ /* 0x000fe200078e0005 */
[----:B------:R-:W-:Y:S01]  /*0810*/  SHF.R.S32.HI R5, RZ, 0x1f, R0 ;  /* 0x0000001fff057819 */ /* 0x000fe20000011400 */
[----:B------:R-:W1:Y:S02]  /*0820*/  LDCU UR36, c[0x0][0x3b0] ;  /* 0x00007600ff2477ac */ /* 0x000e640008000800 */
[----:B------:R-:W-:Y:S01]  /*0830*/  @!P2 IMAD.MOV R4, RZ, RZ, -R4 ;  /* 0x000000ffff04a224 */ /* 0x000fe200078e0a04 */
[----:B------:R-:W-:Y:S01]  /*0840*/  @!P1 LOP3.LUT R4, RZ, R6, RZ, 0x33, !PT ;  /* 0x00000006ff049212 */ /* 0x000fe200078e33ff */
[----:B------:R-:W1:Y:S01]  /*0850*/  LDCU UR32, c[0x0][0x3b0] ;  /* 0x00007600ff2077ac */ /* 0x000e620008000800 */
[----:B------:R-:W-:-:S03]  /*0860*/  LEA.HI R5, R5, R0, RZ, 0x6 ;  /* 0x0000000005057211 */ /* 0x000fc600078f30ff */
[----:B------:R-:W-:Y:S01]  /*0870*/  IMAD.SHL.U32 R10, R4, 0x8, RZ ;  /* 0x00000008040a7824 */ /* 0x000fe200078e00ff */
[----:B------:R-:W1:Y:S01]  /*0880*/  LDCU UR25, c[0x0][0x3b0] ;  /* 0x00007600ff1977ac */ /* 0x000e620008000800 */
[----:B------:R-:W-:-:S03]  /*0890*/  IMAD.MOV R4, RZ, RZ, -R4 ;  /* 0x000000ffff047224 */ /* 0x000fc600078e0a04 */
[----:B------:R-:W-:Y:S01]  /*08a0*/  LEA.HI.SX32 R5, R5, -R10, 0x1a ;  /* 0x8000000a05057211 */ /* 0x000fe200078fd2ff */
[----:B------:R-:W-:Y:S01]  /*08b0*/  IMAD R12, R6, R4, R7 ;  /* 0x00000004060c7224 */ /* 0x000fe200078e0207 */
[----:B------:R-:W1:Y:S02]  /*08c0*/  LDCU UR30, c[0x0][0x3b0] ;  /* 0x00007600ff1e77ac */ /* 0x000e640008000800 */
[----:B------:R-:W-:Y:S02]  /*08d0*/  VIMNMX R15, PT, PT, R5, 0x8, PT ;  /* 0x00000008050f7848 */ /* 0x000fe40003fe0100 */
[----:B------:R-:W-:Y:S01]  /*08e0*/  IABS R11, R12 ;  /* 0x0000000c000b7213 */ /* 0x000fe20000000000 */
[----:B------:R-:W1:Y:S01]  /*08f0*/  LDCU UR26, c[0x0][0x3b0] ;  /* 0x00007600ff1a77ac */ /* 0x000e620008000800 */
[-C--:B------:R-:W-:Y:S02]  /*0900*/  IABS R9, R15.reuse ;  /* 0x0000000f00097213 */ /* 0x080fe40000000000 */
[----:B------:R-:W-:Y:S01]  /*0910*/  IABS R6, R15 ;  /* 0x0000000f00067213 */ /* 0x000fe20000000000 */
[----:B------:R-:W1:Y:S01]  /*0920*/  LDCU UR55, c[0x0][0x3b0] ;  /* 0x00007600ff3777ac */ /* 0x000e620008000800 */
[----:B------:R-:W2:Y:S01]  /*0930*/  I2F.RP R0, R9 ;  /* 0x0000000900007306 */ /* 0x000ea20000209400 */
[----:B------:R-:W1:Y:S01]  /*0940*/  LDCU UR56, c[0x0][0x3b0] ;  /* 0x00007600ff3877ac */ /* 0x000e620008000800 */
[----:B------:R-:W1:Y:S01]  /*0950*/  LDCU UR57, c[0x0][0x3b0] ;  /* 0x00007600ff3977ac */ /* 0x000e620008000800 */
[----:B------:R-:W1:Y:S05]  /*0960*/  LDCU UR58, c[0x0][0x3b0] ;  /* 0x00007600ff3a77ac */ /* 0x000e6a0008000800 */
[----:B--2---:R-:W2:Y:S01]  /*0970*/  MUFU.RCP R0, R0 ;  /* 0x0000000000007308 */ /* 0x004ea20000001000 */
[----:B------:R-:W1:Y:S01]  /*0980*/  LDCU UR59, c[0x0][0x3b0] ;  /* 0x00007600ff3b77ac */ /* 0x000e620008000800 */
[----:B------:R-:W1:Y:S01]  /*0990*/  LDCU UR60, c[0x0][0x3b0] ;  /* 0x00007600ff3c77ac */ /* 0x000e620008000800 */
[----:B------:R-:W1:Y:S01]  /*09a0*/  LDCU UR61, c[0x0][0x3b0] ;  /* 0x00007600ff3d77ac */ /* 0x000e620008000800 */
[----:B------:R-:W1:Y:S01]  /*09b0*/  LDCU UR62, c[0x0][0x3b0] ;  /* 0x00007600ff3e77ac */ /* 0x000e620008000800 */
[----:B--2---:R-:W-:Y:S01]  /*09c0*/  VIADD R5, R0, 0xffffffe ;  /* 0x0ffffffe00057836 */ /* 0x004fe20000000000 */
[----:B------:R-:W2:Y:S01]  /*09d0*/  LDCU UR63, c[0x0][0x3b0] ;  /* 0x00007600ff3f77ac */ /* 0x000ea20008000800 */
[----:B------:R-:W-:-:S02]  /*09e0*/  IMAD.MOV R0, RZ, RZ, -R6 ;  /* 0x000000ffff007224 */ /* 0x000fc400078e0a06 */
[----:B------:R-:W1:Y:S01]  /*09f0*/  I2F.RP R6, R13 ;  /* 0x0000000d00067306 */ /* 0x000e620000209400 */
[----:B------:R-:W2:Y:S01]  /*0a00*/  LDCU UR64, c[0x0][0x3b0] ;  /* 0x00007600ff4077ac */ /* 0x000ea20008000800 */
[----:B------:R-:W2:Y:S06]  /*0a10*/  LDCU UR4, c[0x0][0x3a4] ;  /* 0x00007480ff0477ac */ /* 0x000eac0008000800 */
[----:B------:R-:W2:Y:S08]  /*0a20*/  F2I.FTZ.U32.TRUNC.NTZ R5, R5 ;  /* 0x0000000500057305 */ /* 0x000eb0000021f000 */
[----:B-1----:R-:W1:Y:S01]  /*0a30*/  MUFU.RCP R6, R6 ;  /* 0x0000000600067308 */ /* 0x002e620000001000 */
[----:B--2---:R-:W-:-:S04]  /*0a40*/  IMAD.MOV R8, RZ, RZ, -R5 ;  /* 0x000000ffff087224 */ /* 0x004fc800078e0a05 */
[----:B------:R-:W-:-:S04]  /*0a50*/  IMAD.MOV.U32 R4, RZ, RZ, R8 ;  /* 0x000000ffff047224 */ /* 0x000fc800078e0008 */
[----:B------:R-:W-:Y:S02]  /*0a60*/  IMAD R7, R4, R9, RZ ;  /* 0x0000000904077224 */ /* 0x000fe400078e02ff */
[----:B------:R-:W-:-:S04]  /*0a70*/  IMAD.MOV.U32 R4, RZ, RZ, RZ ;  /* 0x000000ffff047224 */ /* 0x000fc800078e00ff */
[----:B------:R-:W-:Y:S01]  /*0a80*/  IMAD.HI.U32 R4, R5, R7, R4 ;  /* 0x0000000705047227 */ /* 0x000fe200078e0004 */
[----:B------:R-:W-:-:S03]  /*0a90*/  IABS R5, R3 ;  /* 0x0000000300057213 */ /* 0x000fc60000000000 */
[----:B-1----:R-:W-:Y:S01]  /*0aa0*/  VIADD R7, R6, 0xffffffe ;  /* 0x0ffffffe06077836 */ /* 0x002fe20000000000 */
[----:B------:R-:W1:Y:S01]  /*0ab0*/  I2F.RP R3, R5 ;  /* 0x0000000500037306 */ /* 0x000e620000209400 */
[----:B------:R-:W-:-:S04]  /*0ac0*/  IMAD.HI.U32 R4, R4, R11, RZ ;  /* 0x0000000b04047227 */ /* 0x000fc800078e00ff */
[----:B------:R-:W-:Y:S01]  /*0ad0*/  IMAD R0, R4, R0, R11 ;  /* 0x0000000004007224 */ /* 0x000fe200078e020b */
[----:B------:R-:W-:Y:S04]  /*0ae0*/  BAR.SYNC.DEFER_BLOCKING 0x0 ;  /* 0x0000000000007b1d */ /* 0x000fe80000010000 */
[----:B------:R-:W-:Y:S02]  /*0af0*/  ISETP.GT.U32.AND P1, PT, R9, R0, PT ;  /* 0x000000000900720c */ /* 0x000fe40003f24070 */
[----:B------:R-:W2:Y:S08]  /*0b00*/  F2I.FTZ.U32.TRUNC.NTZ R7, R7 ;  /* 0x0000000700077305 */ /* 0x000eb0000021f000 */
[----:B-1----:R-:W1:Y:S03]  /*0b10*/  MUFU.RCP R3, R3 ;  /* 0x0000000300037308 */ /* 0x002e660000001000 */
[----:B------:R-:W-:-:S02]  /*0b20*/  @!P1 IMAD.IADD R0, R0, 0x1, -R9 ;  /* 0x0000000100009824 */ /* 0x000fc400078e0a09 */
[----:B------:R-:W-:Y:S01]  /*0b30*/  @!P1 VIADD R4, R4, 0x1 ;  /* 0x0000000104049836 */ /* 0x000fe20000000000 */
[----:B------:R-:W-:Y:S01]  /*0b40*/  ISETP.NE.AND P1, PT, R15, RZ, PT ;  /* 0x000000ff0f00720c */ /* 0x000fe20003f25270 */
[----:B--2---:R-:W-:Y:S01]  /*0b50*/  IMAD.MOV R6, RZ, RZ, -R7 ;  /* 0x000000ffff067224 */ /* 0x004fe200078e0a07 */
[----:B------:R-:W-:Y:S02]  /*0b60*/  ISETP.GE.U32.AND P0, PT, R0, R9, PT ;  /* 0x000000090000720c */ /* 0x000fe40003f06070 */
[----:B------:R-:W-:Y:S01]  /*0b70*/  LOP3.LUT R0, R12, R15, RZ, 0x3c, !PT ;  /* 0x0000000f0c007212 */ /* 0x000fe200078e3cff */
[----:B------:R-:W2:Y:S01]  /*0b80*/  LDS R11, [UR7] ;  /* 0x00000007ff0b7984 */ /* 0x000ea20008000800 */
[----:B------:R-:W-:Y:S02]  /*0b90*/  BAR.SYNC.DEFER_BLOCKING 0x0 ;  /* 0x0000000000007b1d */ /* 0x000fe40000010000 */
[----:B------:R-:W-:Y:S01]  /*0ba0*/  ISETP.GE.AND P2, PT, R0, RZ, PT ;  /* 0x000000ff0000720c */ /* 0x000fe20003f46270 */
[----:B-1----:R-:W-:-:S06]  /*0bb0*/  VIADD R8, R3, 0xffffffe ;  /* 0x0ffffffe03087836 */ /* 0x002fcc0000000000 */
[----:B------:R-:W-:Y:S01]  /*0bc0*/  @P0 VIADD R4, R4, 0x1 ;  /* 0x0000000104040836 */ /* 0x000fe20000000000 */
[----:B------:R-:W1:Y:S05]  /*0bd0*/  F2I.FTZ.U32.TRUNC.NTZ R9, R8 ;  /* 0x0000000800097305 */ /* 0x000e6a000021f000 */
[----:B------:R-:W-:Y:S01]  /*0be0*/  @!P2 IMAD.MOV R4, RZ, RZ, -R4 ;  /* 0x000000ffff04a224 */ /* 0x000fe200078e0a04 */
[----:B------:R-:W-:-:S05]  /*0bf0*/  @!P1 LOP3.LUT R4, RZ, R15, RZ, 0x33, !PT ;  /* 0x0000000fff049212 */ /* 0x000fca00078e33ff */
[----:B------:R-:W-:Y:S02]  /*0c00*/  IMAD.MOV R0, RZ, RZ, -R4 ;  /* 0x000000ffff007224 */ /* 0x000fe400078e0a04 */
[----:B-1----:R-:W-:Y:S02]  /*0c10*/  IMAD.MOV R8, RZ, RZ, -R9 ;  /* 0x000000ffff087224 */ /* 0x002fe400078e0a09 */
[----:B------:R-:W-:-:S04]  /*0c20*/  IMAD R0, R15, R0, R12 ;  /* 0x000000000f007224 */ /* 0x000fc800078e020c */
[----:B------:R-:W-:Y:S02]  /*0c30*/  IMAD.IADD R3, R10, 0x1, R0 ;  /* 0x000000010a037824 */ /* 0x000fe400078e0200 */
[----:B------:R-:W-:Y:S02]  /*0c40*/  IMAD.SHL.U32 R0, R4, 0x100, RZ ;  /* 0x0000010004007824 */ /* 0x000fe400078e00ff */
[----:B------:R-:W-:Y:S02]  /*0c50*/  IMAD R2, R3, 0x40, R14 ;  /* 0x0000004003027824 */ /* 0x000fe400078e020e */
[----:B------:R-:W-:Y:S01]  /*0c60*/  IMAD R3, R6, R13, RZ ;  /* 0x0000000d06037224 */ /* 0x000fe200078e02ff */
[----:B------:R-:W-:Y:S01]  /*0c70*/  IABS R251, R0 ;  /* 0x0000000000fb7213 */ /* 0x000fe20000000000 */
[----:B------:R-:W-:Y:S01]  /*0c80*/  IMAD.MOV.U32 R6, RZ, RZ, RZ ;  /* 0x000000ffff067224 */ /* 0x000fe200078e00ff */
[----:B------:R-:W-:Y:S01]  /*0c90*/  IABS R4, R2 ;  /* 0x0000000200047213 */ /* 0x000fe20000000000 */
[----:B------:R-:W-:Y:S01]  /*0ca0*/  VIADD R10, R0, 0xff ;  /* 0x000000ff000a7836 */ /* 0x000fe20000000000 */
[----:B------:R1:W-:Y:S01]  /*0cb0*/  STL [R1+0xb9c], R2 ;  /* 0x000b9c0201007387 */ /* 0x0003e20000100800 */
[----:B------:R-:W-:Y:S01]  /*0cc0*/  IMAD.HI.U32 R6, R7, R3, R6 ;  /* 0x0000000307067227 */ /* 0x000fe200078e0006 */
[----:B--2---:R-:W-:-:S02]  /*0cd0*/  R2UR UR8, R11 ;  /* 0x000000000b0872ca */ /* 0x004fc400000e0000 */
[----:B------:R-:W-:Y:S01]  /*0ce0*/  IABS R24, R10 ;  /* 0x0000000a00187213 */ /* 0x000fe20000000000 */
[----:B------:R-:W-:Y:S01]  /*0cf0*/  IMAD R7, R8, R5, RZ ;  /* 0x0000000508077224 */ /* 0x000fe200078e02ff */
[----:B------:R-:W-:Y:S01]  /*0d00*/  ISETP.GE.AND P0, PT, R10, RZ, PT ;  /* 0x000000ff0a00720c */ /* 0x000fe20003f06270 */
[----:B------:R-:W-:Y:S02]  /*0d10*/  IMAD.MOV.U32 R8, RZ, RZ, RZ ;  /* 0x000000ffff087224 */ /* 0x000fe400078e00ff */
[----:B------:R-:W-:-:S04]  /*0d20*/  IMAD.HI.U32 R6, R6, R4, RZ ;  /* 0x0000000406067227 */ /* 0x000fc800078e00ff */
[----:B------:R-:W-:Y:S01]  /*0d30*/  IMAD.HI.U32 R7, R9, R7, R8 ;  /* 0x0000000709077227 */ /* 0x000fe200078e0008 */
[----:B------:R-:W-:-:S03]  /*0d40*/  SHF.R.U32.HI R9, RZ, 0x5, R233 ;  /* 0x00000005ff097819 */ /* 0x000fc600000116e9 */
[----:B------:R-:W-:Y:S01]  /*0d50*/  IMAD.MOV R8, RZ, RZ, -R6 ;  /* 0x000000ffff087224 */ /* 0x000fe200078e0a06 */
[----:B------:R-:W-:Y:S01]  /*0d60*/  R2UR UR22, R9 ;  /* 0x00000000091672ca */ /* 0x000fe200000e0000 */
[----:B------:R-:W-:-:S04]  /*0d70*/  IMAD.HI.U32 R3, R7, R24, RZ ;  /* 0x0000001807037227 */ /* 0x000fc800078e00ff */
[C---:B------:R-:W-:Y:S02]  /*0d80*/  IMAD.SHL.U32 R6, R233.reuse, 0x10, RZ ;  /* 0x00000010e9067824 */ /* 0x040fe400078e00ff */
[----:B------:R-:W-:Y:S02]  /*0d90*/  VIADD R15, R0, 0x1 ;  /* 0x00000001000f7836 */ /* 0x000fe40000000000 */
[----:B------:R-:W-:Y:S01]  /*0da0*/  IMAD.MOV R9, RZ, RZ, -R3 ;  /* 0x000000ffff097224 */ /* 0x000fe200078e0a03 */
[----:B------:R-:W-:Y:S01]  /*0db0*/  LOP3.LUT R3, R233, 0x40, RZ, 0xc0, !PT ;  /* 0x00000040e9037812 */ /* 0x000fe200078ec0ff */
[----:B------:R-:W-:Y:S01]  /*0dc0*/  IMAD R4, R13, R8, R4 ;  /* 0x000000080d047224 */ /* 0x000fe200078e0204 */
[----:B------:R-:W-:Y:S01]  /*0dd0*/  LOP3.LUT R6, R6, 0x70, RZ, 0xc0, !PT ;  /* 0x0000007006067812 */ /* 0x000fe200078ec0ff */
[----:B------:R-:W-:Y:S01]  /*0de0*/  IMAD R24, R5, R9, R24 ;  /* 0x0000000905187224 */ /* 0x000fe200078e0218 */
[----:B------:R-:W-:Y:S01]  /*0df0*/  IABS R8, R15 ;  /* 0x0000000f00087213 */ /* 0x000fe20000000000 */
[C---:B------:R-:W-:Y:S01]  /*0e00*/  VIADD R11, R0.reuse, 0x2 ;  /* 0x00000002000b7836 */ /* 0x040fe20000000000 */
[----:B-1----:R-:W-:Y:S01]  /*0e10*/  LEA.HI R2, R3, R6, RZ, 0x1c ;  /* 0x0000000603027211 */ /* 0x002fe200078fe0ff */
[C---:B------:R-:W-:Y:S01]  /*0e20*/  VIADD R16, R0.reuse, 0x3 ;  /* 0x0000000300107836 */ /* 0x040fe20000000000 */
[----:B------:R-:W-:Y:S01]  /*0e30*/  ISETP.GT.U32.AND P2, PT, R5, R24, PT ;  /* 0x000000180500720c */ /* 0x000fe20003f44070 */
[----:B------:R-:W-:Y:S01]  /*0e40*/  IMAD.MOV.U32 R6, RZ, RZ, R8 ;  /* 0x000000ffff067224 */ /* 0x000fe200078e0008 */
[----:B------:R-:W-:Y:S01]  /*0e50*/  IABS R10, R11 ;  /* 0x0000000b000a7213 */ /* 0x000fe20000000000 */
[----:B------:R-:W-:Y:S01]  /*0e60*/  VIADD R17, R0, 0x4 ;  /* 0x0000000400117836 */ /* 0x000fe20000000000 */
[----:B------:R-:W-:Y:S01]  /*0e70*/  ISETP.GT.U32.AND P1, PT, R13, R4, PT ;  /* 0x000000040d00720c */ /* 0x000fe20003f24070 */
[----:B------:R-:W-:Y:S01]  /*0e80*/  IMAD.HI.U32 R3, R7, R6, RZ ;  /* 0x0000000607037227 */ /* 0x000fe200078e00ff */
[----:B------:R-:W-:Y:S01]  /*0e90*/  IABS R12, R16 ;  /* 0x00000010000c7213 */ /* 0x000fe20000000000 */
[----:B------:R1:W-:Y:S01]  /*0ea0*/  STL [R1+0x758], R2 ;  /* 0x0007580201007387 */ /* 0x0003e20000100800 */
[----:B------:R-:W-:Y:S01]  /*0eb0*/  IABS R14, R17 ;  /* 0x00000011000e7213 */ /* 0x000fe20000000000 */
[----:B------:R-:W-:Y:S01]  /*0ec0*/  IMAD.MOV R8, RZ, RZ, -R3 ;  /* 0x000000ffff087224 */ /* 0x000fe200078e0a03 */
[----:B------:R-:W-:Y:S01]  /*0ed0*/  ISETP.GE.AND P4, PT, R15, RZ, PT ;  /* 0x000000ff0f00720c */ /* 0x000fe20003f86270 */
[----:B------:R-:W-:-:S04]  /*0ee0*/  IMAD.HI.U32 R3, R7, R10, RZ ;  /* 0x0000000a07037227 */ /* 0x000fc800078e00ff */
[C---:B------:R-:W-:Y:S02]  /*0ef0*/  IMAD R6, R5.reuse, R8, R6 ;  /* 0x0000000805067224 */ /* 0x040fe400078e0206 */
[----:B------:R-:W-:Y:S02]  /*0f00*/  @!P2 IMAD.IADD R24, R24, 0x1, -R5 ;  /* 0x000000011818a824 */ /* 0x000fe400078e0a05 */
[----:B------:R-:W-:Y:S01]  /*0f10*/  IMAD.MOV R8, RZ, RZ, -R3 ;  /* 0x000000ffff087224 */ /* 0x000fe200078e0a03 */
[----:B------:R-:W-:Y:S01]  /*0f20*/  ISETP.GT.U32.AND P2, PT, R5, R6, PT ;  /* 0x000000060500720c */ /* 0x000fe20003f44070 */
[----:B------:R-:W-:Y:S01]  /*0f30*/  IMAD.HI.U32 R3, R7, R12, RZ ;  /* 0x0000000c07037227 */ /* 0x000fe200078e00ff */
[----:B------:R-:W-:-:S03]  /*0f40*/  ISETP.GT.U32.AND P3, PT, R5, R24, PT ;  /* 0x000000180500720c */ /* 0x000fc60003f64070 */
[----:B------:R-:W-:Y:S02]  /*0f50*/  IMAD R8, R5, R8, R10 ;  /* 0x0000000805087224 */ /* 0x000fe400078e020a */
[----:B------:R-:W-:-:S03]  /*0f60*/  IMAD.HI.U32 R9, R7, R14, RZ ;  /* 0x0000000e07097227 */ /* 0x000fc600078e00ff */
[C---:B------:R-:W-:Y:S01]  /*0f70*/  ISETP.GT.U32.AND P6, PT, R5.reuse, R8, PT ;  /* 0x000000080500720c */ /* 0x040fe20003fc4070 */
[----:B------:R-:W-:Y:S02]  /*0f80*/  IMAD.MOV R3, RZ, RZ, -R3 ;  /* 0x000000ffff037224 */ /* 0x000fe400078e0a03 */
[----:B------:R-:W-:Y:S02]  /*0f90*/  @!P2 IMAD.IADD R6, R6, 0x1, -R5 ;  /* 0x000000010606a824 */ /* 0x000fe400078e0a05 */
[----:B------:R-:W-:Y:S02]  /*0fa0*/  IMAD.MOV R9, RZ, RZ, -R9 ;  /* 0x000000ffff097224 */ /* 0x000fe400078e0a09 */
[----:B------:R-:W-:Y:S01]  /*0fb0*/  VIADD R15, R0, 0x5 ;  /* 0x00000005000f7836 */ /* 0x000fe20000000000 */
[----:B------:R-:W-:Y:S01]  /*0fc0*/  ISETP.GT.U32.AND P2, PT, R5, R6, PT ;  /* 0x000000060500720c */ /* 0x000fe20003f44070 */
[----:B------:R-:W-:Y:S01]  /*0fd0*/  @!P1 IMAD.IADD R4, R4, 0x1, -R13 ;  /* 0x0000000104049824 */ /* 0x000fe200078e0a0d */
[----:B------:R-:W-:Y:S01]  /*0fe0*/  ISETP.GE.AND P1, PT, R11, RZ, PT ;  /* 0x000000ff0b00720c */ /* 0x000fe20003f26270 */
[----:B------:R-:W-:-:S02]  /*0ff0*/  IMAD R10, R5, R3, R12 ;  /* 0x00000003050a7224 */ /* 0x000fc400078e020c */
[----:B------:R-:W-:Y:S01]  /*1000*/  IMAD R12, R5, R9, R14 ;  /* 0x00000009050c7224 */ /* 0x000fe200078e020e */
[----:B------:R-:W-:Y:S01]  /*1010*/  IABS R14, R15 ;  /* 0x0000000f000e7213 */ /* 0x000fe20000000000 */
[----:B------:R-:W-:Y:S01]  /*1020*/  VIADD R19, R0, 0x7 ;  /* 0x0000000700137836 */ /* 0x000fe20000000000 */
[----:B------:R-:W-:Y:S01]  /*1030*/  ISETP.GT.U32.AND P5, PT, R13, R4, PT ;  /* 0x000000040d00720c */ /* 0x000fe20003fa4070 */
[--C-:B------:R-:W-:Y:S02]  /*1040*/  @!P6 IMAD.IADD R8, R8, 0x1, -R5.reuse ;  /* 0x000000010808e824 */ /* 0x100fe400078e0a05 */
[----:B------:R-:W-:Y:S01]  /*1050*/  IMAD.HI.U32 R3, R7, R14, RZ ;  /* 0x0000000e07037227 */ /* 0x000fe200078e00ff */
[----:B------:R-:W-:Y:S02]  /*1060*/  IABS R18, R19 ;  /* 0x0000001300127213 */ /* 0x000fe40000000000 */
[C---:B------:R-:W-:Y:S01]  /*1070*/  ISETP.GT.U32.AND P6, PT, R5.reuse, R8, PT ;  /* 0x000000080500720c */ /* 0x040fe20003fc4070 */
[--C-:B------:R-:W-:Y:S01]  /*1080*/  @!P2 IMAD.IADD R6, R6, 0x1, -R5.reuse ;  /* 0x000000010606a824 */ /* 0x100fe200078e0a05 */
[----:B------:R-:W-:Y:S01]  /*1090*/  ISETP.GT.U32.AND P2, PT, R5, R10, PT ;  /* 0x0000000a0500720c */ /* 0x000fe20003f44070 */
[----:B------:R-:W-:Y:S01]  /*10a0*/  @!P3 IMAD.IADD R24, R24, 0x1, -R5 ;  /* 0x000000011818b824 */ /* 0x000fe200078e0a05 */
[----:B------:R-:W-:Y:S01]  /*10b0*/  ISETP.GE.AND P3, PT, R17, RZ, PT ;  /* 0x000000ff1100720c */ /* 0x000fe20003f66270 */
[----:B------:R-:W-:-:S02]  /*10c0*/  IMAD.MOV R11, RZ, RZ, -R3 ;  /* 0x000000ffff0b7224 */ /* 0x000fc400078e0a03 */
[----:B------:R-:W-:Y:S02]  /*10d0*/  VIADD R17, R0, 0x6 ;  /* 0x0000000600117836 */ /* 0x000fe40000000000 */
[----:B------:R-:W-:-:S04]  /*10e0*/  IMAD.HI.U32 R9, R7, R18, RZ ;  /* 0x0000001207097227 */ /* 0x000fc800078e00ff */
[C---:B------:R-:W-:Y:S02]  /*10f0*/  IMAD R14, R5.reuse, R11, R14 ;  /* 0x0000000b050e7224 */ /* 0x040fe400078e020e */
[----:B------:R-:W-:Y:S01]  /*1100*/  @!P5 IMAD.IADD R4, R4, 0x1, -R13 ;  /* 0x000000010404d824 */ /* 0x000fe200078e0a0d */
[----:B------:R-:W-:Y:S01]  /*1110*/  ISETP.GE.AND P5, PT, R16, RZ, PT ;  /* 0x000000ff1000720c */ /* 0x000fe20003fa6270 */
[----:B------:R-:W-:Y:S01]  /*1120*/  IMAD.MOV R9, RZ, RZ, -R9 ;  /* 0x000000ffff097224 */ /* 0x000fe200078e0a09 */
[----:B------:R-:W-:Y:S01]  /*1130*/  IABS R16, R17 ;  /* 0x0000001100107213 */ /* 0x000fe20000000000 */
[--C-:B------:R-:W-:Y:S01]  /*1140*/  @!P2 IMAD.IADD R10, R10, 0x1, -R5.reuse ;  /* 0x000000010a0aa824 */ /* 0x100fe200078e0a05 */
[C---:B------:R-:W-:Y:S01]  /*1150*/  ISETP.GT.U32.AND P2, PT, R5.reuse, R14, PT ;  /* 0x0000000e0500720c */ /* 0x040fe20003f44070 */
[----:B------:R-:W-:Y:S01]  /*1160*/  @!P6 IMAD.IADD R8, R8, 0x1, -R5 ;  /* 0x000000010808e824 */ /* 0x000fe200078e0a05 */
[C---:B------:R-:W-:Y:S01]  /*1170*/  ISETP.GT.U32.AND P6, PT, R5.reuse, R12, PT ;  /* 0x0000000c0500720c */ /* 0x040fe20003fc4070 */
[----:B------:R-:W-:Y:S01]  /*1180*/  IMAD R18, R5, R9, R18 ;  /* 0x0000000905127224 */ /* 0x000fe200078e0212 */
[----:B------:R-:W-:Y:S01]  /*1190*/  STL [R1+0xd28], R4 ;  /* 0x000d280401007387 */ /* 0x000fe20000100800 */
[----:B------:R-:W-:-:S02]  /*11a0*/  IMAD.MOV.U32 R9, RZ, RZ, R24 ;  /* 0x000000ffff097224 */ /* 0x000fc400078e0018 */
[----:B------:R-:W-:-:S04]  /*11b0*/  IMAD.HI.U32 R3, R7, R16, RZ ;  /* 0x0000001007037227 */ /* 0x000fc800078e00ff */
[----:B-1----:R-:W-:Y:S02]  /*11c0*/  IMAD.MOV.U32 R2, RZ, RZ, R6 ;  /* 0x000000ffff027224 */ /* 0x002fe400078e0006 */
[----:B------:R-:W-:Y:S02]  /*11d0*/  @!P0 IMAD.MOV R9, RZ, RZ, -R9 ;  /* 0x000000ffff098224 */ /* 0x000fe400078e0a09 */
[----:B------:R-:W-:Y:S02]  /*11e0*/  IMAD.MOV R13, RZ, RZ, -R3 ;  /* 0x000000ffff0d7224 */ /* 0x000fe400078e0a03 */
[----:B------:R-:W-:Y:S01]  /*11f0*/  @!P4 IMAD.MOV R2, RZ, RZ, -R2 ;  /* 0x000000ffff02c224 */ /* 0x000fe200078e0a02 */
[----:B------:R-:W-:Y:S01]  /*1200*/  STL [R1+0xcf0], R9 ;  /* 0x000cf00901007387 */ /* 0x000fe20000100800 */
[C---:B------:R-:W-:Y:S02]  /*1210*/  VIADD R23, R0.reuse, 0x9 ;  /* 0x0000000900177836 */ /* 0x040fe40000000000 */
[----:B------:R-:W-:Y:S01]  /*1220*/  VIADD R21, R0, 0x8 ;  /* 0x0000000800157836 */ /* 0x000fe20000000000 */
[----:B------:R1:W-:Y:S01]  /*1230*/  STL [R1+0x28], R2 ;  /* 0x0000280201007387 */ /* 0x0003e20000100800 */
[C---:B------:R-:W-:Y:S01]  /*1240*/  IMAD R16, R5.reuse, R13, R16 ;  /* 0x0000000d05107224 */ /* 0x040fe200078e0210 */
[----:B------:R-:W-:Y:S01]  /*1250*/  IABS R22, R23 ;  /* 0x0000001700167213 */ /* 0x000fe20000000000 */
[--C-:B------:R-:W-:Y:S01]  /*1260*/  @!P2 IMAD.IADD R14, R14, 0x1, -R5.reuse ;  /* 0x000000010e0ea824 */ /* 0x100fe200078e0a05 */
[----:B------:R-:W-:Y:S01]  /*1270*/  ISETP.GT.U32.AND P2, PT, R5, R10, PT ;  /* 0x0000000a0500720c */ /* 0x000fe20003f44070 */
[----:B------:R-:W-:Y:S01]  /*1280*/  @!P6 IMAD.IADD R12, R12, 0x1, -R5 ;  /* 0x000000010c0ce824 */ /* 0x000fe200078e0a05 */
[----:B------:R-:W-:Y:S01]  /*1290*/  IABS R20, R21 ;  /* 0x0000001500147213 */ /* 0x000fe20000000000 */
[----:B------:R-:W-:Y:S01]  /*12a0*/  IMAD.HI.U32 R3, R7, R22, RZ ;  /* 0x0000001607037227 */ /* 0x000fe200078e00ff */
[----:B------:R-:W-:-:S02]  /*12b0*/  ISETP.GT.U32.AND P6, PT, R5, R16, PT ;  /* 0x000000100500720c */ /* 0x000fc40003fc4070 */
[----:B------:R-:W-:Y:S01]  /*12c0*/  ISETP.GT.U32.AND P0, PT, R5, R12, PT ;  /* 0x0000000c0500720c */ /* 0x000fe20003f04070 */
[----:B-1----:R-:W-:Y:S02]  /*12d0*/  IMAD.MOV.U32 R2, RZ, RZ, R8 ;  /* 0x000000ffff027224 */ /* 0x002fe400078e0008 */
[----:B------:R-:W-:-:S04]  /*12e0*/  IMAD.HI.U32 R11, R7, R20, RZ ;  /* 0x00000014070b7227 */ /* 0x000fc800078e00ff */
[----:B------:R-:W-:Y:S01]  /*12f0*/  @!P1 IMAD.MOV R2, RZ, RZ, -R2 ;  /* 0x000000ffff029224 */ /* 0x000fe200078e0a02 */
[C---:B------:R-:W-:Y:S01]  /*1300*/  ISETP.GT.U32.AND P1, PT, R5.reuse, R18, PT ;  /* 0x000000120500720c */ /* 0x040fe20003f24070 */
[----:B------:R-:W-:Y:S02]  /*1310*/  IMAD.MOV R3, RZ, RZ, -R3 ;  /* 0x000000ffff037224 */ /* 0x000fe400078e0a03 */
[C---:B------:R-:W-:Y:S01]  /*1320*/  VIADD R13, R0.reuse, 0xa ;  /* 0x0000000a000d7836 */ /* 0x040fe20000000000 */
[----:B------:R1:W-:Y:S01]  /*1330*/  STL [R1+0x24], R2 ;  /* 0x0000240201007387 */ /* 0x0003e20000100800 */
[----:B------:R-:W-:Y:S02]  /*1340*/  IMAD.MOV R11, RZ, RZ, -R11 ;  /* 0x000000ffff0b7224 */ /* 0x000fe400078e0a0b */
[----:B------:R-:W-:Y:S01]  /*1350*/  IMAD R22, R5, R3, R22 ;  /* 0x0000000305167224 */ /* 0x000fe200078e0216 */
[----:B------:R-:W-:Y:S01]  /*1360*/  IABS R3, R13 ;  /* 0x0000000d00037213 */ /* 0x000fe20000000000 */
[----:B------:R-:W-:-:S02]  /*1370*/  VIADD R25, R0, 0xb ;  /* 0x0000000b00197836 */ /* 0x000fc40000000000 */
[--C-:B------:R-:W-:Y:S02]  /*1380*/  @!P2 IMAD.IADD R10, R10, 0x1, -R5.reuse ;  /* 0x000000010a0aa824 */ /* 0x100fe400078e0a05 */
[C---:B------:R-:W-:Y:S01]  /*1390*/  IMAD R20, R5.reuse, R11, R20 ;  /* 0x0000000b05147224 */ /* 0x040fe200078e0214 */
[----:B------:R-:W-:Y:S01]  /*13a0*/  IABS R24, R25 ;  /* 0x0000001900187213 */ /* 0x000fe20000000000 */
[--C-:B------:R-:W-:Y:S01]  /*13b0*/  @!P6 IMAD.IADD R16, R16, 0x1, -R5.reuse ;  /* 0x000000011010e824 */ /* 0x100fe200078e0a05 */
[C---:B------:R-:W-:Y:S01]  /*13c0*/  ISETP.GT.U32.AND P6, PT, R5.reuse, R14, PT ;  /* 0x0000000e0500720c */ /* 0x040fe20003fc4070 */
[----:B------:R-:W-:Y:S01]  /*13d0*/  @!P1 IMAD.IADD R18, R18, 0x1, -R5 ;  /* 0x0000000112129824 */ /* 0x000fe200078e0a05 */
[C---:B------:R-:W-:Y:S01]  /*13e0*/  ISETP.GT.U32.AND P2, PT, R5.reuse, R20, PT ;  /* 0x000000140500720c */ /* 0x040fe20003f44070 */
[----:B------:R-:W-:Y:S01]  /*13f0*/  IMAD.MOV.U32 R4, RZ, RZ, R10 ;  /* 0x000000ffff047224 */ /* 0x000fe200078e000a */
[----:B------:R-:W-:Y:S01]  /*1400*/  ISETP.GT.U32.AND P4, PT, R5, R16, PT ;  /* 0x000000100500720c */ /* 0x000fe20003f84070 */
[----:B------:R-:W-:Y:S01]  /*1410*/  IMAD.MOV.U32 R8, RZ, RZ, R3 ;  /* 0x000000ffff087224 */ /* 0x000fe200078e0003 */
[----:B------:R-:W-:Y:S01]  /*1420*/  ISETP.GE.AND P1, PT, R19, RZ, PT ;  /* 0x000000ff1300720c */ /* 0x000fe20003f26270 */
[----:B------:R-:W-:Y:S01]  /*1430*/  @!P5 IMAD.MOV R4, RZ, RZ, -R4 ;  /* 0x000000ffff04d224 */ /* 0x000fe200078e0a04 */
[----:B------:R-:W-:Y:S01]  /*1440*/  ISETP.GT.U32.AND P5, PT, R5, R18, PT ;  /* 0x000000120500720c */ /* 0x000fe20003fa4070 */
[----:B------:R-:W-:-:S03]  /*1450*/  IMAD.HI.U32 R3, R7, R8, RZ ;  /* 0x0000000807037227 */ /* 0x000fc600078e00ff */
[----:B------:R-:W-:Y:S01]  /*1460*/  STL [R1+0x20], R4 ;  /* 0x0000200401007387 */ /* 0x000fe20000100800 */
[----:B------:R-:W-:-:S04]  /*1470*/  IMAD.HI.U32 R6, R7, R24, RZ ;  /* 0x0000001807067227 */ /* 0x000fc800078e00ff */
[----:B------:R-:W-:Y:S01]  /*1480*/  @!P0 IMAD.IADD R12, R12, 0x1, -R5 ;  /* 0x000000010c0c8824 */ /* 0x000fe200078e0a05 */
[----:B------:R-:W-:Y:S01]  /*1490*/  ISETP.GE.AND P0, PT, R15, RZ, PT ;  /* 0x000000ff0f00720c */ /* 0x000fe20003f06270 */
[----:B------:R-:W-:Y:S02]  /*14a0*/  IMAD.MOV R3, RZ, RZ, -R3 ;  /* 0x000000ffff037224 */ /* 0x000fe400078e0a03 */
[----:B------:R-:W-:Y:S02]  /*14b0*/  IMAD.MOV R11, RZ, RZ, -R6 ;  /* 0x000000ffff0b7224 */ /* 0x000fe400078e0a06 */
[----:B------:R-:W-:Y:S01]  /*14c0*/  @!P6 IMAD.IADD R14, R14, 0x1, -R5 ;  /* 0x000000010e0ee824 */ /* 0x000fe200078e0a05 */
[C---:B------:R-:W-:Y:S01]  /*14d0*/  ISETP.GT.U32.AND P6, PT, R5.reuse, R22, PT ;  /* 0x000000160500720c */ /* 0x040fe20003fc4070 */
[C---:B------:R-:W-:Y:S02]  /*14e0*/  IMAD R6, R5.reuse, R3, R8 ;  /* 0x0000000305067224 */ /* 0x040fe400078e0208 */
[----:B------:R-:W-:-:S02]  /*14f0*/  IMAD R8, R5, R11, R24 ;  /* 0x0000000b05087224 */ /* 0x000fc400078e0218 */
[--C-:B------:R-:W-:Y:S01]  /*1500*/  @!P2 IMAD.IADD R20, R20, 0x1, -R5.reuse ;  /* 0x000000011414a824 */ /* 0x100fe200078e0a05 */
[----:B------:R-:W-:Y:S01]  /*1510*/  ISETP.GE.AND P2, PT, R21, RZ, PT ;  /* 0x000000ff1500720c */ /* 0x000fe20003f46270 */
[----:B-1----:R-:W-:Y:S02]  /*1520*/  IMAD.MOV.U32 R2, RZ, RZ, R12 ;  /* 0x000000ffff027224 */ /* 0x002fe400078e000c */
[--C-:B------:R-:W-:Y:S01]  /*1530*/  @!P4 IMAD.IADD R16, R16, 0x1, -R5.reuse ;  /* 0x000000011010c824 */ /* 0x100fe200078e0a05 */
[----:B------:R-:W-:Y:S01]  /*1540*/  ISETP.GE.AND P4, PT, R17, RZ, PT ;  /* 0x000000ff1100720c */ /* 0x000fe20003f86270 */
[----:B------:R-:W-:Y:S02]  /*1550*/  IMAD.MOV.U32 R3, RZ, RZ, R14 ;  /* 0x000000ffff037224 */ /* 0x000fe400078e000e */
[----:B------:R-:W-:Y:S01]  /*1560*/  @!P5 IMAD.IADD R18, R18, 0x1, -R5 ;  /* 0x000000011212d824 */ /* 0x000fe200078e0a05 */
[C---:B------:R-:W-:Y:S01]  /*1570*/  ISETP.GT.U32.AND P5, PT, R5.reuse, R8, PT ;  /* 0x000000080500720c */ /* 0x040fe20003fa4070 */
[----:B------:R-:W-:Y:S01]  /*1580*/  @!P3 IMAD.MOV R2, RZ, RZ, -R2 ;  /* 0x000000ffff02b224 */ /* 0x000fe200078e0a02 */
[C---:B------:R-:W-:Y:S01]  /*1590*/  ISETP.GT.U32.AND P3, PT, R5.reuse, R20, PT ;  /* 0x000000140500720c */ /* 0x040fe20003f64070 */
[----:B------:R-:W-:Y:S01]  /*15a0*/  @!P0 IMAD.MOV R3, RZ, RZ, -R3 ;  /* 0x000000ffff038224 */ /* 0x000fe200078e0a03 */
[----:B------:R-:W-:Y:S01]  /*15b0*/  ISETP.GT.U32.AND P0, PT, R5, R6, PT ;  /* 0x000000060500720c */ /* 0x000fe20003f04070 */
[----:B------:R-:W-:Y:S01]  /*15c0*/  @!P6 IMAD.IADD R22, R22, 0x1, -R5 ;  /* 0x000000011616e824 */ /* 0x000fe200078e0a05 */
[----:B------:R1:W-:Y:S01]  /*15d0*/  STL [R1+0x1c], R2 ;  /* 0x00001c0201007387 */ /* 0x0003e20000100800 */
[----:B------:R-:W-:-:S02]  /*15e0*/  VIADD R15, R0, 0xd ;  /* 0x0000000d000f7836 */ /* 0x000fc40000000000 */
[----:B------:R-:W-:Y:S01]  /*15f0*/  VIADD R10, R0, 0xc ;  /* 0x0000000c000a7836 */ /* 0x000fe20000000000 */
[----:B------:R-:W-:Y:S01]  /*1600*/  ISETP.GT.U32.AND P6, PT, R5, R22, PT ;  /* 0x000000160500720c */ /* 0x000fe20003fc4070 */
[----:B------:R2:W-:Y:S01]  /*1610*/  STL [R1+0x18], R3 ;  /* 0x0000180301007387 */ /* 0x0005e20000100800 */
[----:B------:R-:W-:Y:S01]  /*1620*/  IABS R14, R15 ;  /* 0x0000000f000e7213 */ /* 0x000fe20000000000 */
[--C-:B------:R-:W-:Y:S01]  /*1630*/  @!P5 IMAD.IADD R8, R8, 0x1, -R5.reuse ;  /* 0x000000010808d824 */ /* 0x100fe200078e0a05 */
[----:B------:R-:W-:Y:S01]  /*1640*/  IABS R12, R10 ;  /* 0x0000000a000c7213 */ /* 0x000fe20000000000 */
[--C-:B------:R-:W-:Y:S01]  /*1650*/  @!P3 IMAD.IADD R20, R20, 0x1, -R5.reuse ;  /* 0x000000011414b824 */ /* 0x100fe200078e0a05 */
[----:B------:R-:W-:Y:S01]  /*1660*/  ISETP.GE.AND P3, PT, R13, RZ, PT ;  /* 0x000000ff0d00720c */ /* 0x000fe20003f66270 */
[----:B-1----:R-:W-:Y:S01]  /*1670*/  IMAD.MOV.U32 R2, RZ, RZ, R16 ;  /* 0x000000ffff027224 */ /* 0x002fe200078e0010 */
[----:B------:R-:W-:Y:S01]  /*1680*/  ISETP.GT.U32.AND P5, PT, R5, R8, PT ;  /* 0x000000080500720c */ /* 0x000fe20003fa4070 */
[----:B------:R-:W-:Y:S01]  /*1690*/  @!P0 IMAD.IADD R6, R6, 0x1, -R5 ;  /* 0x0000000106068824 */ /* 0x000fe200078e0a05 */
[----:B------:R-:W-:Y:S01]  /*16a0*/  ISETP.GE.AND P0, PT, R10, RZ, PT ;  /* 0x000000ff0a00720c */ /* 0x000fe20003f06270 */
[----:B------:R-:W-:Y:S01]  /*16b0*/  @!P4 IMAD.MOV R2, RZ, RZ, -R2 ;  /* 0x000000ffff02c224 */ /* 0x000fe200078e0a02 */
[----:B------:R-:W-:Y:S01]  /*16c0*/  ISETP.GE.AND P4, PT, R23, RZ, PT ;  /* 0x000000ff1700720c */ /* 0x000fe20003f86270 */
[----:B------:R-:W-:-:S02]  /*16d0*/  IMAD.MOV.U32 R4, RZ, RZ, R18 ;  /* 0x000000ffff047224 */ /* 0x000fc400078e0012 */
[C---:B------:R-:W-:Y:S01]  /*16e0*/  IMAD.HI.U32 R10, R7.reuse, R14, RZ ;  /* 0x0000000e070a7227 */ /* 0x040fe200078e00ff */
[----:B------:R1:W-:Y:S03]  /*16f0*/  STL [R1+0x14], R2 ;  /* 0x0000140201007387 */ /* 0x0003e60000100800 */
[----:B--2---:R-:W-:-:S04]  /*1700*/  IMAD.HI.U32 R3, R7, R12, RZ ;  /* 0x0000000c07037227 */ /* 0x004fc800078e00ff */
[----:B------:R-:W-:Y:S01]  /*1710*/  @!P1 IMAD.MOV R4, RZ, RZ, -R4 ;  /* 0x000000ffff049224 */ /* 0x000fe200078e0a04 */
[----:B------:R-:W-:Y:S01]  /*1720*/  ISETP.GT.U32.AND P1, PT, R5, R6, PT ;  /* 0x000000060500720c */ /* 0x000fe20003f24070 */
[----:B------:R-:W-:Y:S02]  /*1730*/  IMAD.MOV R11, RZ, RZ, -R10 ;  /* 0x000000ffff0b7224 */ /* 0x000fe400078e0a0a */
[----:B-1----:R-:W-:Y:S01]  /*1740*/  IMAD.MOV.U32 R2, RZ, RZ, R20 ;  /* 0x000000ffff027224 */ /* 0x002fe200078e0014 */
[----:B------:R-:W-:Y:S01]  /*1750*/  STL [R1+0x10], R4 ;  /* 0x0000100401007387 */ /* 0x000fe20000100800 */
[----:B------:R-:W-:Y:S01]  /*1760*/  @!P6 IMAD.IADD R22, R22, 0x1, -R5 ;  /* 0x000000011616e824 */ /* 0x000fe200078e0a05 */
[----:B------:R-:W-:Y:S01]  /*1770*/  ISETP.GE.AND P6, PT, R25, RZ, PT ;  /* 0x000000ff1900720c */ /* 0x000fe20003fc6270 */
[----:B------:R-:W-:Y:S01]  /*1780*/  @!P2 IMAD.MOV R2, RZ, RZ, -R2 ;  /* 0x000000ffff02a224 */ /* 0x000fe200078e0a02 */
[----:B------:R-:W-:Y:S01]  /*1790*/  ISETP.GE.AND P2, PT, R15, RZ, PT ;  /* 0x000000ff0f00720c */ /* 0x000fe20003f46270 */
[----:B------:R-:W-:-:S02]  /*17a0*/  IMAD.MOV R3, RZ, RZ, -R3 ;  /* 0x000000ffff037224 */ /* 0x000fc400078e0a03 */
[C---:B------:R-:W-:Y:S01]  /*17b0*/  IMAD R11, R5.reuse, R11, R14 ;  /* 0x0000000b050b7224 */ /* 0x040fe200078e020e */
[----:B------:R1:W-:Y:S01]  /*17c0*/  STL [R1+0xc], R2 ;  /* 0x00000c0201007387 */ /* 0x0003e20000100800 */
[C---:B------:R-:W-:Y:S02]  /*17d0*/  IMAD R10, R5.reuse, R3, R12 ;  /* 0x00000003050a7224 */ /* 0x040fe400078e020c */
[--C-:B------:R-:W-:Y:S01]  /*17e0*/  @!P5 IMAD.IADD R8, R8, 0x1, -R5.reuse ;  /* 0x000000010808d824 */ /* 0x100fe200078e0a05 */
[----:B------:R-:W-:Y:S01]  /*17f0*/  ISETP.GT.U32.AND P5, PT, R5, R11, PT ;  /* 0x0000000b0500720c */ /* 0x000fe20003fa4070 */
[C---:B------:R-:W-:Y:S02]  /*1800*/  VIADD R3, R0.reuse, 0xe ;  /* 0x0000000e00037836 */ /* 0x040fe40000000000 */
[C---:B------:R-:W-:Y:S02]  /*1810*/  VIADD R13, R0.reuse, 0xf ;  /* 0x0000000f000d7836 */ /* 0x040fe40000000000 */
[----:B------:R-:W-:Y:S01]  /*1820*/  VIADD R15, R0, 0x10 ;  /* 0x00000010000f7836 */ /* 0x000fe20000000000 */
[----:B------:R-:W-:Y:S01]  /*1830*/  IABS R12, R3 ;  /* 0x00000003000c7213 */ /* 0x000fe20000000000 */
[----:B-1----:R-:W-:Y:S01]  /*1840*/  IMAD.MOV.U32 R2, RZ, RZ, R22 ;  /* 0x000000ffff027224 */ /* 0x002fe200078e0016 */
[----:B------:R-:W-:Y:S01]  /*1850*/  IABS R14, R13 ;  /* 0x0000000d000e7213 */ /* 0x000fe20000000000 */
[--C-:B------:R-:W-:Y:S01]  /*1860*/  @!P1 IMAD.IADD R6, R6, 0x1, -R5.reuse ;  /* 0x0000000106069824 */ /* 0x100fe200078e0a05 */
[----:B------:R-:W-:Y:S01]  /*1870*/  ISETP.GE.AND P1, PT, R3, RZ, PT ;  /* 0x000000ff0300720c */ /* 0x000fe20003f26270 */
[----:B------:R-:W-:Y:S01]  /*1880*/  @!P4 IMAD.MOV R2, RZ, RZ, -R2 ;  /* 0x000000ffff02c224 */ /* 0x000fe200078e0a02 */
[----:B------:R-:W-:Y:S01]  /*1890*/  ISETP.GT.U32.AND P4, PT, R5, R10, PT ;  /* 0x0000000a0500720c */ /* 0x000fe20003f84070 */
[----:B------:R-:W-:Y:S01]  /*18a0*/  @!P5 IMAD.IADD R11, R11, 0x1, -R5 ;  /* 0x000000010b0bd824 */ /* 0x000fe200078e0a05 */
[----:B------:R-:W-:Y:S01]  /*18b0*/  IABS R16, R15 ;  /* 0x0000000f00107213 */ /* 0x000fe20000000000 */
[----:B------:R-:W-:Y:S01]  /*18c0*/  IMAD.HI.U32 R3, R7, R12, RZ ;  /* 0x0000000c07037227 */ /* 0x000fe200078e00ff */
[----:B------:R1:W-:Y:S02]  /*18d0*/  STL [R1+0x8], R2 ;  /* 0x0000080201007387 */ /* 0x0003e40000100800 */
[----:B------:R-:W-:Y:S01]  /*18e0*/  ISETP.GT.U32.AND P5, PT, R5, R11, PT ;  /* 0x0000000b0500720c */ /* 0x000fe20003fa4070 */
[----:B------:R-:W-:-:S02]  /*18f0*/  IMAD.MOV R3, RZ, RZ, -R3 ;  /* 0x000000ffff037224 */ /* 0x000fc400078e0a03 */
[----:B------:R-:W-:Y:S02]  /*1900*/  VIADD R19, R0, 0x13 ;  /* 0x0000001300137836 */ /* 0x000fe40000000000 */
[----:B------:R-:W-:Y:S02]  /*1910*/  IMAD R12, R5, R3, R12 ;  /* 0x00000003050c7224 */ /* 0x000fe400078e020c */
[----:B------:R-:W-:Y:S01]  /*1920*/  @!P4 IMAD.IADD R10, R10, 0x1, -R5 ;  /* 0x000000010a0ac824 */ /* 0x000fe200078e0a05 */
[----:B------:R-:W-:Y:S01]  /*1930*/  IABS R18, R19 ;  /* 0x0000001300127213 */ /* 0x000fe20000000000 */
[----:B-1----:R-:W-:Y:S02]  /*1940*/  IMAD.MOV.U32 R2, RZ, RZ, R6 ;  /* 0x000000ffff027224 */ /* 0x002fe400078e0006 */
[----:B------:R-:W-:Y:S01]  /*1950*/  IMAD.HI.U32 R6, R7, R14, RZ ;  /* 0x0000000e07067227 */ /* 0x000fe200078e00ff */
[----:B------:R-:W-:-:S03]  /*1960*/  ISETP.GT.U32.AND P4, PT, R5, R10, PT ;  /* 0x0000000a0500720c */ /* 0x000fc60003f84070 */
[----:B------:R-:W-:Y:S01]  /*1970*/  @!P3 IMAD.MOV R2, RZ, RZ, -R2 ;  /* 0x000000ffff02b224 */ /* 0x000fe200078e0a02 */
[----:B------:R-:W-:Y:S01]  /*1980*/  ISETP.GE.AND P3, PT, R13, RZ, PT ;  /* 0x000000ff0d00720c */ /* 0x000fe20003f66270 */
[----:B------:R-:W-:-:S03]  /*1990*/  IMAD.HI.U32 R13, R7, R16, RZ ;  /* 0x00000010070d7227 */ /* 0x000fc600078e00ff */
[----:B------:R1:W-:Y:S01]  /*19a0*/  STL [R1+0x4], R2 ;  /* 0x0000040201007387 */ /* 0x0003e20000100800 */
[----:B------:R-:W-:Y:S02]  /*19b0*/  IMAD.MOV R6, RZ, RZ, -R6 ;  /* 0x000000ffff067224 */ /* 0x000fe400078e0a06 */
[----:B------:R-:W-:Y:S02]  /*19c0*/  IMAD.MOV R3, RZ, RZ, -R13 ;  /* 0x000000ffff037224 */ /* 0x000fe400078e0a0d */
[----:B------:R-:W-:Y:S02]  /*19d0*/  IMAD R13, R5, R6, R14 ;  /* 0x00000006050d7224 */ /* 0x000fe400078e020e */
[--C-:B------:R-:W-:Y:S02]  /*19e0*/  @!P5 IMAD.IADD R11, R11, 0x1, -R5.reuse ;  /* 0x000000010b0bd824 */ /* 0x100fe400078e0a05 */
[----:B------:R-:W-:Y:S01]  /*19f0*/  @!P4 IMAD.IADD R10, R10, 0x1, -R5 ;  /* 0x000000010a0ac824 */ /* 0x000fe200078e0a05 */
[C---:B------:R-:W-:Y:S01]  /*1a00*/  ISETP.GT.U32.AND P5, PT, R5.reuse, R13, PT ;  /* 0x0000000d0500720c */ /* 0x040fe20003fa4070 */
[C---:B------:R-:W-:Y:S01]  /*1a10*/  IMAD R14, R5.reuse, R3, R16 ;  /* 0x00000003050e7224 */ /* 0x040fe200078e0210 */
[----:B------:R-:W-:Y:S01]  /*1a20*/  ISETP.GT.U32.AND P4, PT, R5, R12, PT ;  /* 0x0000000c0500720c */ /* 0x000fe20003f84070 */
[----:B-1----:R-:W-:-:S02]  /*1a30*/  IMAD.MOV.U32 R2, RZ, RZ, R8 ;  /* 0x000000ffff027224 */ /* 0x002fc400078e0008 */
[----:B------:R-:W-:Y:S01]  /*1a40*/  @!P0 IMAD.MOV R10, RZ, RZ, -R10 ;  /* 0x000000ffff0a8224 */ /* 0x000fe200078e0a0a */
[----:B------:R-:W-:Y:S01]  /*1a50*/  ISETP.GT.U32.AND P0, PT, R5, R14, PT ;  /* 0x0000000e0500720c */ /* 0x000fe20003f04070 */
[C---:B------:R-:W-:Y:S02]  /*1a60*/  VIADD R8, R0.reuse, 0x11 ;  /* 0x0000001100087836 */ /* 0x040fe40000000000 */
[C---:B------:R-:W-:Y:S02]  /*1a70*/  VIADD R17, R0.reuse, 0x12 ;  /* 0x0000001200117836 */ /* 0x040fe40000000000 */
[----:B------:R-:W-:Y:S01]  /*1a80*/  VIADD R21, R0, 0x14 ;  /* 0x0000001400157836 */ /* 0x000fe20000000000 */
[----:B------:R-:W-:Y:S01]  /*1a90*/  IABS R6, R8 ;  /* 0x0000000800067213 */ /* 0x000fe20000000000 */
[--C-:B------:R-:W-:Y:S01]  /*1aa0*/  @!P5 IMAD.IADD R13, R13, 0x1, -R5.reuse ;  /* 0x000000010d0dd824 */ /* 0x100fe200078e0a05 */
[----:B------:R-:W-:Y:S01]  /*1ab0*/  IABS R16, R17 ;  /* 0x0000001100107213 */ /* 0x000fe20000000000 */
[----:B------:R-:W-:Y:S01]  /*1ac0*/  @!P4 IMAD.IADD R12, R12, 0x1, -R5 ;  /* 0x000000010c0cc824 */ /* 0x000fe200078e0a05 */
[----:B------:R-:W-:Y:S01]  /*1ad0*/  IABS R20, R21 ;  /* 0x0000001500147213 */ /* 0x000fe20000000000 */
[----:B------:R-:W-:Y:S01]  /*1ae0*/  IMAD.HI.U32 R3, R7, R6, RZ ;  /* 0x0000000607037227 */ /* 0x000fe200078e00ff */
[----:B------:R-:W-:-:S02]  /*1af0*/  ISETP.GT.U32.AND P5, PT, R5, R13, PT ;  /* 0x0000000d0500720c */ /* 0x000fc40003fa4070 */
[----:B------:R-:W-:Y:S01]  /*1b00*/  ISETP.GT.U32.AND P4, PT, R5, R12, PT ;  /* 0x0000000c0500720c */ /* 0x000fe20003f84070 */
[----:B------:R-:W-:Y:S02]  /*1b10*/  @!P0 IMAD.IADD R14, R14, 0x1, -R5 ;  /* 0x000000010e0e8824 */ /* 0x000fe400078e0a05 */
[----:B------:R-:W-:Y:S02]  /*1b20*/  IMAD.MOV R3, RZ, RZ, -R3 ;  /* 0x000000ffff037224 */ /* 0x000fe400078e0a03 */
[----:B------:R-:W-:Y:S01]  /*1b30*/  @!P6 IMAD.MOV R2, RZ, RZ, -R2 ;  /* 0x000000ffff02e224 */ /* 0x000fe200078e0a02 */
[----:B------:R-:W-:Y:S01]  /*1b40*/  ISETP.GE.AND P6, PT, R15, RZ, PT ;  /* 0x000000ff0f00720c */ /* 0x000fe20003fc6270 */
[C---:B------:R-:W-:Y:S01]  /*1b50*/  IMAD R15, R5.reuse, R3, R6 ;  /* 0x00000003050f7224 */ /* 0x040fe200078e0206 */
[----:B------:R-:W-:Y:S01]  /*1b60*/  ISETP.GT.U32.AND P0, PT, R5, R14, PT ;  /* 0x0000000e0500720c */ /* 0x000fe20003f04070 */
[C---:B------:R-:W-:Y:S01]  /*1b70*/  IMAD.HI.U32 R6, R7.reuse, R18, RZ ;  /* 0x0000001207067227 */ /* 0x040fe200078e00ff */
[----:B------:R3:W-:Y:S03]  /*1b80*/  STL [R1], R2 ;  /* 0x0000000201007387 */ /* 0x0007e60000100800 */
[----:B------:R-:W-:Y:S01]  /*1b90*/  @!P2 IMAD.MOV R11, RZ, RZ, -R11 ;  /* 0x000000ffff0ba224 */ /* 0x000fe200078e0a0b */
[----:B------:R-:W-:Y:S01]  /*1ba0*/  ISETP.GE.AND P2, PT, R8, RZ, PT ;  /* 0x000000ff0800720c */ /* 0x000fe20003f46270 */
[----:B------:R-:W-:-:S04]  /*1bb0*/  IMAD.HI.U32 R3, R7, R16, RZ ;  /* 0x0000001007037227 */ /* 0x000fc800078e00ff */
[----:B------:R-:W-:-:S04]  /*1bc0*/  IMAD.HI.U32 R8, R7, R20, RZ ;  /* 0x0000001407087227 */ /* 0x000fc800078e00ff */
[----:B------:R-:W-:Y:S02]  /*1bd0*/  IMAD.MOV R6, RZ, RZ, -R6 ;  /* 0x000000ffff067224 */ /* 0x000fe400078e0a06 */
[----:B------:R-:W-:Y:S01]  /*1be0*/  @!P5 IMAD.IADD R13, R13, 0x1, -R5 ;  /* 0x000000010d0dd824 */ /* 0x000fe200078e0a05 */
[----:B------:R-:W-:Y:S01]  /*1bf0*/  ISETP.GE.AND P5, PT, R17, RZ, PT ;  /* 0x000000ff1100720c */ /* 0x000fe20003fa6270 */
[----:B------:R-:W-:Y:S02]  /*1c00*/  IMAD.MOV R3, RZ, RZ, -R3 ;  /* 0x000000ffff037224 */ /* 0x000fe400078e0a03 */
[----:B------:R-:W-:Y:S02]  /*1c10*/  IMAD.MOV R8, RZ, RZ, -R8 ;  /* 0x000000ffff087224 */ /* 0x000fe400078e0a08 */
[C---:B------:R-:W-:Y:S02]  /*1c20*/  IMAD R17, R5.reuse, R6, R18 ;  /* 0x0000000605117224 */ /* 0x040fe400078e0212 */
[----:B------:R-:W-:Y:S01]  /*1c30*/  @!P4 IMAD.IADD R12, R12, 0x1, -R5 ;  /* 0x000000010c0cc824 */ /* 0x000fe200078e0a05 */
[C---:B------:R-:W-:Y:S01]  /*1c40*/  ISETP.GT.U32.AND P4, PT, R5.reuse, R15, PT ;  /* 0x0000000f0500720c */ /* 0x040fe20003f84070 */
[----:B------:R-:W-:-:S02]  /*1c50*/  IMAD R16, R5, R3, R16 ;  /* 0x0000000305107224 */ /* 0x000fc400078e0210 */
[C---:B------:R-:W-:Y:S02]  /*1c60*/  IMAD R18, R5.reuse, R8, R20 ;  /* 0x0000000805127224 */ /* 0x040fe400078e0214 */
[--C-:B------:R-:W-:Y:S01]  /*1c70*/  @!P0 IMAD.IADD R14, R14, 0x1, -R5.reuse ;  /* 0x000000010e0e8824 */ /* 0x100fe200078e0a05 */
[C---:B------:R-:W-:Y:S01]  /*1c80*/  ISETP.GT.U32.AND P0, PT, R5.reuse, R17, PT ;  /* 0x000000110500720c */ /* 0x040fe20003f04070 */
[C---:B------:R-:W-:Y:S02]  /*1c90*/  VIADD R22, R0.reuse, 0x15 ;  /* 0x0000001500167836 */ /* 0x040fe40000000000 */
[----:B------:R-:W-:Y:S01]  /*1ca0*/  @!P1 IMAD.MOV R12, RZ, RZ, -R12 ;  /* 0x000000ffff0c9224 */ /* 0x000fe200078e0a0c */
[C---:B------:R-:W-:Y:S01]  /*1cb0*/  ISETP.GT.U32.AND P1, PT, R5.reuse, R16, PT ;  /* 0x000000100500720c */ /* 0x040fe20003f24070 */
[----:B------:R-:W-:Y:S01]  /*1cc0*/  @!P6 IMAD.MOV R14, RZ, RZ, -R14 ;  /* 0x000000ffff0ee224 */ /* 0x000fe200078e0a0e */
[----:B------:R-:W-:Y:S01]  /*1cd0*/  ISETP.GT.U32.AND P6, PT, R5, R18, PT ;  /* 0x000000120500720c */ /* 0x000fe20003fc4070 */
[----:B------:R-:W-:Y:S01]  /*1ce0*/  VIADD R8, R0, 0x16 ;  /* 0x0000001600087836 */ /* 0x000fe20000000000 */
[----:B------:R-:W-:Y:S01]  /*1cf0*/  IABS R6, R22 ;  /* 0x0000001600067213 */ /* 0x000fe20000000000 */
[----:B------:R-:W-:-:S02]  /*1d00*/  @!P4 IMAD.IADD R15, R15, 0x1, -R5 ;  /* 0x000000010f0fc824 */ /* 0x000fc400078e0a05 */
[----:B------:R-:W-:Y:S01]  /*1d10*/  @!P3 IMAD.MOV R13, RZ, RZ, -R13 ;  /* 0x000000ffff0db224 */ /* 0x000fe200078e0a0d */
[----:B------:R-:W-:Y:S01]  /*1d20*/  IABS R20, R8 ;  /* 0x0000000800147213 */ /* 0x000fe20000000000 */
[----:B------:R-:W-:Y:S01]  /*1d30*/  IMAD.HI.U32 R3, R7, R6, RZ ;  /* 0x0000000607037227 */ /* 0x000fe200078e00ff */
[----:B------:R-:W-:Y:S02]  /*1d40*/  ISETP.GE.AND P3, PT, R19, RZ, PT ;  /* 0x000000ff1300720c */ /* 0x000fe40003f66270 */
[----:B------:R-:W-:Y:S01]  /*1d50*/  ISETP.GT.U32.AND P4, PT, R5, R15, PT ;  /* 0x0000000f0500720c */ /* 0x000fe20003f84070 */
[----:B------:R-:W-:Y:S02]  /*1d60*/  @!P0 IMAD.IADD R17, R17, 0x1, -R5 ;  /* 0x0000000111118824 */ /* 0x000fe400078e0a05 */
[----:B------:R-:W-:Y:S02]  /*1d70*/  IMAD.MOV R3, RZ, RZ, -R3 ;  /* 0x000000ffff037224 */ /* 0x000fe400078e0a03 */
[--C-:B------:R-:W-:Y:S01]  /*1d80*/  @!P1 IMAD.IADD R16, R16, 0x1, -R5.reuse ;  /* 0x0000000110109824 */ /* 0x100fe200078e0a05 */
[----:B------:R-:W-:Y:S01]  /*1d90*/  ISETP.GE.AND P1, PT, R22, RZ, PT ;  /* 0x000000ff1600720c */ /* 0x000fe20003f26270 */
[----:B------:R-:W-:Y:S01]  /*1da0*/  @!P6 IMAD.IADD R18, R18, 0x1, -R5 ;  /* 0x000000011212e824 */ /* 0x000fe200078e0a05 */
[C---:B------:R-:W-:Y:S01]  /*1db0*/  ISETP.GT.U32.AND P6, PT, R5.reuse, R17, PT ;  /* 0x000000110500720c */ /* 0x040fe20003fc4070 */
[C---:B------:R-:W-:Y:S01]  /*1dc0*/  IMAD R19, R5.reuse, R3, R6 ;  /* 0x0000000305137224 */ /* 0x040fe200078e0206 */
[----:B------:R-:W-:Y:S01]  /*1dd0*/  ISETP.GT.U32.AND P0, PT, R5, R16, PT ;  /* 0x000000100500720c */ /* 0x000fe20003f04070 */
[----:B------:R-:W-:-:S04]  /*1de0*/  IMAD.HI.U32 R3, R7, R20, RZ ;  /* 0x0000001407037227 */ /* 0x000fc800078e00ff */
[----:B------:R-:W-:Y:S02]  /*1df0*/  IMAD.MOV R3, RZ, RZ, -R3 ;  /* 0x000000ffff037224 */ /* 0x000fe400078e0a03 */
[--C-:B------:R-:W-:Y:S01]  /*1e00*/  @!P4 IMAD.IADD R15, R15, 0x1, -R5.reuse ;  /* 0x000000010f0fc824 */ /* 0x100fe200078e0a05 */
[----:B------:R-:W-:Y:S01]  /*1e10*/  ISETP.GE.AND P4, PT, R21, RZ, PT ;  /* 0x000000ff1500720c */ /* 0x000fe20003f86270 */
[----:B------:R-:W-:Y:S02]  /*1e20*/  IMAD R20, R5, R3, R20 ;  /* 0x0000000305147224 */ /* 0x000fe400078e0214 */
[----:B------:R-:W-:Y:S02]  /*1e30*/  @!P6 IMAD.IADD R17, R17, 0x1, -R5 ;  /* 0x000000011111e824 */ /* 0x000fe400078e0a05 */
[----:B------:R-:W-:Y:S01]  /*1e40*/  VIADD R21, R0, 0x17 ;  /* 0x0000001700157836 */ /* 0x000fe20000000000 */
[C---:B------:R-:W-:Y:S01]  /*1e50*/  ISETP.GT.U32.AND P6, PT, R5.reuse, R20, PT ;  /* 0x000000140500720c */ /* 0x040fe20003fc4070 */
[----:B------:R-:W-:Y:S01]  /*1e60*/  @!P2 IMAD.MOV R15, RZ, RZ, -R15 ;  /* 0x000000ffff0fa224 */ /* 0x000fe200078e0a0f */
[C---:B------:R-:W-:Y:S01]  /*1e70*/  ISETP.GT.U32.AND P2, PT, R5.reuse, R18, PT ;  /* 0x000000120500720c */ /* 0x040fe20003f44070 */
[----:B------:R-:W-:Y:S01]  /*1e80*/  @!P0 IMAD.IADD R16, R16, 0x1, -R5 ;  /* 0x0000000110108824 */ /* 0x000fe200078e0a05 */
[----:B------:R-:W-:Y:S01]  /*1e90*/  ISETP.GT.U32.AND P0, PT, R5, R19, PT ;  /* 0x000000130500720c */ /* 0x000fe20003f04070 */
[C---:B------:R-:W-:Y:S01]  /*1ea0*/  VIADD R25, R0.reuse, 0x18 ;  /* 0x0000001800197836 */ /* 0x040fe20000000000 */
[----:B------:R-:W-:Y:S01]  /*1eb0*/  IABS R22, R21 ;  /* 0x0000001500167213 */ /* 0x000fe20000000000 */
[----:B------:R-:W-:-:S02]  /*1ec0*/  VIADD R27, R0, 0x19 ;  /* 0x00000019001b7836 */ /* 0x000fc40000000000 */
[----:B------:R-:W-:Y:S01]  /*1ed0*/  @!P3 IMAD.MOV R17, RZ, RZ, -R17 ;  /* 0x000000ffff11b224 */ /* 0x000fe200078e0a11 */
[----:B------:R-:W-:Y:S01]  /*1ee0*/  IABS R24, R25 ;  /* 0x0000001900187213 */ /* 0x000fe20000000000 */
[----:B------:R-:W-:Y:S01]  /*1ef0*/  IMAD.HI.U32 R3, R7, R22, RZ ;  /* 0x0000001607037227 */ /* 0x000fe200078e00ff */
[----:B------:R-:W-:-:S03]  /*1f00*/  IABS R26, R27 ;  /* 0x0000001b001a7213 */ /* 0x000fc60000000000 */
[----:B------:R-:W-:Y:S02]  /*1f10*/  @!P6 IMAD.IADD R20, R20, 0x1, -R5 ;  /* 0x000000011414e824 */ /* 0x000fe400078e0a05 */
[----:B------:R-:W-:-:S03]  /*1f20*/  IMAD.HI.U32 R6, R7, R24, RZ ;  /* 0x0000001807067227 */ /* 0x000fc600078e00ff */
[----:B------:R-:W-:Y:S01]  /*1f30*/  ISETP.GT.U32.AND P6, PT, R5, R20, PT ;  /* 0x000000140500720c */ /* 0x000fe20003fc4070 */
[----:B------:R-:W-:Y:S02]  /*1f40*/  IMAD.MOV R3, RZ, RZ, -R3 ;  /* 0x000000ffff037224 */ /* 0x000fe400078e0a03 */
[--C-:B------:R-:W-:Y:S01]  /*1f50*/  @!P2 IMAD.IADD R18, R18, 0x1, -R5.reuse ;  /* 0x000000011212a824 */ /* 0x100fe200078e0a05 */
[----:B------:R-:W-:Y:S01]  /*1f60*/  ISETP.GE.AND P2, PT, R8, RZ, PT ;  /* 0x000000ff0800720c */ /* 0x000fe20003f46270 */
[----:B------:R-:W-:Y:S01]  /*1f70*/  @!P0 IMAD.IADD R19, R19, 0x1, -R5 ;  /* 0x0000000113138824 */ /* 0x000fe200078e0a05 */
[----:B------:R-:W-:Y:S01]  /*1f80*/  ISETP.GE.AND P0, PT, R21, RZ, PT ;  /* 0x000000ff1500720c */ /* 0x000fe20003f06270 */
[----:B------:R-:W-:-:S04]  /*1f90*/  IMAD.HI.U32 R8, R7, R26, RZ ;  /* 0x0000001a07087227 */ /* 0x000fc800078e00ff */
[----:B------:R-:W-:Y:S02]  /*1fa0*/  IMAD.MOV R6, RZ, RZ, -R6 ;  /* 0x000000ffff067224 */ /* 0x000fe400078e0a06 */
[C---:B------:R-:W-:Y:S02]  /*1fb0*/  IMAD R21, R5.reuse, R3, R22 ;  /* 0x0000000305157224 */ /* 0x040fe400078e0216 */
[----:B------:R-:W-:Y:S02]  /*1fc0*/  IMAD.MOV R8, RZ, RZ, -R8 ;  /* 0x000000ffff087224 */ /* 0x000fe400078e0a08 */
[C---:B------:R-:W-:Y:S01]  /*1fd0*/  IMAD R22, R5.reuse, R6, R24 ;  /* 0x0000000605167224 */ /* 0x040fe200078e0218 */
[C---:B------:R-:W-:Y:S01]  /*1fe0*/  ISETP.GT.U32.AND P3, PT, R5.reuse, R21, PT ;  /* 0x000000150500720c */ /* 0x040fe20003f64070 */
[C---:B------:R-:W-:Y:S02]  /*1ff0*/  IMAD R23, R5.reuse, R8, R26 ;  /* 0x0000000805177224 */ /* 0x040fe400078e021a */
[----:B------:R-:W-:Y:S01]  /*2000*/  @!P4 IMAD.MOV R18, RZ, RZ, -R18 ;  /* 0x000000ffff12c224 */ /* 0x000fe200078e0a12 */
[C---:B------:R-:W-:Y:S01]  /*2010*/  ISETP.GT.U32.AND P4, PT, R5.reuse, R22, PT ;  /* 0x000000160500720c */ /* 0x040fe20003f84070 */
[----:B------:R-:W-:Y:S01]  /*2020*/  @!P6 IMAD.IADD R20, R20, 0x1, -R5 ;  /* 0x000000011414e824 */ /* 0x000fe200078e0a05 */
[----:B------:R-:W-:Y:S01]  /*2030*/  ISETP.GT.U32.AND P6, PT, R5, R23, PT ;  /* 0x000000170500720c */ /* 0x000fe20003fc4070 */
[----:B------:R-:W-:-:S02]  /*2040*/  VIADD R28, R0, 0x1a ;  /* 0x0000001a001c7836 */ /* 0x000fc40000000000 */
[C---:B------:R-:W-:Y:S02]  /*2050*/  VIADD R29, R0.reuse, 0x1b ;  /* 0x0000001b001d7836 */ /* 0x040fe40000000000 */
[----:B------:R-:W-:Y:S01]  /*2060*/  @!P5 IMAD.MOV R16, RZ, RZ, -R16 ;  /* 0x000000ffff10d224 */ /* 0x000fe200078e0a10 */
[----:B------:R-:W-:Y:S01]  /*2070*/  IABS R24, R28 ;  /* 0x0000001c00187213 */ /* 0x000fe20000000000 */
[--C-:B------:R-:W-:Y:S01]  /*2080*/  @!P3 IMAD.IADD R21, R21, 0x1, -R5.reuse ;  /* 0x000000011515b824 */ /* 0x100fe200078e0a05 */
[C---:B------:R-:W-:Y:S01]  /*2090*/  ISETP.GT.U32.AND P5, PT, R5.reuse, R19, PT ;  /* 0x000000130500720c */ /* 0x040fe20003fa4070 */
[----:B------:R-:W-:Y:S01]  /*20a0*/  VIADD R30, R0, 0x1c ;  /* 0x0000001c001e7836 */ /* 0x000fe20000000000 */
[----:B------:R-:W-:Y:S01]  /*20b0*/  IABS R8, R29 ;  /* 0x0000001d00087213 */ /* 0x000fe20000000000 */
[----:B------:R-:W-:Y:S01]  /*20c0*/  @!P4 IMAD.IADD R22, R22, 0x1, -R5 ;  /* 0x000000011616c824 */ /* 0x000fe200078e0a05 */
[----:B------:R-:W-:Y:S01]  /*20d0*/  ISETP.GT.U32.AND P4, PT, R5, R21, PT ;  /* 0x000000150500720c */ /* 0x000fe20003f84070 */
[----:B------:R-:W-:Y:S01]  /*20e0*/  IMAD.HI.U32 R3, R7, R24, RZ ;  /* 0x0000001807037227 */ /* 0x000fe200078e00ff */
[----:B------:R-:W-:-:S02]  /*20f0*/  IABS R26, R30 ;  /* 0x0000001e001a7213 */ /* 0x000fc40000000000 */
[----:B------:R-:W-:Y:S01]  /*2100*/  ISETP.GE.AND P3, PT, R27, RZ, PT ;  /* 0x000000ff1b00720c */ /* 0x000fe20003f66270 */
[----:B------:R-:W-:Y:S01]  /*2110*/  @!P6 IMAD.IADD R23, R23, 0x1, -R5 ;  /* 0x000000011717e824 */ /* 0x000fe200078e0a05 */
[----:B------:R-:W-:Y:S01]  /*2120*/  ISETP.GT.U32.AND P6, PT, R5, R22, PT ;  /* 0x000000160500720c */ /* 0x000fe20003fc4070 */
[----:B------:R-:W-:Y:S02]  /*2130*/  IMAD.MOV R6, RZ, RZ, -R3 ;  /* 0x000000ffff067224 */ /* 0x000fe400078e0a03 */
[----:B------:R-:W-:-:S04]  /*2140*/  IMAD.HI.U32 R3, R7, R8, RZ ;  /* 0x0000000807037227 */ /* 0x000fc800078e00ff */
[----:B------:R-:W-:Y:S02]  /*2150*/  IMAD R24, R5, R6, R24 ;  /* 0x0000000605187224 */ /* 0x000fe400078e0218 */
[----:B------:R-:W-:Y:S02]  /*2160*/  IMAD.MOV R3, RZ, RZ, -R3 ;  /* 0x000000ffff037224 */ /* 0x000fe400078e0a03 */
[--C-:B------:R-:W-:Y:S01]  /*2170*/  @!P5 IMAD.IADD R19, R19, 0x1, -R5.reuse ;  /* 0x000000011313d824 */ /* 0x100fe200078e0a05 */
[----:B------:R-:W-:Y:S01]  /*2180*/  ISETP.GE.AND P5, PT, R25, RZ, PT ;  /* 0x000000ff1900720c */ /* 0x000fe20003fa6270 */
[--C-:B------:R-:W-:Y:S01]  /*2190*/  @!P4 IMAD.IADD R21, R21, 0x1, -R5.reuse ;  /* 0x000000011515c824 */ /* 0x100fe200078e0a05 */
[C---:B------:R-:W-:Y:S01]  /*21a0*/  ISETP.GT.U32.AND P4, PT, R5.reuse, R24, PT ;  /* 0x000000180500720c */ /* 0x040fe20003f84070 */
[----:B------:R-:W-:Y:S02]  /*21b0*/  IMAD R25, R5, R3, R8 ;  /* 0x0000000305197224 */ /* 0x000fe400078e0208 */
[----:B------:R-:W-:-:S02]  /*21c0*/  @!P6 IMAD.IADD R22, R22, 0x1, -R5 ;  /* 0x000000011616e824 */ /* 0x000fc400078e0a05 */
[----:B------:R-:W-:Y:S01]  /*21d0*/  VIADD R31, R0, 0x1d ;  /* 0x0000001d001f7836 */ /* 0x000fe20000000000 */
[C---:B------:R-:W-:Y:S01]  /*21e0*/  ISETP.GT.U32.AND P6, PT, R5.reuse, R25, PT ;  /* 0x000000190500720c */ /* 0x040fe20003fc4070 */
[----:B------:R-:W-:Y:S01]  /*21f0*/  @!P1 IMAD.MOV R19, RZ, RZ, -R19 ;  /* 0x000000ffff139224 */ /* 0x000fe200078e0a13 */
[----:B------:R-:W-:Y:S01]  /*2200*/  ISETP.GT.U32.AND P1, PT, R5, R23, PT ;  /* 0x000000170500720c */ /* 0x000fe20003f24070 */
[----:B------:R-:W-:Y:S01]  /*2210*/  IMAD.HI.U32 R3, R7, R26, RZ ;  /* 0x0000001a07037227 */ /* 0x000fe200078e00ff */
[----:B------:R-:W-:-:S03]  /*2220*/  IABS R8, R31 ;  /* 0x0000001f00087213 */ /* 0x000fc60000000000 */
[----:B------:R-:W-:Y:S01]  /*2230*/  @!P4 IMAD.IADD R24, R24, 0x1, -R5 ;  /* 0x000000011818c824 */ /* 0x000fe200078e0a05 */
[----:B------:R-:W-:Y:S01]  /*2240*/  ISETP.GE.AND P4, PT, R29, RZ, PT ;  /* 0x000000ff1d00720c */ /* 0x000fe20003f86270 */
[----:B------:R-:W-:Y:S02]  /*2250*/  IMAD.MOV R6, RZ, RZ, -R3 ;  /* 0x000000ffff067224 */ /* 0x000fe400078e0a03 */
[----:B------:R-:W-:-:S04]  /*2260*/  IMAD.HI.U32 R3, R7, R8, RZ ;  /* 0x0000000807037227 */ /* 0x000fc800078e00ff */
[----:B------:R-:W-:Y:S01]  /*2270*/  @!P6 IMAD.IADD R25, R25, 0x1, -R5 ;  /* 0x000000011919e824 */ /* 0x000fe200078e0a05 */
[C---:B------:R-:W-:Y:S01]  /*2280*/  ISETP.GT.U32.AND P6, PT, R5.reuse, R24, PT ;  /* 0x000000180500720c */ /* 0x040fe20003fc4070 */
[----:B------:R-:W-:Y:S02]  /*2290*/  VIADD R32, R0, 0x1e ;  /* 0x0000001e00207836 */ /* 0x000fe40000000000 */
[----:B------:R-:W-:Y:S02]  /*22a0*/  IMAD R26, R5, R6, R26 ;  /* 0x00000006051a7224 */ /* 0x000fe400078e021a */
[----:B------:R-:W-:Y:S02]  /*22b0*/  IMAD.MOV R27, RZ, RZ, -R3 ;  /* 0x000000ffff1b7224 */ /* 0x000fe400078e0a03 */
[----:B------:R-:W-:Y:S01]  /*22c0*/  @!P1 IMAD.IADD R23, R23, 0x1, -R5 ;  /* 0x0000000117179824 */ /* 0x000fe200078e0a05 */
[----:B------:R-:W-:Y:S01]  /*22d0*/  ISETP.GE.AND P1, PT, R28, RZ, PT ;  /* 0x000000ff1c00720c */ /* 0x000fe20003f26270 */
[----:B------:R-:W-:Y:S01]  /*22e0*/  @!P2 IMAD.MOV R20, RZ, RZ, -R20 ;  /* 0x000000ffff14a224 */ /* 0x000fe200078e0a14 */
[----:B------:R-:W-:Y:S01]  /*22f0*/  IABS R28, R32 ;  /* 0x00000020001c7213 */ /* 0x000fe20000000000 */
[----:B------:R-:W-:Y:S01]  /*2300*/  @!P0 IMAD.MOV R21, RZ, RZ, -R21 ;  /* 0x000000ffff158224 */ /* 0x000fe200078e0a15 */
[C---:B------:R-:W-:Y:S01]  /*2310*/  ISETP.GT.U32.AND P0, PT, R5.reuse, R25, PT ;  /* 0x000000190500720c */ /* 0x040fe20003f04070 */
[C---:B------:R-:W-:Y:S01]  /*2320*/  IMAD R27, R5.reuse, R27, R8 ;  /* 0x0000001b051b7224 */ /* 0x040fe200078e0208 */
[----:B------:R-:W-:Y:S01]  /*2330*/  ISETP.GT.U32.AND P2, PT, R5, R26, PT ;  /* 0x0000001a0500720c */ /* 0x000fe20003f44070 */
[----:B------:R-:W-:-:S02]  /*2340*/  @!P6 IMAD.IADD R24, R24, 0x1, -R5 ;  /* 0x000000011818e824 */ /* 0x000fc400078e0a05 */
[----:B------:R-:W-:Y:S01]  /*2350*/  IMAD.HI.U32 R3, R7, R28, RZ ;  /* 0x0000001c07037227 */ /* 0x000fe200078e00ff */
[----:B------:R-:W-:-:S03]  /*2360*/  ISETP.GT.U32.AND P6, PT, R5, R27, PT ;  /* 0x0000001b0500720c */ /* 0x000fc60003fc4070 */
[----:B------:R-:W-:Y:S02]  /*2370*/  VIADD R8, R0, 0x1f ;  /* 0x0000001f00087836 */ /* 0x000fe40000000000 */
[----:B------:R-:W-:Y:S02]  /*2380*/  IMAD.MOV R3, RZ, RZ, -R3 ;  /* 0x000000ffff037224 */ /* 0x000fe400078e0a03 */
[--C-:B------:R-:W-:Y:S01]  /*2390*/  @!P0 IMAD.IADD R25, R25, 0x1, -R5.reuse ;  /* 0x0000000119198824 */ /* 0x100fe200078e0a05 */
[----:B------:R-:W-:Y:S01]  /*23a0*/  IABS R6, R8 ;  /* 0x0000000800067213 */ /* 0x000fe20000000000 */
[--C-:B------:R-:W-:Y:S01]  /*23b0*/  @!P2 IMAD.IADD R26, R26, 0x1, -R5.reuse ;  /* 0x000000011a1aa824 */ /* 0x100fe200078e0a05 */
[----:B------:R-:W-:Y:S01]  /*23c0*/  ISETP.GE.AND P2, PT, R8, RZ, PT ;  /* 0x000000ff0800720c */ /* 0x000fe20003f46270 */
[----:B------:R-:W-:Y:S01]  /*23d0*/  IMAD R28, R5, R3, R28 ;  /* 0x00000003051c7224 */ /* 0x000fe200078e021c */
[----:B------:R-:W-:Y:S01]  /*23e0*/  ISETP.GE.AND P0, PT, R32, RZ, PT ;  /* 0x000000ff2000720c */ /* 0x000fe20003f06270 */
[----:B------:R-:W-:Y:S01]  /*23f0*/  @!P6 IMAD.IADD R27, R27, 0x1, -R5 ;  /* 0x000000011b1be824 */ /* 0x000fe200078e0a05 */
[C---:B------:R-:W-:Y:S01]  /*2400*/  ISETP.GT.U32.AND P6, PT, R5.reuse, R26, PT ;  /* 0x0000001a0500720c */ /* 0x040fe20003fc4070 */
[----:B------:R-:W-:Y:S01]  /*2410*/  @!P4 IMAD.MOV R25, RZ, RZ, -R25 ;  /* 0x000000ffff19c224 */ /* 0x000fe200078e0a19 */
[----:B------:R-:W-:Y:S01]  /*2420*/  ISETP.GT.U32.AND P4, PT, R5, R28, PT ;  /* 0x0000001c0500720c */ /* 0x000fe20003f84070 */
[----:B------:R-:W-:-:S04]  /*2430*/  IMAD.HI.U32 R3, R7, R6, RZ ;  /* 0x0000000607037227 */ /* 0x000fc800078e00ff */
[----:B------:R-:W-:Y:S01]  /*2440*/  @!P5 IMAD.MOV R22, RZ, RZ, -R22 ;  /* 0x000000ffff16d224 */ /* 0x000fe200078e0a16 */
[----:B------:R-:W-:Y:S01]  /*2450*/  ISETP.GE.AND P5, PT, R30, RZ, PT ;  /* 0x000000ff1e00720c */ /* 0x000fe20003fa6270 */
[----:B------:R-:W-:Y:S01]  /*2460*/  @!P1 IMAD.MOV R24, RZ, RZ, -R24 ;  /* 0x000000ffff189224 */ /* 0x000fe200078e0a18 */
[----:B------:R-:W-:Y:S01]  /*2470*/  ISETP.GT.U32.AND P1, PT, R5, R27, PT ;  /* 0x0000001b0500720c */ /* 0x000fe20003f24070 */
[C---:B------:R-:W-:Y:S02]  /*2480*/  VIADD R8, R0.reuse, 0x20 ;  /* 0x0000002000087836 */ /* 0x040fe40000000000 */
[----:B------:R-:W-:Y:S02]  /*2490*/  IMAD.MOV R3, RZ, RZ, -R3 ;  /* 0x000000ffff037224 */ /* 0x000fe400078e0a03 */
[----:B------:R-:W-:Y:S01]  /*24a0*/  @!P3 IMAD.MOV R23, RZ, RZ, -R23 ;  /* 0x000000ffff17b224 */ /* 0x000fe200078e0a17 */
[----:B------:R-:W-:Y:S01]  /*24b0*/  ISETP.GE.AND P3, PT, R31, RZ, PT ;  /* 0x000000ff1f00720c */ /* 0x000fe20003f66270 */
[----:B------:R-:W-:Y:S01]  /*24c0*/  VIADD R31, R0, 0x21 ;  /* 0x00000021001f7836 */ /* 0x000fe20000000000 */
[----:B------:R-:W-:Y:S01]  /*24d0*/  IABS R30, R8 ;  /* 0x00000008001e7213 */ /* 0x000fe20000000000 */
[----:B------:R-:W-:-:S02]  /*24e0*/  IMAD R29, R5, R3, R6 ;  /* 0x00000003051d7224 */ /* 0x000fc400078e0206 */
[--C-:B------:R-:W-:Y:S01]  /*24f0*/  @!P6 IMAD.IADD R26, R26, 0x1, -R5.reuse ;  /* 0x000000011a1ae824 */ /* 0x100fe200078e0a05 */
[----:B------:R-:W-:Y:S01]  /*2500*/  IABS R32, R31 ;  /* 0x0000001f00207213 */ /* 0x000fe20000000000 */
[----:B------:R-:W-:Y:S01]  /*2510*/  @!P4 IMAD.IADD R28, R28, 0x1, -R5 ;  /* 0x000000011c1cc824 */ /* 0x000fe200078e0a05 */
[----:B------:R-:W-:Y:S01]  /*2520*/  ISETP.GT.U32.AND P6, PT, R5, R29, PT ;  /* 0x0000001d0500720c */ /* 0x000fe20003fc4070 */
[----:B------:R-:W-:Y:S01]  /*2530*/  IMAD.HI.U32 R3, R7, R30, RZ ;  /* 0x0000001e07037227 */ /* 0x000fe200078e00ff */
[----:B------:R-:W-:-:S03]  /*2540*/  ISETP.GE.AND P4, PT, R31, RZ, PT ;  /* 0x000000ff1f00720c */ /* 0x000fc60003f86270 */
[----:B------:R-:W-:Y:S01]  /*2550*/  @!P1 IMAD.IADD R27, R27, 0x1, -R5 ;  /* 0x000000011b1b9824 */ /* 0x000fe200078e0a05 */
[----:B------:R-:W-:Y:S01]  /*2560*/  ISETP.GE.AND P1, PT, R8, RZ, PT ;  /* 0x000000ff0800720c */ /* 0x000fe20003f26270 */
[----:B------:R-:W-:Y:S01]  /*2570*/  @!P5 IMAD.MOV R26, RZ, RZ, -R26 ;  /* 0x000000ffff1ad224 */ /* 0x000fe200078e0a1a */
[----:B------:R-:W-:Y:S01]  /*2580*/  ISETP.GT.U32.AND P5, PT, R5, R28, PT ;  /* 0x0000001c0500720c */ /* 0x000fe20003fa4070 */
[----:B------:R-:W-:-:S04]  /*2590*/  IMAD.HI.U32 R6, R7, R32, RZ ;  /* 0x0000002007067227 */ /* 0x000fc800078e00ff */
[----:B------:R-:W-:Y:S02]  /*25a0*/  IMAD.MOV R8, RZ, RZ, -R3 ;  /* 0x000000ffff087224 */ /* 0x000fe400078e0a03 */
[----:B------:R-:W-:Y:S02]  /*25b0*/  VIADD R33, R0, 0x22 ;  /* 0x0000002200217836 */ /* 0x000fe40000000000 */
[----:B------:R-:W-:Y:S02]  /*25c0*/  IMAD.MOV R6, RZ, RZ, -R6 ;  /* 0x000000ffff067224 */ /* 0x000fe400078e0a06 */
[C---:B------:R-:W-:Y:S01]  /*25d0*/  IMAD R30, R5.reuse, R8, R30 ;  /* 0x00000008051e7224 */ /* 0x040fe200078e021e */
[----:B------:R-:W-:Y:S01]  /*25e0*/  IABS R34, R33 ;  /* 0x0000002100227213 */ /* 0x000fe20000000000 */
[----:B------:R-:W-:Y:S02]  /*25f0*/  IMAD R31, R5, R6, R32 ;  /* 0x00000006051f7224 */ /* 0x000fe400078e0220 */
[----:B------:R-:W-:-:S02]  /*2600*/  @!P6 IMAD.IADD R29, R29, 0x1, -R5 ;  /* 0x000000011d1de824 */ /* 0x000fc400078e0a05 */
[----:B------:R-:W-:Y:S01]  /*2610*/  @!P3 IMAD.MOV R27, RZ, RZ, -R27 ;  /* 0x000000ffff1bb224 */ /* 0x000fe200078e0a1b */
[C---:B------:R-:W-:Y:S01]  /*2620*/  ISETP.GT.U32.AND P3, PT, R5.reuse, R30, PT ;  /* 0x0000001e0500720c */ /* 0x040fe20003f64070 */
[----:B------:R-:W-:Y:S01]  /*2630*/  @!P5 IMAD.IADD R28, R28, 0x1, -R5 ;  /* 0x000000011c1cd824 */ /* 0x000fe200078e0a05 */
[----:B------:R-:W-:Y:S01]  /*2640*/  ISETP.GT.U32.AND P6, PT, R5, R29, PT ;  /* 0x0000001d0500720c */ /* 0x000fe20003fc4070 */
[----:B------:R-:W-:Y:S01]  /*2650*/  IMAD.HI.U32 R3, R7, R34, RZ ;  /* 0x0000002207037227 */ /* 0x000fe200078e00ff */
[----:B------:R-:W-:-:S03]  /*2660*/  ISETP.GT.U32.AND P5, PT, R5, R31, PT ;  /* 0x0000001f0500720c */ /* 0x000fc60003fa4070 */
[----:B------:R-:W-:Y:S02]  /*2670*/  IMAD.MOV R3, RZ, RZ, -R3 ;  /* 0x000000ffff037224 */ /* 0x000fe400078e0a03 */
[----:B------:R-:W-:Y:S02]  /*2680*/  VIADD R35, R0, 0x23 ;  /* 0x0000002300237836 */ /* 0x000fe40000000000 */
[----:B------:R-:W-:Y:S02]  /*2690*/  IMAD R32, R5, R3, R34 ;  /* 0x0000000305207224 */ /* 0x000fe400078e0222 */
[--C-:B------:R-:W-:Y:S01]  /*26a0*/  @!P3 IMAD.IADD R30, R30, 0x1, -R5.reuse ;  /* 0x000000011e1eb824 */ /* 0x100fe200078e0a05 */
[----:B------:R-:W-:Y:S01]  /*26b0*/  IABS R8, R35 ;  /* 0x0000002300087213 */ /* 0x000fe20000000000 */
[--C-:B------:R-:W-:Y:S01]  /*26c0*/  @!P6 IMAD.IADD R29, R29, 0x1, -R5.reuse ;  /* 0x000000011d1de824 */ /* 0x100fe200078e0a05 */
[----:B------:R-:W-:Y:S01]  /*26d0*/  ISETP.GT.U32.AND P6, PT, R5, R32, PT ;  /* 0x000000200500720c */ /* 0x000fe20003fc4070 */
[----:B------:R-:W-:Y:S01]  /*26e0*/  @!P5 IMAD.IADD R31, R31, 0x1, -R5 ;  /* 0x000000011f1fd824 */ /* 0x000fe200078e0a05 */
[----:B------:R-:W-:Y:S01]  /*26f0*/  ISETP.GT.U32.AND P5, PT, R5, R30, PT ;  /* 0x0000001e0500720c */ /* 0x000fe20003fa4070 */
[----:B------:R-:W-:Y:S01]  /*2700*/  VIADD R37, R0, 0x24 ;  /* 0x0000002400257836 */ /* 0x000fe20000000000 */
[----:B------:R-:W-:Y:S01]  /*2710*/  ISETP.GE.AND P3, PT, R33, RZ, PT ;  /* 0x000000ff2100720c */ /* 0x000fe20003f66270 */
[----:B------:R-:W-:-:S03]  /*2720*/  IMAD.HI.U32 R3, R7, R8, RZ ;  /* 0x0000000807037227 */ /* 0x000fc600078e00ff */
[----:B------:R-:W-:Y:S01]  /*2730*/  IABS R34, R37 ;  /* 0x0000002500227213 */ /* 0x000fe20000000000 */
[----:B------:R-:W-:Y:S02]  /*2740*/  IMAD.MOV R3, RZ, RZ, -R3 ;  /* 0x000000ffff037224 */ /* 0x000fe400078e0a03 */
[C---:B------:R-:W-:Y:S02]  /*2750*/  VIADD R39, R0.reuse, 0x25 ;  /* 0x0000002500277836 */ /* 0x040fe40000000000 */
[----:B------:R-:W-:Y:S02]  /*2760*/  VIADD R40, R0, 0x26 ;  /* 0x0000002600287836 */ /* 0x000fe40000000000 */
[----:B------:R-:W-:Y:S01]  /*2770*/  IMAD R33, R5, R3, R8 ;  /* 0x0000000305217224 */ /* 0x000fe200078e0208 */
[----:B------:R-:W-:Y:S01]  /*2780*/  IABS R36, R39 ;  /* 0x0000002700247213 */ /* 0x000fe20000000000 */
[----:B------:R-:W-:Y:S01]  /*2790*/  IMAD.HI.U32 R6, R7, R34, RZ ;  /* 0x0000002207067227 */ /* 0x000fe200078e00ff */
[----:B------:R-:W-:-:S03]  /*27a0*/  IABS R38, R40 ;  /* 0x0000002800267213 */ /* 0x000fc60000000000 */
[--C-:B------:R-:W-:Y:S01]  /*27b0*/  @!P6 IMAD.IADD R32, R32, 0x1, -R5.reuse ;  /* 0x000000012020e824 */ /* 0x100fe200078e0a05 */
[C---:B------:R-:W-:Y:S01]  /*27c0*/  ISETP.GT.U32.AND P6, PT, R5.reuse, R31, PT ;  /* 0x0000001f0500720c */ /* 0x040fe20003fc4070 */
[----:B------:R-:W-:Y:S01]  /*27d0*/  @!P5 IMAD.IADD R30, R30, 0x1, -R5 ;  /* 0x000000011e1ed824 */ /* 0x000fe200078e0a05 */
[----:B------:R-:W-:Y:S01]  /*27e0*/  ISETP.GT.U32.AND P5, PT, R5, R33, PT ;  /* 0x000000210500720c */ /* 0x000fe20003fa4070 */
[----:B------:R-:W-:Y:S02]  /*27f0*/  IMAD.MOV R6, RZ, RZ, -R6 ;  /* 0x000000ffff067224 */ /* 0x000fe400078e0a06 */
[----:B------:R-:W-:-:S04]  /*2800*/  IMAD.HI.U32 R3, R7, R36, RZ ;  /* 0x0000002407037227 */ /* 0x000fc800078e00ff */
[----:B------:R-:W-:Y:S02]  /*2810*/  IMAD R34, R5, R6, R34 ;  /* 0x0000000605227224 */ /* 0x000fe400078e0222 */
[----:B------:R-:W-:-:S04]  /*2820*/  IMAD.HI.U32 R6, R7, R38, RZ ;  /* 0x0000002607067227 */ /* 0x000fc800078e00ff */
[----:B------:R-:W-:Y:S02]  /*2830*/  IMAD.MOV R3, RZ, RZ, -R3 ;  /* 0x000000ffff037224 */ /* 0x000fe400078e0a03 */
[----:B------:R-:W-:Y:S02]  /*2840*/  IMAD.MOV R6, RZ, RZ, -R6 ;  /* 0x000000ffff067224 */ /* 0x000fe400078e0a06 */
[----:B------:R-:W-:Y:S01]  /*2850*/  @!P2 IMAD.MOV R29, RZ, RZ, -R29 ;  /* 0x000000ffff1da224 */ /* 0x000fe200078e0a1d */
[----:B------:R-:W-:Y:S01]  /*2860*/  ISETP.GE.AND P2, PT, R35, RZ, PT ;  /* 0x000000ff2300720c */ /* 0x000fe20003f46270 */
[----:B------:R-:W-:Y:S02]  /*2870*/  IMAD R35, R5, R3, R36 ;  /* 0x0000000305237224 */ /* 0x000fe400078e0224 */
[----:B------:R-:W-:Y:S01]  /*2880*/  @!P6 IMAD.IADD R31, R31, 0x1, -R5 ;  /* 0x000000011f1fe824 */ /* 0x000fe200078e0a05 */
[C---:B------:R-:W-:Y:S01]  /*2890*/  ISETP.GT.U32.AND P6, PT, R5.reuse, R34, PT ;  /* 0x000000220500720c */ /* 0x040fe20003fc4070 */
[----:B------:R-:W-:-:S02]  /*28a0*/  IMAD R36, R5, R6, R38 ;  /* 0x0000000605247224 */ /* 0x000fc400078e0226 */
[----:B------:R-:W-:Y:S01]  /*28b0*/  @!P5 IMAD.IADD R33, R33, 0x1, -R5 ;  /* 0x000000012121d824 */ /* 0x000fe200078e0a05 */
[C---:B------:R-:W-:Y:S01]  /*28c0*/  ISETP.GT.U32.AND P5, PT, R5.reuse, R35, PT ;  /* 0x000000230500720c */ /* 0x040fe20003fa4070 */
[C---:B------:R-:W-:Y:S02]  /*28d0*/  VIADD R41, R0.reuse, 0x27 ;  /* 0x0000002700297836 */ /* 0x040fe40000000000 */
[----:B------:R-:W-:Y:S01]  /*28e0*/  @!P1 IMAD.MOV R30, RZ, RZ, -R30 ;  /* 0x000000ffff1e9224 */ /* 0x000fe200078e0a1e */
[C---:B------:R-:W-:Y:S01]  /*28f0*/  ISETP.GT.U32.AND P1, PT, R5.reuse, R33, PT ;  /* 0x000000210500720c */ /* 0x040fe20003f24070 */
[----:B------:R-:W-:Y:S01]  /*2900*/  @!P4 IMAD.MOV R31, RZ, RZ, -R31 ;  /* 0x000000ffff1fc224 */ /* 0x000fe200078e0a1f */
[C---:B------:R-:W-:Y:S01]  /*2910*/  ISETP.GT.U32.AND P4, PT, R5.reuse, R36, PT ;  /* 0x000000240500720c */ /* 0x040fe20003f84070 */
[----:B------:R-:W-:Y:S01]  /*2920*/  @!P0 IMAD.MOV R28, RZ, RZ, -R28 ;  /* 0x000000ffff1c8224 */ /* 0x000fe200078e0a1c */
[----:B------:R-:W-:Y:S01]  /*2930*/  IABS R8, R41 ;  /* 0x0000002900087213 */ /* 0x000fe20000000000 */
[----:B------:R-:W-:Y:S01]  /*2940*/  VIADD R42, R0, 0x28 ;  /* 0x00000028002a7836 */ /* 0x000fe20000000000 */
[----:B------:R-:W-:Y:S01]  /*2950*/  ISETP.GT.U32.AND P0, PT, R5, R32, PT ;  /* 0x000000200500720c */ /* 0x000fe20003f04070 */
[----:B------:R-:W-:-:S02]  /*2960*/  @!P6 IMAD.IADD R34, R34, 0x1, -R5 ;  /* 0x000000012222e824 */ /* 0x000fc400078e0a05 */
[----:B------:R-:W-:Y:S01]  /*2970*/  IMAD.MOV.U32 R6, RZ, RZ, R8 ;  /* 0x000000ffff067224 */ /* 0x000fe200078e0008 */
[----:B------:R-:W-:Y:S01]  /*2980*/  IABS R38, R42 ;  /* 0x0000002a00267213 */ /* 0x000fe20000000000 */
[----:B------:R-:W-:Y:S01]  /*2990*/  @!P5 IMAD.IADD R35, R35, 0x1, -R5 ;  /* 0x000000012323d824 */ /* 0x000fe200078e0a05 */
[----:B------:R-:W-:Y:S01]  /*29a0*/  ISETP.GT.U32.AND P6, PT, R5, R34, PT ;  /* 0x000000220500720c */ /* 0x000fe20003fc4070 */
[----:B------:R-:W-:-:S03]  /*29b0*/  IMAD.HI.U32 R3, R7, R6, RZ ;  /* 0x0000000607037227 */ /* 0x000fc600078e00ff */
[----:B------:R-:W-:Y:S01]  /*29c0*/  ISETP.GT.U32.AND P5, PT, R5, R35, PT ;  /* 0x000000230500720c */ /* 0x000fe20003fa4070 */
[--C-:B------:R-:W-:Y:S01]  /*29d0*/  @!P1 IMAD.IADD R33, R33, 0x1, -R5.reuse ;  /* 0x0000000121219824 */ /* 0x100fe200078e0a05 */
[----:B------:R-:W-:Y:S01]  /*29e0*/  ISETP.GE.AND P1, PT, R40, RZ, PT ;  /* 0x000000ff2800720c */ /* 0x000fe20003f26270 */
[----:B------:R-:W-:Y:S01]  /*29f0*/  @!P4 IMAD.IADD R36, R36, 0x1, -R5 ;  /* 0x000000012424c824 */ /* 0x000fe200078e0a05 */
[----:B------:R-:W-:Y:S01]  /*2a00*/  ISETP.GE.AND P4, PT, R41, RZ, PT ;  /* 0x000000ff2900720c */ /* 0x000fe20003f86270 */
[----:B------:R-:W-:Y:S02]  /*2a10*/  IMAD.MOV R3, RZ, RZ, -R3 ;  /* 0x000000ffff037224 */ /* 0x000fe400078e0a03 */
[----:B------:R-:W-:Y:S01]  /*2a20*/  @!P0 IMAD.IADD R32, R32, 0x1, -R5 ;  /* 0x0000000120208824 */ /* 0x000fe200078e0a05 */
[----:B------:R-:W-:Y:S01]  /*2a30*/  ISETP.GE.AND P0, PT, R37, RZ, PT ;  /* 0x000000ff2500720c */ /* 0x000fe20003f06270 */
[----:B------:R-:W-:Y:S01]  /*2a40*/  @!P2 IMAD.MOV R33, RZ, RZ, -R33 ;  /* 0x000000ffff21a224 */ /* 0x000fe200078e0a21 */
[C---:B------:R-:W-:Y:S01]  /*2a50*/  ISETP.GT.U32.AND P2, PT, R5.reuse, R36, PT ;  /* 0x000000240500720c */ /* 0x040fe20003f44070 */
[----:B------:R-:W-:-:S02]  /*2a60*/  IMAD R37, R5, R3, R6 ;  /* 0x0000000305257224 */ /* 0x000fc400078e0206 */
[----:B------:R-:W-:-:S04]  /*2a70*/  IMAD.HI.U32 R3, R7, R38, RZ ;  /* 0x0000002607037227 */ /* 0x000fc800078e00ff */
[----:B------:R-:W-:Y:S02]  /*2a80*/  IMAD.MOV R3, RZ, RZ, -R3 ;  /* 0x000000ffff037224 */ /* 0x000fe400078e0a03 */
[--C-:B------:R-:W-:Y:S01]  /*2a90*/  @!P6 IMAD.IADD R34, R34, 0x1, -R5.reuse ;  /* 0x000000012222e824 */ /* 0x100fe200078e0a05 */
[C---:B------:R-:W-:Y:S01]  /*2aa0*/  ISETP.GT.U32.AND P6, PT, R5.reuse, R37, PT ;  /* 0x000000250500720c */ /* 0x040fe20003fc4070 */
[C---:B------:R-:W-:Y:S02]  /*2ab0*/  IMAD R38, R5.reuse, R3, R38 ;  /* 0x0000000305267224 */ /* 0x040fe400078e0226 */
[----:B------:R-:W-:Y:S02]  /*2ac0*/  @!P2 IMAD.IADD R36, R36, 0x1, -R5 ;  /* 0x000000012424a824 */ /* 0x000fe400078e0a05 */
[----:B------:R-:W-:Y:S01]  /*2ad0*/  @!P3 IMAD.MOV R32, RZ, RZ, -R32 ;  /* 0x000000ffff20b224 */ /* 0x000fe200078e0a20 */
[----:B------:R-:W-:Y:S01]  /*2ae0*/  ISETP.GT.U32.AND P2, PT, R5, R38, PT ;  /* 0x000000260500720c */ /* 0x000fe20003f44070 */
[C---:B------:R-:W-:Y:S01]  /*2af0*/  VIADD R3, R0.reuse, 0x29 ;  /* 0x0000002900037836 */ /* 0x040fe20000000000 */
[----:B------:R-:W-:Y:S01]  /*2b00*/  ISETP.GE.AND P3, PT, R39, RZ, PT ;  /* 0x000000ff2700720c */ /* 0x000fe20003f66270 */
[----:B------:R-:W-:-:S02]  /*2b10*/  VIADD R39, R0, 0x2b ;  /* 0x0000002b00277836 */ /* 0x000fc40000000000 */
[--C-:B------:R-:W-:Y:S01]  /*2b20*/  @!P5 IMAD.IADD R35, R35, 0x1, -R5.reuse ;  /* 0x000000012323d824 */ /* 0x100fe200078e0a05 */
[----:B------:R-:W-:Y:S01]  /*2b30*/  IABS R8, R3 ;  /* 0x0000000300087213 */ /* 0x000fe20000000000 */
[--C-:B------:R-:W-:Y:S01]  /*2b40*/  @!P6 IMAD.IADD R37, R37, 0x1, -R5.reuse ;  /* 0x000000012525e824 */ /* 0x100fe200078e0a05 */
[----:B------:R-:W-:Y:S01]  /*2b50*/  ISETP.GE.AND P5, PT, R42, RZ, PT ;  /* 0x000000ff2a00720c */ /* 0x000fe20003fa6270 */
[----:B------:R-:W-:Y:S01]  /*2b60*/  VIADD R6, R0, 0x2a ;  /* 0x0000002a00067836 */ /* 0x000fe20000000000 */
[----:B------:R-:W-:Y:S01]  /*2b70*/  IABS R42, R39 ;  /* 0x00000027002a7213 */ /* 0x000fe20000000000 */
[----:B------:R-:W-:Y:S01]  /*2b80*/  @!P0 IMAD.MOV R34, RZ, RZ, -R34 ;  /* 0x000000ffff228224 */ /* 0x000fe200078e0a22 */
[----:B------:R-:W-:Y:S01]  /*2b90*/  ISETP.GT.U32.AND P6, PT, R5, R37, PT ;  /* 0x000000250500720c */ /* 0x000fe20003fc4070 */
[----:B------:R-:W-:Y:S01]  /*2ba0*/  @!P2 IMAD.IADD R38, R38, 0x1, -R5 ;  /* 0x000000012626a824 */ /* 0x000fe200078e0a05 */
[----:B------:R-:W-:Y:S01]  /*2bb0*/  ISETP.GE.AND P0, PT, R3, RZ, PT ;  /* 0x000000ff0300720c */ /* 0x000fe20003f06270 */
[----:B------:R-:W-:Y:S01]  /*2bc0*/  @!P3 IMAD.MOV R35, RZ, RZ, -R35 ;  /* 0x000000ffff23b224 */ /* 0x000fe200078e0a23 */
[----:B------:R-:W-:Y:S01]  /*2bd0*/  ISETP.GE.AND P3, PT, R6, RZ, PT ;  /* 0x000000ff0600720c */ /* 0x000fe20003f66270 */
[----:B------:R-:W-:Y:S01]  /*2be0*/  IMAD.HI.U32 R3, R7, R8, RZ ;  /* 0x0000000807037227 */ /* 0x000fe200078e00ff */
[----:B------:R-:W-:-:S02]  /*2bf0*/  ISETP.GT.U32.AND P2, PT, R5, R38, PT ;  /* 0x000000260500720c */ /* 0x000fc40003f44070 */
[----:B------:R-:W-:Y:S01]  /*2c00*/  IABS R40, R6 ;  /* 0x0000000600287213 */ /* 0x000fe20000000000 */
[----:B------:R-:W-:Y:S01]  /*2c10*/  @!P1 IMAD.MOV R36, RZ, RZ, -R36 ;  /* 0x000000ffff249224 */ /* 0x000fe200078e0a24 */
[----:B------:R-:W-:Y:S01]  /*2c20*/  ISETP.GE.AND P1, PT, R39, RZ, PT ;  /* 0x000000ff2700720c */ /* 0x000fe20003f26270 */
[----:B------:R-:W-:-:S04]  /*2c30*/  IMAD.HI.U32 R6, R7, R42, RZ ;  /* 0x0000002a07067227 */ /* 0x000fc800078e00ff */
[----:B------:R-:W-:Y:S02]  /*2c40*/  VIADD R41, R0, 0x2c ;  /* 0x0000002c00297836 */ /* 0x000fe40000000000 */
[----:B------:R-:W-:Y:S02]  /*2c50*/  IMAD.MOV R39, RZ, RZ, -R3 ;  /* 0x000000ffff277224 */ /* 0x000fe400078e0a03 */
[----:B------:R-:W-:Y:S01]  /*2c60*/  IMAD.MOV R6, RZ, RZ, -R6 ;  /* 0x000000ffff067224 */ /* 0x000fe200078e0a06 */
[----:B------:R-:W-:Y:S01]  /*2c70*/  IABS R44, R41 ;  /* 0x00000029002c7213 */ /* 0x000fe20000000000 */
[----:B------:R-:W-:Y:S01]  /*2c80*/  @!P6 IMAD.IADD R37, R37, 0x1, -R5 ;  /* 0x000000012525e824 */ /* 0x000fe200078e0a05 */
[----:B------:R-:W-:Y:S01]  /*2c90*/  ISETP.GE.AND P6, PT, R41, RZ, PT ;  /* 0x000000ff2900720c */ /* 0x000fe20003fc6270 */
[----:B------:R-:W-:Y:S02]  /*2ca0*/  IMAD R39, R5, R39, R8 ;  /* 0x0000002705277224 */ /* 0x000fe400078e0208 */
[----:B------:R-:W-:-:S04]  /*2cb0*/  IMAD.HI.U32 R3, R7, R40, RZ ;  /* 0x0000002807037227 */ /* 0x000fc800078e00ff */
[----:B------:R-:W-:Y:S02]  /*2cc0*/  @!P2 IMAD.IADD R38, R38, 0x1, -R5 ;  /* 0x000000012626a824 */ /* 0x000fe400078e0a05 */
[C---:B------:R-:W-:Y:S02]  /*2cd0*/  IMAD R41, R5.reuse, R6, R42 ;  /* 0x0000000605297224 */ /* 0x040fe400078e022a */
[----:B------:R-:W-:Y:S01]  /*2ce0*/  @!P4 IMAD.MOV R37, RZ, RZ, -R37 ;  /* 0x000000ffff25c224 */ /* 0x000fe200078e0a25 */
[C---:B------:R-:W-:Y:S01]  /*2cf0*/  ISETP.GT.U32.AND P4, PT, R5.reuse, R39, PT ;  /* 0x000000270500720c */ /* 0x040fe20003f84070 */
[----:B------:R-:W-:Y:S02]  /*2d00*/  IMAD.MOV R8, RZ, RZ, -R3 ;  /* 0x000000ffff087224 */ /* 0x000fe400078e0a03 */
[----:B------:R-:W-:Y:S01]  /*2d10*/  @!P5 IMAD.MOV R38, RZ, RZ, -R38 ;  /* 0x000000ffff26d224 */ /* 0x000fe200078e0a26 */
[C---:B------:R-:W-:Y:S01]  /*2d20*/  ISETP.GT.U32.AND P5, PT, R5.reuse, R41, PT ;  /* 0x000000290500720c */ /* 0x040fe20003fa4070 */
[----:B------:R-:W-:-:S02]  /*2d30*/  IMAD R40, R5, R8, R40 ;  /* 0x0000000805287224 */ /* 0x000fc400078e0228 */
[----:B------:R-:W-:-:S03]  /*2d40*/  IMAD.HI.U32 R3, R7, R44, RZ ;  /* 0x0000002c07037227 */ /* 0x000fc600078e00ff */
[----:B------:R-:W-:Y:S01]  /*2d50*/  ISETP.GT.U32.AND P2, PT, R5, R40, PT ;  /* 0x000000280500720c */ /* 0x000fe20003f44070 */
[----:B------:R-:W-:Y:S02]  /*2d60*/  IMAD.MOV R3, RZ, RZ, -R3 ;  /* 0x000000ffff037224 */ /* 0x000fe400078e0a03 */
[C---:B------:R-:W-:Y:S02]  /*2d70*/  VIADD R49, R0.reuse, 0x2e ;  /* 0x0000002e00317836 */ /* 0x040fe40000000000 */
[--C-:B------:R-:W-:Y:S02]  /*2d80*/  @!P4 IMAD.IADD R39, R39, 0x1, -R5.reuse ;  /* 0x000000012727c824 */ /* 0x100fe400078e0a05 */
[----:B------:R-:W-:Y:S01]  /*2d90*/  IMAD R42, R5, R3, R44 ;  /* 0x00000003052a7224 */ /* 0x000fe200078e022c */
[----:B------:R-:W-:Y:S01]  /*2da0*/  IABS R44, R49 ;  /* 0x00000031002c7213 */ /* 0x000fe20000000000 */
[----:B------:R-:W-:Y:S01]  /*2db0*/  @!P5 IMAD.IADD R41, R41, 0x1, -R5 ;  /* 0x000000012929d824 */ /* 0x000fe200078e0a05 */
[----:B------:R-:W-:Y:S01]  /*2dc0*/  ISETP.GT.U32.AND P4, PT, R5, R39, PT ;  /* 0x000000270500720c */ /* 0x000fe20003f84070 */
[----:B------:R-:W-:-:S02]  /*2dd0*/  VIADD R47, R0, 0x2d ;  /* 0x0000002d002f7836 */ /* 0x000fc40000000000 */
[----:B------:R-:W-:Y:S01]  /*2de0*/  IMAD.HI.U32 R6, R7, R44, RZ ;  /* 0x0000002c07067227 */ /* 0x000fe200078e00ff */
[----:B------:R-:W-:Y:S02]  /*2df0*/  ISETP.GT.U32.AND P5, PT, R5, R41, PT ;  /* 0x000000290500720c */ /* 0x000fe40003fa4070 */
[----:B------:R-:W-:Y:S01]  /*2e00*/  IABS R8, R47 ;  /* 0x0000002f00087213 */ /* 0x000fe20000000000 */
[----:B------:R-:W-:Y:S02]  /*2e10*/  @!P2 IMAD.IADD R40, R40, 0x1, -R5 ;  /* 0x000000012828a824 */ /* 0x000fe400078e0a05 */
[----:B------:R-:W-:Y:S02]  /*2e20*/  IMAD.MOV R6, RZ, RZ, -R6 ;  /* 0x000000ffff067224 */ /* 0x000fe400078e0a06 */
[----:B------:R-:W-:Y:S01]  /*2e30*/  IMAD.HI.U32 R3, R7, R8, RZ ;  /* 0x0000000807037227 */ /* 0x000fe200078e00ff */
[----:B------:R-:W-:-:S03]  /*2e40*/  ISETP.GT.U32.AND P2, PT, R5, R40, PT ;  /* 0x000000280500720c */ /* 0x000fc60003f44070 */
[----:B------:R-:W-:Y:S02]  /*2e50*/  IMAD R44, R5, R6, R44 ;  /* 0x00000006052c7224 */ /* 0x000fe400078e022c */
[----:B------:R-:W-:Y:S02]  /*2e60*/  VIADD R50, R0, 0x2f ;  /* 0x0000002f00327836 */ /* 0x000fe40000000000 */
[----:B------:R-:W-:Y:S01]  /*2e70*/  @!P4 IMAD.IADD R39, R39, 0x1, -R5 ;  /* 0x000000012727c824 */ /* 0x000fe200078e0a05 */
[----:B------:R-:W-:Y:S01]  /*2e80*/  ISETP.GT.U32.AND P4, PT, R5, R42, PT ;  /* 0x0000002a0500720c */ /* 0x000fe20003f84070 */
[----:B------:R-:W-:Y:S01]  /*2e90*/  IMAD.MOV R3, RZ, RZ, -R3 ;  /* 0x000000ffff037224 */ /* 0x000fe200078e0a03 */
[----:B------:R-:W-:Y:S01]  /*2ea0*/  IABS R45, R50 ;  /* 0x00000032002d7213 */ /* 0x000fe20000000000 */
[----:B------:R-:W-:Y:S01]  /*2eb0*/  @!P5 IMAD.IADD R41, R41, 0x1, -R5 ;  /* 0x000000012929d824 */ /* 0x000fe200078e0a05 */
[C---:B------:R-:W-:Y:S01]  /*2ec0*/  ISETP.GT.U32.AND P5, PT, R5.reuse, R44, PT ;  /* 0x0000002c0500720c */ /* 0x040fe20003fa4070 */
[----:B------:R-:W-:-:S02]  /*2ed0*/  IMAD R43, R5, R3, R8 ;  /* 0x00000003052b7224 */ /* 0x000fc400078e0208 */
[----:B------:R-:W-:Y:S02]  /*2ee0*/  IMAD.MOV.U32 R8, RZ, RZ, R45 ;  /* 0x000000ffff087224 */ /* 0x000fe400078e002d */
[----:B------:R-:W-:Y:S01]  /*2ef0*/  @!P2 IMAD.IADD R40, R40, 0x1, -R5 ;  /* 0x000000012828a824 */ /* 0x000fe200078e0a05 */
[----:B------:R-:W-:Y:S01]  /*2f00*/  ISETP.GT.U32.AND P2, PT, R5, R43, PT ;  /* 0x0000002b0500720c */ /* 0x000fe20003f44070 */
[----:B------:R-:W-:Y:S02]  /*2f10*/  VIADD R52, R0, 0x31 ;  /* 0x0000003100347836 */ /* 0x000fe40000000000 */
[----:B------:R-:W-:-:S03]  /*2f20*/  IMAD.HI.U32 R3, R7, R8, RZ ;  /* 0x0000000807037227 */ /* 0x000fc600078e00ff */
[----:B------:R-:W-:Y:S01]  /*2f30*/  IABS R48, R52 ;  /* 0x0000003400307213 */ /* 0x000fe20000000000 */
[----:B------:R-:W-:Y:S02]  /*2f40*/  VIADD R51, R0, 0x30 ;  /* 0x0000003000337836 */ /* 0x000fe40000000000 */
[--C-:B------:R-:W-:Y:S01]  /*2f50*/  @!P4 IMAD.IADD R42, R42, 0x1, -R5.reuse ;  /* 0x000000012a2ac824 */ /* 0x100fe200078e0a05 */
[----:B------:R-:W-:Y:S01]  /*2f60*/  ISETP.GE.AND P4, PT, R47, RZ, PT ;  /* 0x000000ff2f00720c */ /* 0x000fe20003f86270 */
[----:B------:R-:W-:Y:S01]  /*2f70*/  @!P5 IMAD.IADD R44, R44, 0x1, -R5 ;  /* 0x000000012c2cd824 */ /* 0x000fe200078e0a05 */
[----:B------:R-:W-:Y:S01]  /*2f80*/  IABS R46, R51 ;  /* 0x00000033002e7213 */ /* 0x000fe20000000000 */
[----:B------:R-:W-:Y:S02]  /*2f90*/  IMAD.MOV R3, RZ, RZ, -R3 ;  /* 0x000000ffff037224 */ /* 0x000fe400078e0a03 */
[----:B------:R-:W-:Y:S01]  /*2fa0*/  @!P0 IMAD.MOV R39, RZ, RZ, -R39 ;  /* 0x000000ffff278224 */ /* 0x000fe200078e0a27 */
[C---:B------:R-:W-:Y:S01]  /*2fb0*/  ISETP.GT.U32.AND P0, PT, R5.reuse, R42, PT ;  /* 0x0000002a0500720c */ /* 0x040fe20003f04070 */
[C---:B------:R-:W-:Y:S01]  /*2fc0*/  IMAD R45, R5.reuse, R3, R8 ;  /* 0x00000003052d7224 */ /* 0x040fe200078e0208 */
[----:B------:R-:W-:Y:S01]  /*2fd0*/  ISETP.GT.U32.AND P5, PT, R5, R44, PT ;  /* 0x0000002c0500720c */ /* 0x000fe20003fa4070 */
[----:B------:R-:W-:-:S04]  /*2fe0*/  IMAD.HI.U32 R3, R7, R48, RZ ;  /* 0x0000003007037227 */ /* 0x000fc800078e00ff */
[----:B------:R-:W-:-:S04]  /*2ff0*/  IMAD.HI.U32 R6, R7, R46, RZ ;  /* 0x0000002e07067227 */ /* 0x000fc800078e00ff */
[----:B------:R-:W-:Y:S01]  /*3000*/  @!P2 IMAD.IADD R43, R43, 0x1, -R5 ;  /* 0x000000012b2ba824 */ /* 0x000fe200078e0a05 */
[----:B------:R-:W-:Y:S01]  /*3010*/  ISETP.GE.AND P2, PT, R49, RZ, PT ;  /* 0x000000ff3100720c */ /* 0x000fe20003f46270 */
[----:B------:R-:W-:Y:S02]  /*3020*/  IMAD.MOV R3, RZ, RZ, -R3 ;  /* 0x000000ffff037224 */ /* 0x000fe400078e0a03 */
[----:B------:R-:W-:Y:S02]  /*3030*/  IMAD.MOV R6, RZ, RZ, -R6 ;  /* 0x000000ffff067224 */ /* 0x000fe400078e0a06 */
[----:B------:R-:W-:Y:S01]  /*3040*/  @!P3 IMAD.MOV R40, RZ, RZ, -R40 ;  /* 0x000000ffff28b224 */ /* 0x000fe200078e0a28 */
[C---:B------:R-:W-:Y:S01]  /*3050*/  ISETP.GT.U32.AND P3, PT, R5.reuse, R43, PT ;  /* 0x0000002b0500720c */ /* 0x040fe20003f64070 */
[C---:B------:R-:W-:Y:S02]  /*3060*/  IMAD R47, R5.reuse, R3, R48 ;  /* 0x00000003052f7224 */ /* 0x040fe400078e0230 */
[----:B------:R-:W-:-:S02]  /*3070*/  IMAD R46, R5, R6, R46 ;  /* 0x00000006052e7224 */ /* 0x000fc400078e022e */
[--C-:B------:R-:W-:Y:S01]  /*3080*/  @!P0 IMAD.IADD R42, R42, 0x1, -R5.reuse ;  /* 0x000000012a2a8824 */ /* 0x100fe200078e0a05 */
[C---:B------:R-:W-:Y:S01]  /*3090*/  ISETP.GT.U32.AND P0, PT, R5.reuse, R45, PT ;  /* 0x0000002d0500720c */ /* 0x040fe20003f04070 */
[--C-:B------:R-:W-:Y:S01]  /*30a0*/  @!P5 IMAD.IADD R44, R44, 0x1, -R5.reuse ;  /* 0x000000012c2cd824 */ /* 0x100fe200078e0a05 */
[C---:B------:R-:W-:Y:S01]  /*30b0*/  ISETP.GT.U32.AND P5, PT, R5.reuse, R47, PT ;  /* 0x0000002f0500720c */ /* 0x040fe20003fa4070 */
[----:B------:R-:W-:Y:S01]  /*30c0*/  @!P6 IMAD.MOV R42, RZ, RZ, -R42 ;  /* 0x000000ffff2ae224 */ /* 0x000fe200078e0a2a */
[----:B------:R-:W-:Y:S01]  /*30d0*/  ISETP.GT.U32.AND P6, PT, R5, R46, PT ;  /* 0x0000002e0500720c */ /* 0x000fe20003fc4070 */
[C---:B------:R-:W-:Y:S02]  /*30e0*/  VIADD R53, R0.reuse, 0x32 ;  /* 0x0000003200357836 */ /* 0x040fe40000000000 */
[----:B------:R-:W-:Y:S01]  /*30f0*/  @!P3 IMAD.IADD R43, R43, 0x1, -R5 ;  /* 0x000000012b2bb824 */ /* 0x000fe200078e0a05 */
[----:B------:R-:W-:Y:S01]  /*3100*/  ISETP.GE.AND P3, PT, R51, RZ, PT ;  /* 0x000000ff3300720c */ /* 0x000fe20003f66270 */
[----:B------:R-:W-:Y:S01]  /*3110*/  VIADD R51, R0, 0x33 ;  /* 0x0000003300337836 */ /* 0x000fe20000000000 */
[----:B------:R-:W-:Y:S01]  /*3120*/  IABS R48, R53 ;  /* 0x0000003500307213 */ /* 0x000fe20000000000 */
[----:B------:R-:W-:-:S02]  /*3130*/  @!P4 IMAD.MOV R43, RZ, RZ, -R43 ;  /* 0x000000ffff2bc224 */ /* 0x000fc400078e0a2b */
[--C-:B------:R-:W-:Y:S01]  /*3140*/  @!P0 IMAD.IADD R45, R45, 0x1, -R5.reuse ;  /* 0x000000012d2d8824 */ /* 0x100fe200078e0a05 */
[----:B------:R-:W-:Y:S01]  /*3150*/  IABS R8, R51 ;  /* 0x0000003300087213 */ /* 0x000fe20000000000 */
[----:B------:R-:W-:Y:S01]  /*3160*/  @!P5 IMAD.IADD R47, R47, 0x1, -R5 ;  /* 0x000000012f2fd824 */ /* 0x000fe200078e0a05 */
[----:B------:R-:W-:Y:S01]  /*3170*/  ISETP.GE.AND P0, PT, R52, RZ, PT ;  /* 0x000000ff3400720c */ /* 0x000fe20003f06270 */
[----:B------:R-:W-:-:S03]  /*3180*/  IMAD.HI.U32 R3, R7, R48, RZ ;  /* 0x0000003007037227 */ /* 0x000fc600078e00ff */
[C---:B------:R-:W-:Y:S01]  /*3190*/  ISETP.GT.U32.AND P4, PT, R5.reuse, R47, PT ;  /* 0x0000002f0500720c */ /* 0x040fe20003f84070 */
[----:B------:R-:W-:Y:S01]  /*31a0*/  @!P6 IMAD.IADD R46, R46, 0x1, -R5 ;  /* 0x000000012e2ee824 */ /* 0x000fe200078e0a05 */
[----:B------:R-:W-:Y:S01]  /*31b0*/  ISETP.GT.U32.AND P6, PT, R5, R45, PT ;  /* 0x0000002d0500720c */ /* 0x000fe20003fc4070 */
[----:B------:R-:W-:Y:S02]  /*31c0*/  IMAD.MOV R6, RZ, RZ, -R3 ;  /* 0x000000ffff067224 */ /* 0x000fe400078e0a03 */
[----:B------:R-:W-:Y:S01]  /*31d0*/  IMAD.HI.U32 R3, R7, R8, RZ ;  /* 0x0000000807037227 */ /* 0x000fe200078e00ff */
[----:B------:R-:W-:-:S03]  /*31e0*/  ISETP.GT.U32.AND P5, PT, R5, R46, PT ;  /* 0x0000002e0500720c */ /* 0x000fc60003fa4070 */
[----:B------:R-:W-:Y:S02]  /*31f0*/  IMAD.MOV R3, RZ, RZ, -R3 ;  /* 0x000000ffff037224 */ /* 0x000fe400078e0a03 */
[----:B------:R-:W-:Y:S02]  /*3200*/  VIADD R54, R0, 0x34 ;  /* 0x0000003400367836 */ /* 0x000fe40000000000 */
[C---:B------:R-:W-:Y:S02]  /*3210*/  IMAD R48, R5.reuse, R6, R48 ;  /* 0x0000000605307224 */ /* 0x040fe400078e0230 */
[----:B------:R-:W-:Y:S02]  /*3220*/  IMAD R49, R5, R3, R8 ;  /* 0x0000000305317224 */ /* 0x000fe400078e0208 */
[----:B------:R-:W-:Y:S01]  /*3230*/  @!P1 IMAD.MOV R41, RZ, RZ, -R41 ;  /* 0x000000ffff299224 */ /* 0x000fe200078e0a29 */
[----:B------:R-:W-:Y:S01]  /*3240*/  ISETP.GE.AND P1, PT, R50, RZ, PT ;  /* 0x000000ff3200720c */ /* 0x000fe20003f26270 */
[--C-:B------:R-:W-:Y:S01]  /*3250*/  @!P6 IMAD.IADD R45, R45, 0x1, -R5.reuse ;  /* 0x000000012d2de824 */ /* 0x100fe200078e0a05 */
[----:B------:R-:W-:Y:S01]  /*3260*/  IABS R50, R54 ;  /* 0x0000003600327213 */ /* 0x000fe20000000000 */
[----:B------:R-:W-:Y:S01]  /*3270*/  VIADD R55, R0, 0x35 ;  /* 0x0000003500377836 */ /* 0x000fe20000000000 */
[----:B------:R-:W-:Y:S01]  /*3280*/  ISETP.GT.U32.AND P6, PT, R5, R48, PT ;  /* 0x000000300500720c */ /* 0x000fe20003fc4070 */
[----:B------:R-:W-:Y:S01]  /*3290*/  @!P4 IMAD.IADD R47, R47, 0x1, -R5 ;  /* 0x000000012f2fc824 */ /* 0x000fe200078e0a05 */
[----:B------:R-:W-:Y:S01]  /*32a0*/  ISETP.GT.U32.AND P4, PT, R5, R49, PT ;  /* 0x000000310500720c */ /* 0x000fe20003f84070 */
[----:B------:R-:W-:Y:S01]  /*32b0*/  IMAD.HI.U32 R3, R7, R50, RZ ;  /* 0x0000003207037227 */ /* 0x000fe200078e00ff */
[----:B------:R-:W-:-:S03]  /*32c0*/  IABS R52, R55 ;  /* 0x0000003700347213 */ /* 0x000fc60000000000 */
[----:B------:R-:W-:Y:S01]  /*32d0*/  @!P5 IMAD.IADD R46, R46, 0x1, -R5 ;  /* 0x000000012e2ed824 */ /* 0x000fe200078e0a05 */
[----:B------:R-:W-:Y:S01]  /*32e0*/  ISETP.GE.AND P5, PT, R53, RZ, PT ;  /* 0x000000ff3500720c */ /* 0x000fe20003fa6270 */
[----:B------:R-:W-:Y:S02]  /*32f0*/  VIADD R53, R0, 0x36 ;  /* 0x0000003600357836 */ /* 0x000fe40000000000 */
[----:B------:R-:W-:Y:S02]  /*3300*/  IMAD.MOV R3, RZ, RZ, -R3 ;  /* 0x000000ffff037224 */ /* 0x000fe400078e0a03 */
[----:B------:R-:W-:-:S04]  /*3310*/  IMAD.HI.U32 R6, R7, R52, RZ ;  /* 0x0000003407067227 */ /* 0x000fc800078e00ff */
[--C-:B------:R-:W-:Y:S01]  /*3320*/  @!P6 IMAD.IADD R48, R48, 0x1, -R5.reuse ;  /* 0x000000013030e824 */ /* 0x100fe200078e0a05 */
[----:B------:R-:W-:Y:S01]  /*3330*/  ISETP.GE.AND P6, PT, R51, RZ, PT ;  /* 0x000000ff3300720c */ /* 0x000fe20003fc6270 */
[----:B------:R-:W-:Y:S01]  /*3340*/  IMAD R50, R5, R3, R50 ;  /* 0x0000000305327224 */ /* 0x000fe200078e0232 */
[----:B------:R-:W-:Y:S01]  /*3350*/  IABS R3, R53 ;  /* 0x0000003500037213 */ /* 0x000fe20000000000 */
[----:B------:R-:W-:Y:S02]  /*3360*/  IMAD.MOV R6, RZ, RZ, -R6 ;  /* 0x000000ffff067224 */ /* 0x000fe400078e0a06 */
[----:B------:R-:W-:Y:S01]  /*3370*/  @!P4 IMAD.IADD R49, R49, 0x1, -R5 ;  /* 0x000000013131c824 */ /* 0x000fe200078e0a05 */
[C---:B------:R-:W-:Y:S01]  /*3380*/  ISETP.GT.U32.AND P4, PT, R5.reuse, R48, PT ;  /* 0x000000300500720c */ /* 0x040fe20003f84070 */
[----:B------:R-:W-:Y:S02]  /*3390*/  VIADD R56, R0, 0x37 ;  /* 0x0000003700387836 */ /* 0x000fe40000000000 */
[----:B------:R-:W-:-:S02]  /*33a0*/  IMAD R51, R5, R6, R52 ;  /* 0x0000000605337224 */ /* 0x000fc400078e0234 */
[----:B------:R-:W-:Y:S01]  /*33b0*/  IMAD.MOV.U32 R52, RZ, RZ, R3 ;  /* 0x000000ffff347224 */ /* 0x000fe200078e0003 */
[----:B------:R-:W-:Y:S01]  /*33c0*/  IABS R8, R56 ;  /* 0x0000003800087213 */ /* 0x000fe20000000000 */
[----:B------:R-:W-:Y:S01]  /*33d0*/  @!P2 IMAD.MOV R44, RZ, RZ, -R44 ;  /* 0x000000ffff2ca224 */ /* 0x000fe200078e0a2c */
[----:B------:R-:W-:Y:S01]  /*33e0*/  ISETP.GT.U32.AND P2, PT, R5, R49, PT ;  /* 0x000000310500720c */ /* 0x000fe20003f44070 */
[----:B------:R-:W-:-:S04]  /*33f0*/  IMAD.HI.U32 R3, R7, R52, RZ ;  /* 0x0000003407037227 */ /* 0x000fc800078e00ff */
[----:B------:R-:W-:Y:S01]  /*3400*/  @!P3 IMAD.MOV R46, RZ, RZ, -R46 ;  /* 0x000000ffff2eb224 */ /* 0x000fe200078e0a2e */
[----:B------:R-:W-:Y:S01]  /*3410*/  ISETP.GT.U32.AND P3, PT, R5, R51, PT ;  /* 0x000000330500720c */ /* 0x000fe20003f64070 */
[----:B------:R-:W-:-:S04]  /*3420*/  IMAD.HI.U32 R6, R7, R8, RZ ;  /* 0x0000000807067227 */ /* 0x000fc800078e00ff */
[----:B------:R-:W-:Y:S02]  /*3430*/  IMAD.MOV R3, RZ, RZ, -R3 ;  /* 0x000000ffff037224 */ /* 0x000fe400078e0a03 */
[----:B------:R-:W-:Y:S01]  /*3440*/  @!P1 IMAD.MOV R45, RZ, RZ, -R45 ;  /* 0x000000ffff2d9224 */ /* 0x000fe200078e0a2d */
[----:B------:R-:W-:Y:S01]  /*3450*/  ISETP.GT.U32.AND P1, PT, R5, R50, PT ;  /* 0x000000320500720c */ /* 0x000fe20003f24070 */
[--C-:B------:R-:W-:Y:S01]  /*3460*/  @!P4 IMAD.IADD R48, R48, 0x1, -R5.reuse ;  /* 0x000000013030c824 */ /* 0x100fe200078e0a05 */
[----:B------:R-:W-:Y:S01]  /*3470*/  ISETP.GE.AND P4, PT, R55, RZ, PT ;  /* 0x000000ff3700720c */ /* 0x000fe20003f86270 */
[----:B------:R-:W-:Y:S02]  /*3480*/  IMAD.MOV R6, RZ, RZ, -R6 ;  /* 0x000000ffff067224 */ /* 0x000fe400078e0a06 */
[----:B------:R-:W-:Y:S02]  /*3490*/  IMAD R52, R5, R3, R52 ;  /* 0x0000000305347224 */ /* 0x000fe400078e0234 */
[----:B------:R-:W-:Y:S01]  /*34a0*/  @!P2 IMAD.IADD R49, R49, 0x1, -R5 ;  /* 0x000000013131a824 */ /* 0x000fe200078e0a05 */
[----:B------:R-:W-:Y:S01]  /*34b0*/  ISETP.GE.AND P2, PT, R53, RZ, PT ;  /* 0x000000ff3500720c */ /* 0x000fe20003f46270 */
[----:B------:R-:W-:-:S02]  /*34c0*/  IMAD R53, R5, R6, R8 ;  /* 0x0000000605357224 */ /* 0x000fc400078e0208 */
[----:B------:R-:W-:Y:S01]  /*34d0*/  @!P5 IMAD.MOV R48, RZ, RZ, -R48 ;  /* 0x000000ffff30d224 */ /* 0x000fe200078e0a30 */
[----:B------:R-:W-:Y:S01]  /*34e0*/  ISETP.GT.U32.AND P5, PT, R5, R52, PT ;  /* 0x000000340500720c */ /* 0x000fe20003fa4070 */
[----:B------:R-:W-:Y:S02]  /*34f0*/  @!P3 IMAD.IADD R51, R51, 0x1, -R5 ;  /* 0x000000013333b824 */ /* 0x000fe400078e0a05 */
[----:B------:R-:W-:Y:S01]  /*3500*/  @!P6 IMAD.MOV R49, RZ, RZ, -R49 ;  /* 0x000000ffff31e224 */ /* 0x000fe200078e0a31 */
[C---:B------:R-:W-:Y:S01]  /*3510*/  ISETP.GT.U32.AND P6, PT, R5.reuse, R53, PT ;  /* 0x000000350500720c */ /* 0x040fe20003fc4070 */
[----:B------:R-:W-:Y:S01]  /*3520*/  @!P1 IMAD.IADD R50, R50, 0x1, -R5 ;  /* 0x0000000132329824 */ /* 0x000fe200078e0a05 */
[C---:B------:R-:W-:Y:S01]  /*3530*/  ISETP.GT.U32.AND P3, PT, R5.reuse, R51, PT ;  /* 0x000000330500720c */ /* 0x040fe20003f64070 */
[C---:B------:R-:W-:Y:S02]  /*3540*/  VIADD R6, R0.reuse, 0x38 ;  /* 0x0000003800067836 */ /* 0x040fe40000000000 */
[----:B------:R-:W-:Y:S01]  /*3550*/  @!P0 IMAD.MOV R47, RZ, RZ, -R47 ;  /* 0x000000ffff2f8224 */ /* 0x000fe200078e0a2f */
[----:B------:R-:W-:Y:S01]  /*3560*/  ISETP.GT.U32.AND P1, PT, R5, R50, PT ;  /* 0x000000320500720c */ /* 0x000fe20003f24070 */
[----:B------:R-:W-:Y:S01]  /*3570*/  VIADD R55, R0, 0x39 ;  /* 0x0000003900377836 */ /* 0x000fe20000000000 */
[----:B------:R-:W-:Y:S01]  /*3580*/  ISETP.GE.AND P0, PT, R54, RZ, PT ;  /* 0x000000ff3600720c */ /* 0x000fe20003f06270 */
[--C-:B------:R-:W-:Y:S01]  /*3590*/  @!P5 IMAD.IADD R52, R52, 0x1, -R5.reuse ;  /* 0x000000013434d824 */ /* 0x100fe200078e0a05 */
[----:B------:R-:W-:Y:S01]  /*35a0*/  IABS R54, R6 ;  /* 0x0000000600367213 */ /* 0x000fe20000000000 */
[----:B------:R-:W-:Y:S01]  /*35b0*/  VIADD R57, R0, 0x3a ;  /* 0x0000003a00397836 */ /* 0x000fe20000000000 */
[----:B------:R-:W-:Y:S01]  /*35c0*/  IABS R8, R55 ;  /* 0x0000003700087213 */ /* 0x000fe20000000000 */
[----:B------:R-:W-:Y:S01]  /*35d0*/  @!P6 IMAD.IADD R53, R53, 0x1, -R5 ;  /* 0x000000013535e824 */ /* 0x000fe200078e0a05 */
[----:B------:R-:W-:Y:S01]  /*35e0*/  ISETP.GT.U32.AND P5, PT, R5, R52, PT ;  /* 0x000000340500720c */ /* 0x000fe20003fa4070 */
[----:B------:R-:W-:-:S03]  /*35f0*/  IMAD.HI.U32 R3, R7, R54, RZ ;  /* 0x0000003607037227 */ /* 0x000fc600078e00ff */
[----:B------:R-:W-:Y:S01]  /*3600*/  ISETP.GT.U32.AND P6, PT, R5, R53, PT ;  /* 0x000000350500720c */ /* 0x000fe20003fc4070 */
[----:B------:R-:W-:Y:S01]  /*3610*/  @!P3 IMAD.IADD R51, R51, 0x1, -R5 ;  /* 0x000000013333b824 */ /* 0x000fe200078e0a05 */
[----:B------:R-:W-:Y:S01]  /*3620*/  ISETP.GE.AND P3, PT, R6, RZ, PT ;  /* 0x000000ff0600720c */ /* 0x000fe20003f66270 */
[----:B------:R-:W-:-:S04]  /*3630*/  IMAD.HI.U32 R6, R7, R8, RZ ;  /* 0x0000000807067227 */ /* 0x000fc800078e00ff */
[----:B------:R-:W-:Y:S02]  /*3640*/  IMAD.MOV R3, RZ, RZ, -R3 ;  /* 0x000000ffff037224 */ /* 0x000fe400078e0a03 */
[----:B------:R-:W-:Y:S01]  /*3650*/  @!P1 IMAD.IADD R50, R50, 0x1, -R5 ;  /* 0x0000000132329824 */ /* 0x000fe200078e0a05 */
[----:B------:R-:W-:Y:S01]  /*3660*/  ISETP.GE.AND P1, PT, R56, RZ, PT ;  /* 0x000000ff3800720c */ /* 0x000fe20003f26270 */
[----:B------:R-:W-:Y:S01]  /*3670*/  IMAD.MOV R6, RZ, RZ, -R6 ;  /* 0x000000ffff067224 */ /* 0x000fe200078e0a06 */
[----:B------:R-:W-:Y:S01]  /*3680*/  IABS R56, R57 ;  /* 0x0000003900387213 */ /* 0x000fe20000000000 */
[----:B------:R-:W-:Y:S02]  /*3690*/  IMAD R54, R5, R3, R54 ;  /* 0x0000000305367224 */ /* 0x000fe400078e0236 */
[----:B------:R-:W-:Y:S01]  /*36a0*/  @!P0 IMAD.MOV R50, RZ, RZ, -R50 ;  /* 0x000000ffff328224 */ /* 0x000fe200078e0a32 */
[----:B------:R-:W-:Y:S01]  /*36b0*/  ISETP.GE.AND P0, PT, R55, RZ, PT ;  /* 0x000000ff3700720c */ /* 0x000fe20003f06270 */
[----:B------:R-:W-:-:S02]  /*36c0*/  IMAD R55, R5, R6, R8 ;  /* 0x0000000605377224 */ /* 0x000fc400078e0208 */
[--C-:B------:R-:W-:Y:S01]  /*36d0*/  @!P5 IMAD.IADD R52, R52, 0x1, -R5.reuse ;  /* 0x000000013434d824 */ /* 0x100fe200078e0a05 */
[----:B------:R-:W-:Y:S01]  /*36e0*/  ISETP.GT.U32.AND P5, PT, R5, R54, PT ;  /* 0x000000360500720c */ /* 0x000fe20003fa4070 */
[----:B------:R-:W-:Y:S01]  /*36f0*/  @!P6 IMAD.IADD R53, R53, 0x1, -R5 ;  /* 0x000000013535e824 */ /* 0x000fe200078e0a05 */
[----:B------:R-:W-:Y:S01]  /*3700*/  ISETP.GT.U32.AND P6, PT, R5, R55, PT ;  /* 0x000000370500720c */ /* 0x000fe20003fc4070 */
[----:B------:R-:W-:Y:S02]  /*3710*/  VIADD R61, R0, 0x3b ;  /* 0x0000003b003d7836 */ /* 0x000fe40000000000 */
[----:B------:R-:W-:-:S03]  /*3720*/  IMAD.HI.U32 R3, R7, R56, RZ ;  /* 0x0000003807037227 */ /* 0x000fc600078e00ff */
[----:B------:R-:W-:Y:S01]  /*3730*/  IABS R8, R61 ;  /* 0x0000003d00087213 */ /* 0x000fe20000000000 */
[----:B------:R-:W-:Y:S02]  /*3740*/  IMAD.MOV R3, RZ, RZ, -R3 ;  /* 0x000000ffff037224 */ /* 0x000fe400078e0a03 */
[----:B------:R-:W-:Y:S02]  /*3750*/  VIADD R63, R0, 0x3d ;  /* 0x0000003d003f7836 */ /* 0x000fe40000000000 */
[--C-:B------:R-:W-:Y:S02]  /*3760*/  @!P5 IMAD.IADD R54, R54, 0x1, -R5.reuse ;  /* 0x000000013636d824 */ /* 0x100fe400078e0a05 */
[----:B------:R-:W-:Y:S01]  /*3770*/  IMAD R56, R5, R3, R56 ;  /* 0x0000000305387224 */ /* 0x000fe200078e0238 */
[----:B------:R-:W-:Y:S01]  /*3780*/  IABS R59, R63 ;  /* 0x0000003f003b7213 */ /* 0x000fe20000000000 */
[----:B------:R-:W-:Y:S01]  /*3790*/  @!P6 IMAD.IADD R55, R55, 0x1, -R5 ;  /* 0x000000013737e824 */ /* 0x000fe200078e0a05 */
[----:B------:R-:W-:Y:S01]  /*37a0*/  ISETP.GT.U32.AND P6, PT, R5, R54, PT ;  /* 0x000000360500720c */ /* 0x000fe20003fc4070 */
[----:B------:R-:W-:Y:S01]  /*37b0*/  IMAD.HI.U32 R3, R7, R8, RZ ;  /* 0x0000000807037227 */ /* 0x000fe200078e00ff */
[----:B------:R-:W-:-:S03]  /*37c0*/  ISETP.GT.U32.AND P5, PT, R5, R56, PT ;  /* 0x000000380500720c */ /* 0x000fc60003fa4070 */
[----:B------:R-:W-:Y:S02]  /*37d0*/  IMAD.MOV R3, RZ, RZ, -R3 ;  /* 0x000000ffff037224 */ /* 0x000fe400078e0a03 */
[----:B------:R-:W-:Y:S01]  /*37e0*/  @!P4 IMAD.MOV R51, RZ, RZ, -R51 ;  /* 0x000000ffff33c224 */ /* 0x000fe200078e0a33 */
[----:B------:R-:W-:Y:S01]  /*37f0*/  ISETP.GE.AND P4, PT, R57, RZ, PT ;  /* 0x000000ff3900720c */ /* 0x000fe20003f86270 */
[C---:B------:R-:W-:Y:S02]  /*3800*/  IMAD R57, R5.reuse, R3, R8 ;  /* 0x0000000305397224 */ /* 0x040fe400078e0208 */
[----:B------:R-:W-:Y:S02]  /*3810*/  IMAD.MOV.U32 R8, RZ, RZ, R59 ;  /* 0x000000ffff087224 */ /* 0x000fe400078e003b */
[----:B------:R-:W-:Y:S01]  /*3820*/  @!P6 IMAD.IADD R54, R54, 0x1, -R5 ;  /* 0x000000013636e824 */ /* 0x000fe200078e0a05 */
[----:B------:R-:W-:Y:S01]  /*3830*/  ISETP.GT.U32.AND P6, PT, R5, R57, PT ;  /* 0x000000390500720c */ /* 0x000fe20003fc4070 */
[----:B------:R-:W-:-:S02]  /*3840*/  VIADD R62, R0, 0x3c ;  /* 0x0000003c003e7836 */ /* 0x000fc40000000000 */
[----:B------:R-:W-:-:S03]  /*3850*/  IMAD.HI.U32 R3, R7, R8, RZ ;  /* 0x0000000807037227 */ /* 0x000fc600078e00ff */
[----:B------:R-:W-:Y:S01]  /*3860*/  IABS R58, R62 ;  /* 0x0000003e003a7213 */ /* 0x000fe20000000000 */
[----:B------:R-:W-:Y:S02]  /*3870*/  @!P5 IMAD.IADD R56, R56, 0x1, -R5 ;  /* 0x000000013838d824 */ /* 0x000fe400078e0a05 */
[----:B------:R-:W-:Y:S02]  /*3880*/  IMAD.MOV R3, RZ, RZ, -R3 ;  /* 0x000000ffff037224 */ /* 0x000fe400078e0a03 */
[----:B------:R-:W-:Y:S01]  /*3890*/  VIADD R65, R0, 0x3e ;  /* 0x0000003e00417836 */ /* 0x000fe20000000000 */
[C---:B------:R-:W-:Y:S01]  /*38a0*/  ISETP.GT.U32.AND P5, PT, R5.reuse, R56, PT ;  /* 0x000000380500720c */ /* 0x040fe20003fa4070 */
[----:B------:R-:W-:Y:S01]  /*38b0*/  @!P2 IMAD.MOV R52, RZ, RZ, -R52 ;  /* 0x000000ffff34a224 */ /* 0x000fe200078e0a34 */
[C---:B------:R-:W-:Y:S01]  /*38c0*/  ISETP.GT.U32.AND P2, PT, R5.reuse, R55, PT ;  /* 0x000000370500720c */ /* 0x040fe20003f44070 */
[----:B------:R-:W-:Y:S01]  /*38d0*/  IMAD R59, R5, R3, R8 ;  /* 0x00000003053b7224 */ /* 0x000fe200078e0208 */
[----:B------:R-:W-:Y:S01]  /*38e0*/  IABS R60, R65 ;  /* 0x00000041003c7213 */ /* 0x000fe20000000000 */
[----:B------:R-:W-:-:S04]  /*38f0*/  IMAD.HI.U32 R6, R7, R58, RZ ;  /* 0x0000003a07067227 */ /* 0x000fc800078e00ff */
[--C-:B------:R-:W-:Y:S01]  /*3900*/  @!P6 IMAD.IADD R57, R57, 0x1, -R5.reuse ;  /* 0x000000013939e824 */ /* 0x100fe200078e0a05 */
[----:B------:R-:W-:Y:S01]  /*3910*/  ISETP.GT.U32.AND P6, PT, R5, R59, PT ;  /* 0x0000003b0500720c */ /* 0x000fe20003fc4070 */
[----:B------:R-:W-:Y:S02]  /*3920*/  IMAD.MOV R6, RZ, RZ, -R6 ;  /* 0x000000ffff067224 */ /* 0x000fe400078e0a06 */
[----:B------:R-:W-:Y:S01]  /*3930*/  @!P5 IMAD.IADD R56, R56, 0x1, -R5 ;  /* 0x000000013838d824 */ /* 0x000fe200078e0a05 */
[----:B------:R-:W-:Y:S01]  /*3940*/  ISETP.GE.AND P5, PT, R63, RZ, PT ;  /* 0x000000ff3f00720c */ /* 0x000fe20003fa6270 */
[----:B------:R-:W-:Y:S02]  /*3950*/  IMAD R58, R5, R6, R58 ;  /* 0x00000006053a7224 */ /* 0x000fe400078e023a */
[----:B------:R-:W-:-:S04]  /*3960*/  IMAD.HI.U32 R6, R7, R60, RZ ;  /* 0x0000003c07067227 */ /* 0x000fc800078e00ff */
[----:B------:R-:W-:Y:S02]  /*3970*/  IMAD.MOV R6, RZ, RZ, -R6 ;  /* 0x000000ffff067224 */ /* 0x000fe400078e0a06 */
[----:B------:R-:W-:Y:S01]  /*3980*/  @!P2 IMAD.IADD R55, R55, 0x1, -R5 ;  /* 0x000000013737a824 */ /* 0x000fe200078e0a05 */
[----:B------:R-:W-:Y:S01]  /*3990*/  ISETP.GE.AND P2, PT, R62, RZ, PT ;  /* 0x000000ff3e00720c */ /* 0x000fe20003f46270 */
[----:B------:R-:W-:Y:S02]  /*39a0*/  VIADD R63, R0, 0x3f ;  /* 0x0000003f003f7836 */ /* 0x000fe40000000000 */
[----:B------:R-:W-:Y:S02]  /*39b0*/  IMAD R60, R5, R6, R60 ;  /* 0x00000006053c7224 */ /* 0x000fe400078e023c */
[----:B------:R-:W-:Y:S01]  /*39c0*/  @!P0 IMAD.MOV R55, RZ, RZ, -R55 ;  /* 0x000000ffff378224 */ /* 0x000fe200078e0a37 */
[----:B------:R-:W-:Y:S01]  /*39d0*/  IABS R6, R63 ;  /* 0x0000003f00067213 */ /* 0x000fe20000000000 */
[----:B------:R-:W-:Y:S01]  /*39e0*/  @!P6 IMAD.IADD R59, R59, 0x1, -R5 ;  /* 0x000000013b3be824 */ /* 0x000fe200078e0a05 */
[C---:B------:R-:W-:Y:S01]  /*39f0*/  ISETP.GT.U32.AND P0, PT, R5.reuse, R57, PT ;  /* 0x000000390500720c */ /* 0x040fe20003f04070 */
[----:B------:R-:W-:Y:S01]  /*3a00*/  @!P3 IMAD.MOV R54, RZ, RZ, -R54 ;  /* 0x000000ffff36b224 */ /* 0x000fe200078e0a36 */
[----:B------:R-:W-:Y:S01]  /*3a10*/  ISETP.GT.U32.AND P3, PT, R5, R58, PT ;  /* 0x0000003a0500720c */ /* 0x000fe20003f64070 */
[----:B------:R-:W-:Y:S01]  /*3a20*/  IMAD.HI.U32 R3, R7, R6, RZ ;  /* 0x0000000607037227 */ /* 0x000fe200078e00ff */
[----:B------:R-:W-:-:S03]  /*3a30*/  ISETP.GT.U32.AND P6, PT, R5, R59, PT ;  /* 0x0000003b0500720c */ /* 0x000fc60003fc4070 */
[----:B------:R-:W-:Y:S02]  /*3a40*/  IMAD.MOV R3, RZ, RZ, -R3 ;  /* 0x000000ffff037224 */ /* 0x000fe400078e0a03 */
[----:B------:R-:W-:Y:S01]  /*3a50*/  @!P1 IMAD.MOV R53, RZ, RZ, -R53 ;  /* 0x000000ffff359224 */ /* 0x000fe200078e0a35 */
[----:B------:R-:W-:Y:S01]  /*3a60*/  ISETP.GE.AND P1, PT, R61, RZ, PT ;  /* 0x000000ff3d00720c */ /* 0x000fe20003f26270 */
[----:B------:R-:W-:Y:S02]  /*3a70*/  IMAD R61, R5, R3, R6 ;  /* 0x00000003053d7224 */ /* 0x000fe400078e0206 */
[--C-:B------:R-:W-:Y:S01]  /*3a80*/  @!P0 IMAD.IADD R57, R57, 0x1, -R5.reuse ;  /* 0x0000000139398824 */ /* 0x100fe200078e0a05 */
[----:B------:R-:W-:Y:S01]  /*3a90*/  ISETP.GT.U32.AND P0, PT, R5, R60, PT ;  /* 0x0000003c0500720c */ /* 0x000fe20003f04070 */
[----:B------:R-:W-:Y:S02]  /*3aa0*/  VIADD R68, R0, 0x41 ;  /* 0x0000004100447836 */ /* 0x000fe40000000000 */
[--C-:B------:R-:W-:Y:S01]  /*3ab0*/  @!P6 IMAD.IADD R59, R59, 0x1, -R5.reuse ;  /* 0x000000013b3be824 */ /* 0x100fe200078e0a05 */
[----:B------:R-:W-:Y:S01]  /*3ac0*/  ISETP.GT.U32.AND P6, PT, R5, R61, PT ;  /* 0x0000003d0500720c */ /* 0x000fe20003fc4070 */
[----:B------:R-:W-:Y:S01]  /*3ad0*/  @!P3 IMAD.IADD R58, R58, 0x1, -R5 ;  /* 0x000000013a3ab824 */ /* 0x000fe200078e0a05 */
[----:B------:R-:W-:Y:S01]  /*3ae0*/  IABS R64, R68 ;  /* 0x0000004400407213 */ /* 0x000fe20000000000 */
[----:B------:R-:W-:-:S02]  /*3af0*/  VIADD R69, R0, 0x42 ;  /* 0x0000004200457836 */ /* 0x000fc40000000000 */
[----:B------:R-:W-:Y:S01]  /*3b00*/  VIADD R67, R0, 0x40 ;  /* 0x0000004000437836 */ /* 0x000fe20000000000 */
[----:B------:R-:W-:Y:S01]  /*3b10*/  ISETP.GT.U32.AND P3, PT, R5, R58, PT ;  /* 0x0000003a0500720c */ /* 0x000fe20003f64070 */
[----:B------:R-:W-:Y:S01]  /*3b20*/  IMAD.HI.U32 R6, R7, R64, RZ ;  /* 0x0000004007067227 */ /* 0x000fe200078e00ff */
[----:B------:R-:W-:Y:S02]  /*3b30*/  IABS R66, R69 ;  /* 0x0000004500427213 */ /* 0x000fe40000000000 */
[----:B------:R-:W-:Y:S01]  /*3b40*/  IABS R62, R67 ;  /* 0x00000043003e7213 */ /* 0x000fe20000000000 */
[--C-:B------:R-:W-:Y:S01]  /*3b50*/  @!P0 IMAD.IADD R60, R60, 0x1, -R5.reuse ;  /* 0x000000013c3c8824 */ /* 0x100fe200078e0a05 */
[----:B------:R-:W-:Y:S01]  /*3b60*/  ISETP.GE.AND P0, PT, R63, RZ, PT ;  /* 0x000000ff3f00720c */ /* 0x000fe20003f06270 */
[----:B------:R-:W-:Y:S02]  /*3b70*/  @!P6 IMAD.IADD R61, R61, 0x1, -R5 ;  /* 0x000000013d3de824 */ /* 0x000fe400078e0a05 */
[----:B------:R-:W-:Y:S01]  /*3b80*/  IMAD.HI.U32 R8, R7, R66, RZ ;  /* 0x0000004207087227 */ /* 0x000fe200078e00ff */
[----:B------:R-:W-:-:S03]  /*3b90*/  ISETP.GT.U32.AND P6, PT, R5, R60, PT ;  /* 0x0000003c0500720c */ /* 0x000fc60003fc4070 */
[----:B------:R-:W-:-:S04]  /*3ba0*/  IMAD.HI.U32 R3, R7, R62, RZ ;  /* 0x0000003e07037227 */ /* 0x000fc800078e00ff */
[----:B------:R-:W-:Y:S02]  /*3bb0*/  IMAD.MOV R6, RZ, RZ, -R6 ;  /* 0x000000ffff067224 */ /* 0x000fe400078e0a06 */
[----:B------:R-:W-:Y:S02]  /*3bc0*/  IMAD.MOV R8, RZ, RZ, -R8 ;  /* 0x000000ffff087224 */ /* 0x000fe400078e0a08 */
[----:B------:R-:W-:Y:S02]  /*3bd0*/  IMAD.MOV R3, RZ, RZ, -R3 ;  /* 0x000000ffff037224 */ /* 0x000fe400078e0a03 */
[----:B------:R-:W-:Y:S02]  /*3be0*/  IMAD R63, R5, R6, R64 ;  /* 0x00000006053f7224 */ /* 0x000fe400078e0240 */
[----:B------:R-:W-:Y:S01]  /*3bf0*/  @!P3 IMAD.IADD R58, R58, 0x1, -R5 ;  /* 0x000000013a3ab824 */ /* 0x000fe200078e0a05 */
[----:B------:R-:W-:Y:S01]  /*3c00*/  ISETP.GE.AND P3, PT, R65, RZ, PT ;  /* 0x000000ff4100720c */ /* 0x000fe20003f66270 */
[----:B------:R-:W-:-:S02]  /*3c10*/  IMAD R64, R5, R8, R66 ;  /* 0x0000000805407224 */ /* 0x000fc400078e0242 */
[C---:B------:R-:W-:Y:S02]  /*3c20*/  IMAD R62, R5.reuse, R3, R62 ;  /* 0x00000003053e7224 */ /* 0x040fe400078e023e */
[----:B------:R-:W-:Y:S02]  /*3c30*/  VIADD R70, R0, 0x43 ;  /* 0x0000004300467836 */ /* 0x000fe40000000000 */
[----:B------:R-:W-:Y:S01]  /*3c40*/  @!P2 IMAD.MOV R58, RZ, RZ, -R58 ;  /* 0x000000ffff3aa224 */ /* 0x000fe200078e0a3a */
[C---:B------:R-:W-:Y:S01]  /*3c50*/  ISETP.GT.U32.AND P2, PT, R5.reuse, R63, PT ;  /* 0x0000003f0500720c */ /* 0x040fe20003f44070 */
[----:B------:R-:W-:Y:S01]  /*3c60*/  @!P6 IMAD.IADD R60, R60, 0x1, -R5 ;  /* 0x000000013c3ce824 */ /* 0x000fe200078e0a05 */
[C---:B------:R-:W-:Y:S01]  /*3c70*/  ISETP.GT.U32.AND P6, PT, R5.reuse, R64, PT ;  /* 0x000000400500720c */ /* 0x040fe20003fc4070 */
[----:B------:R-:W-:Y:S01]  /*3c80*/  @!P4 IMAD.MOV R56, RZ, RZ, -R56 ;  /* 0x000000ffff38c224 */ /* 0x000fe200078e0a38 */
[----:B------:R-:W-:Y:S01]  /*3c90*/  IABS R6, R70 ;  /* 0x0000004600067213 */ /* 0x000fe20000000000 */
[----:B------:R-:W-:Y:S01]  /*3ca0*/  @!P1 IMAD.MOV R57, RZ, RZ, -R57 ;  /* 0x000000ffff399224 */ /* 0x000fe200078e0a39 */
[C---:B------:R-:W-:Y:S01]  /*3cb0*/  ISETP.GT.U32.AND P1, PT, R5.reuse, R61, PT ;  /* 0x0000003d0500720c */ /* 0x040fe20003f24070 */
[----:B------:R-:W-:Y:S01]  /*3cc0*/  VIADD R71, R0, 0x44 ;  /* 0x0000004400477836 */ /* 0x000fe20000000000 */
[----:B------:R-:W-:Y:S01]  /*3cd0*/  ISETP.GT.U32.AND P4, PT, R5, R62, PT ;  /* 0x0000003e0500720c */ /* 0x000fe20003f84070 */
[----:B------:R-:W-:-:S03]  /*3ce0*/  IMAD.HI.U32 R3, R7, R6, RZ ;  /* 0x0000000607037227 */ /* 0x000fc600078e00ff */
[----:B------:R-:W-:Y:S01]  /*3cf0*/  IABS R66, R71 ;  /* 0x0000004700427213 */ /* 0x000fe20000000000 */
[----:B------:R-:W-:Y:S02]  /*3d00*/  IMAD.MOV R65, RZ, RZ, -R3 ;  /* 0x000000ffff417224 */ /* 0x000fe400078e0a03 */
[--C-:B------:R-:W-:Y:S02]  /*3d10*/  @!P2 IMAD.IADD R63, R63, 0x1, -R5.reuse ;  /* 0x000000013f3fa824 */ /* 0x100fe400078e0a05 */
[--C-:B------:R-:W-:Y:S02]  /*3d20*/  @!P6 IMAD.IADD R64, R64, 0x1, -R5.reuse ;  /* 0x000000014040e824 */ /* 0x100fe400078e0a05 */
[--C-:B------:R-:W-:Y:S01]  /*3d30*/  @!P1 IMAD.IADD R61, R61, 0x1, -R5.reuse ;  /* 0x000000013d3d9824 */ /* 0x100fe200078e0a05 */
[C---:B------:R-:W-:Y:S01]  /*3d40*/  ISETP.GT.U32.AND P6, PT, R5.reuse, R63, PT ;  /* 0x0000003f0500720c */ /* 0x040fe20003fc4070 */
[----:B------:R-:W-:Y:S01]  /*3d50*/  @!P4 IMAD.IADD R62, R62, 0x1, -R5 ;  /* 0x000000013e3ec824 */ /* 0x000fe200078e0a05 */
[----:B------:R-:W-:Y:S01]  /*3d60*/  ISETP.GE.AND P1, PT, R68, RZ, PT ;  /* 0x000000ff4400720c */ /* 0x000fe20003f26270 */
[----:B------:R-:W-:Y:S01]  /*3d70*/  IMAD R65, R5, R65, R6 ;  /* 0x0000004105417224 */ /* 0x000fe200078e0206 */
[----:B------:R-:W-:Y:S01]  /*3d80*/  ISETP.GE.AND P4, PT, R69, RZ, PT ;  /* 0x000000ff4500720c */ /* 0x000fe20003f86270 */
[----:B------:R-:W-:Y:S01]  /*3d90*/  @!P3 IMAD.MOV R60, RZ, RZ, -R60 ;  /* 0x000000ffff3cb224 */ /* 0x000fe200078e0a3c */
[----:B------:R-:W-:Y:S01]  /*3da0*/  ISETP.GT.U32.AND P3, PT, R5, R64, PT ;  /* 0x000000400500720c */ /* 0x000fe20003f64070 */
[----:B------:R-:W-:Y:S01]  /*3db0*/  IMAD.HI.U32 R3, R7, R66, RZ ;  /* 0x0000004207037227 */ /* 0x000fe200078e00ff */
[----:B------:R-:W-:-:S03]  /*3dc0*/  ISETP.GT.U32.AND P2, PT, R5, R62, PT ;  /* 0x0000003e0500720c */ /* 0x000fc60003f44070 */
[----:B------:R-:W-:Y:S01]  /*3dd0*/  @!P0 IMAD.MOV R61, RZ, RZ, -R61 ;  /* 0x000000ffff3d8224 */ /* 0x000fe200078e0a3d */
[----:B------:R-:W-:Y:S01]  /*3de0*/  ISETP.GT.U32.AND P0, PT, R5, R65, PT ;  /* 0x000000410500720c */ /* 0x000fe20003f04070 */
[----:B------:R-:W-:Y:S01]  /*3df0*/  @!P5 IMAD.MOV R59, RZ, RZ, -R59 ;  /* 0x000000ffff3bd224 */ /* 0x000fe200078e0a3b */
[----:B------:R-:W-:Y:S01]  /*3e00*/  ISETP.GE.AND P5, PT, R67, RZ, PT ;  /* 0x000000ff4300720c */ /* 0x000fe20003fa6270 */
[----:B------:R-:W-:Y:S02]  /*3e10*/  IMAD.MOV R3, RZ, RZ, -R3 ;  /* 0x000000ffff037224 */ /* 0x000fe400078e0a03 */
[----:B------:R-:W-:Y:S02]  /*3e20*/  VIADD R67, R0, 0x45 ;  /* 0x0000004500437836 */ /* 0x000fe40000000000 */
[----:B------:R-:W-:Y:S02]  /*3e30*/  IMAD R66, R5, R3, R66 ;  /* 0x0000000305427224 */ /* 0x000fe400078e0242 */
[--C-:B------:R-:W-:Y:S01]  /*3e40*/  @!P6 IMAD.IADD R63, R63, 0x1, -R5.reuse ;  /* 0x000000013f3fe824 */ /* 0x100fe200078e0a05 */
[----:B------:R-:W-:Y:S01]  /*3e50*/  IABS R8, R67 ;  /* 0x0000004300087213 */ /* 0x000fe20000000000 */
[--C-:B------:R-:W-:Y:S01]  /*3e60*/  @!P3 IMAD.IADD R64, R64, 0x1, -R5.reuse ;  /* 0x000000014040b824 */ /* 0x100fe200078e0a05 */
[----:B------:R-:W-:Y:S01]  /*3e70*/  ISETP.GT.U32.AND P6, PT, R5, R66, PT ;  /* 0x000000420500720c */ /* 0x000fe20003fc4070 */
[--C-:B------:R-:W-:Y:S01]  /*3e80*/  @!P2 IMAD.IADD R62, R62, 0x1, -R5.reuse ;  /* 0x000000013e3ea824 */ /* 0x100fe200078e0a05 */
[----:B------:R-:W-:Y:S01]  /*3e90*/  ISETP.GE.AND P3, PT, R71, RZ, PT ;  /* 0x000000ff4700720c */ /* 0x000fe20003f66270 */
[----:B------:R-:W-:Y:S01]  /*3ea0*/  VIADD R71, R0, 0x47 ;  /* 0x0000004700477836 */ /* 0x000fe20000000000 */
[----:B------:R-:W-:Y:S01]  /*3eb0*/  ISETP.GE.AND P2, PT, R70, RZ, PT ;  /* 0x000000ff4600720c */ /* 0x000fe20003f46270 */
[----:B------:R-:W-:Y:S01]  /*3ec0*/  @!P0 IMAD.IADD R65, R65, 0x1, -R5 ;  /* 0x0000000141418824 */ /* 0x000fe200078e0a05 */
[----:B------:R-:W-:Y:S01]  /*3ed0*/  ISETP.GE.AND P0, PT, R67, RZ, PT ;  /* 0x000000ff4300720c */ /* 0x000fe20003f06270 */
[----:B------:R-:W-:Y:S01]  /*3ee0*/  IMAD.HI.U32 R3, R7, R8, RZ ;  /* 0x0000000807037227 */ /* 0x000fe200078e00ff */
[----:B------:R-:W-:-:S03]  /*3ef0*/  IABS R70, R71 ;  /* 0x0000004700467213 */ /* 0x000fc60000000000 */
[----:B------:R-:W-:Y:S01]  /*3f00*/  @!P5 IMAD.MOV R62, RZ, RZ, -R62 ;  /* 0x000000ffff3ed224 */ /* 0x000fe200078e0a3e */
[C---:B------:R-:W-:Y:S01]  /*3f10*/  ISETP.GT.U32.AND P5, PT, R5.reuse, R65, PT ;  /* 0x000000410500720c */ /* 0x040fe20003fa4070 */
[----:B------:R-:W-:Y:S02]  /*3f20*/  IMAD.MOV R3, RZ, RZ, -R3 ;  /* 0x000000ffff037224 */ /* 0x000fe400078e0a03 */
[----:B------:R-:W-:Y:S02]  /*3f30*/  VIADD R69, R0, 0x46 ;  /* 0x0000004600457836 */ /* 0x000fe40000000000 */
[----:B------:R-:W-:Y:S02]  /*3f40*/  IMAD R67, R5, R3, R8 ;  /* 0x0000000305437224 */ /* 0x000fe400078e0208 */
[----:B------:R-:W-:Y:S01]  /*3f50*/  IMAD.HI.U32 R3, R7, R70, RZ ;  /* 0x0000004607037227 */ /* 0x000fe200078e00ff */
[----:B------:R-:W-:-:S03]  /*3f60*/  IABS R68, R69 ;  /* 0x0000004500447213 */ /* 0x000fc60000000000 */
[----:B------:R-:W-:Y:S02]  /*3f70*/  @!P6 IMAD.IADD R66, R66, 0x1, -R5 ;  /* 0x000000014242e824 */ /* 0x000fe400078e0a05 */
[----:B------:R-:W-:Y:S02]  /*3f80*/  IMAD.MOV R3, RZ, RZ, -R3 ;  /* 0x000000ffff037224 */ /* 0x000fe400078e0a03 */
[----:B------:R-:W-:Y:S01]  /*3f90*/  @!P1 IMAD.MOV R63, RZ, RZ, -R63 ;  /* 0x000000ffff3f9224 */ /* 0x000fe200078e0a3f */
[C---:B------:R-:W-:Y:S01]  /*3fa0*/  ISETP.GT.U32.AND P6, PT, R5.reuse, R66, PT ;  /* 0x000000420500720c */ /* 0x040fe20003fc4070 */
[----:B------:R-:W-:Y:S01]  /*3fb0*/  @!P4 IMAD.MOV R64, RZ, RZ, -R64 ;  /* 0x000000ffff40c224 */ /* 0x000fe200078e0a40 */
[----:B------:R-:W-:Y:S01]  /*3fc0*/  ISETP.GT.U32.AND P1, PT, R5, R67, PT ;  /* 0x000000430500720c */ /* 0x000fe20003f24070 */
[----:B------:R-:W-:Y:S01]  /*3fd0*/  @!P5 IMAD.IADD R65, R65, 0x1, -R5 ;  /* 0x000000014141d824 */ /* 0x000fe200078e0a05 */
[----:B------:R-:W-:Y:S01]  /*3fe0*/  ISETP.GE.AND P4, PT, R69, RZ, PT ;  /* 0x000000ff4500720c */ /* 0x000fe20003f86270 */
[----:B------:R-:W-:-:S02]  /*3ff0*/  IMAD R69, R5, R3, R70 ;  /* 0x0000000305457224 */ /* 0x000fc400078e0246 */
[----:B------:R-:W-:Y:S02]  /*4000*/  @!P2 IMAD.MOV R65, RZ, RZ, -R65 ;  /* 0x000000ffff41a224 */ /* 0x000fe400078e0a41 */
[----:B------:R-:W-:Y:S01]  /*4010*/  IMAD.HI.U32 R6, R7, R68, RZ ;  /* 0x0000004407067227 */ /* 0x000fe200078e00ff */
[----:B------:R-:W-:-:S03]  /*4020*/  ISETP.GT.U32.AND P2, PT, R5, R69, PT ;  /* 0x000000450500720c */ /* 0x000fc60003f44070 */
[----:B------:R-:W-:Y:S02]  /*4030*/  IMAD.MOV R6, RZ, RZ, -R6 ;  /* 0x000000ffff067224 */ /* 0x000fe400078e0a06 */
[--C-:B------:R-:W-:Y:S01]  /*4040*/  @!P6 IMAD.IADD R66, R66, 0x1, -R5.reuse ;  /* 0x000000014242e824 */ /* 0x100fe200078e0a05 */
[----:B------:R-:W-:Y:S01]  /*4050*/  ISETP.GE.AND P6, PT, R71, RZ, PT ;  /* 0x000000ff4700720c */ /* 0x000fe20003fc6270 */
[--C-:B------:R-:W-:Y:S02]  /*4060*/  @!P1 IMAD.IADD R67, R67, 0x1, -R5.reuse ;  /* 0x0000000143439824 */ /* 0x100fe400078e0a05 */
[C---:B------:R-:W-:Y:S02]  /*4070*/  IMAD R68, R5.reuse, R6, R68 ;  /* 0x0000000605447224 */ /* 0x040fe400078e0244 */
[C---:B------:R-:W-:Y:S01]  /*4080*/  VIADD R71, R0.reuse, 0x49 ;  /* 0x0000004900477836 */ /* 0x040fe20000000000 */
[C---:B------:R-:W-:Y:S01]  /*4090*/  ISETP.GT.U32.AND P1, PT, R5.reuse, R67, PT ;  /* 0x000000430500720c */ /* 0x040fe20003f24070 */
[C---:B------:R-:W-:Y:S01]  /*40a0*/  VIADD R6, R0.reuse, 0x48 ;  /* 0x0000004800067836 */ /* 0x040fe20000000000 */
[----:B------:R-:W-:Y:S01]  /*40b0*/  ISETP.GT.U32.AND P5, PT, R5, R68, PT ;  /* 0x000000440500720c */ /* 0x000fe20003fa4070 */
[----:B------:R-:W-:Y:S01]  /*40c0*/  @!P2 IMAD.IADD R69, R69, 0x1, -R5 ;  /* 0x000000014545a824 */ /* 0x000fe200078e0a05 */
[----:B------:R-:W-:Y:S01]  /*40d0*/  IABS R72, R71 ;  /* 0x0000004700487213 */ /* 0x000fe20000000000 */
[----:B------:R-:W-:Y:S01]  /*40e0*/  @!P3 IMAD.MOV R66, RZ, RZ, -R66 ;  /* 0x000000ffff42b224 */ /* 0x000fe200078e0a42 */
[----:B------:R-:W-:Y:S01]  /*40f0*/  IABS R70, R6 ;  /* 0x0000000600467213 */ /* 0x000fe20000000000 */
[----:B------:R-:W-:Y:S01]  /*4100*/  VIADD R73, R0, 0x4a ;  /* 0x0000004a00497836 */ /* 0x000fe20000000000 */
[----:B------:R-:W-:Y:S01]  /*4110*/  ISETP.GE.AND P3, PT, R6, RZ, PT ;  /* 0x000000ff0600720c */ /* 0x000fe20003f66270 */
[----:B------:R-:W-:Y:S01]  /*4120*/  IMAD.HI.U32 R6, R7, R72, RZ ;  /* 0x0000004807067227 */ /* 0x000fe200078e00ff */
[----:B------:R-:W-:-:S02]  /*4130*/  ISETP.GT.U32.AND P2, PT, R5, R69, PT ;  /* 0x000000450500720c */ /* 0x000fc40003f44070 */
[----:B------:R-:W-:Y:S01]  /*4140*/  IABS R74, R73 ;  /* 0x00000049004a7213 */ /* 0x000fe20000000000 */
[----:B------:R-:W-:Y:S02]  /*4150*/  IMAD.MOV R6, RZ, RZ, -R6 ;  /* 0x000000ffff067224 */ /* 0x000fe400078e0a06 */
[--C-:B------:R-:W-:Y:S01]  /*4160*/  @!P1 IMAD.IADD R67, R67, 0x1, -R5.reuse ;  /* 0x0000000143439824 */ /* 0x100fe200078e0a05 */
[----:B------:R-:W-:Y:S01]  /*4170*/  ISETP.GE.AND P1, PT, R71, RZ, PT ;  /* 0x000000ff4700720c */ /* 0x000fe20003f26270 */
[----:B------:R-:W-:Y:S02]  /*4180*/  @!P5 IMAD.IADD R68, R68, 0x1, -R5 ;  /* 0x000000014444d824 */ /* 0x000fe400078e0a05 */
[----:B------:R-:W-:Y:S02]  /*4190*/  IMAD R71, R5, R6, R72 ;  /* 0x0000000605477224 */ /* 0x000fe400078e0248 */
[----:B------:R-:W-:Y:S01]  /*41a0*/  IMAD.HI.U32 R3, R7, R70, RZ ;  /* 0x0000004607037227 */ /* 0x000fe200078e00ff */
[----:B------:R-:W-:-:S03]  /*41b0*/  ISETP.GT.U32.AND P5, PT, R5, R68, PT ;  /* 0x000000440500720c */ /* 0x000fc60003fa4070 */
[----:B------:R-:W-:Y:S01]  /*41c0*/  @!P2 IMAD.IADD R69, R69, 0x1, -R5 ;  /* 0x000000014545a824 */ /* 0x000fe200078e0a05 */
[----:B------:R-:W-:Y:S01]  /*41d0*/  ISETP.GT.U32.AND P2, PT, R5, R71, PT ;  /* 0x000000470500720c */ /* 0x000fe20003f44070 */
[----:B------:R-:W-:Y:S02]  /*41e0*/  IMAD.MOV R3, RZ, RZ, -R3 ;  /* 0x000000ffff037224 */ /* 0x000fe400078e0a03 */
[----:B------:R-:W-:-:S04]  /*41f0*/  IMAD.HI.U32 R8, R7, R74, RZ ;  /* 0x0000004a07087227 */ /* 0x000fc800078e00ff */
[C---:B------:R-:W-:Y:S02]  /*4200*/  IMAD R70, R5.reuse, R3, R70 ;  /* 0x0000000305467224 */ /* 0x040fe400078e0246 */
[----:B------:R-:W-:Y:S02]  /*4210*/  IMAD.MOV R8, RZ, RZ, -R8 ;  /* 0x000000ffff087224 */ /* 0x000fe400078e0a08 */
[C---:B------:R-:W-:Y:S02]  /*4220*/  VIADD R3, R0.reuse, 0x4b ;  /* 0x0000004b00037836 */ /* 0x040fe40000000000 */
[C---:B------:R-:W-:Y:S02]  /*4230*/  VIADD R75, R0.reuse, 0x4c ;  /* 0x0000004c004b7836 */ /* 0x040fe40000000000 */
[----:B------:R-:W-:Y:S01]  /*4240*/  @!P0 IMAD.MOV R67, RZ, RZ, -R67 ;  /* 0x000000ffff438224 */ /* 0x000fe200078e0a43 */
[----:B------:R-:W-:Y:S01]  /*4250*/  ISETP.GT.U32.AND P0, PT, R5, R70, PT ;  /* 0x000000460500720c */ /* 0x000fe20003f04070 */
[----:B------:R-:W-:Y:S01]  /*4260*/  VIADD R83, R0, 0x4e ;  /* 0x0000004e00537836 */ /* 0x000fe20000000000 */
[----:B------:R-:W-:Y:S01]  /*4270*/  IABS R76, R75 ;  /* 0x0000004b004c7213 */ /* 0x000fe20000000000 */
[--C-:B------:R-:W-:Y:S01]  /*4280*/  @!P5 IMAD.IADD R68, R68, 0x1, -R5.reuse ;  /* 0x000000014444d824 */ /* 0x100fe200078e0a05 */
[----:B------:R-:W-:Y:S01]  /*4290*/  ISETP.GE.AND P5, PT, R73, RZ, PT ;  /* 0x000000ff4900720c */ /* 0x000fe20003fa6270 */
[----:B------:R-:W-:Y:S01]  /*42a0*/  IMAD R72, R5, R8, R74 ;  /* 0x0000000805487224 */ /* 0x000fe200078e024a */
[----:B------:R-:W-:Y:S01]  /*42b0*/  IABS R74, R3 ;  /* 0x00000003004a7213 */ /* 0x000fe20000000000 */
[----:B------:R-:W-:Y:S01]  /*42c0*/  @!P2 IMAD.IADD R71, R71, 0x1, -R5 ;  /* 0x000000014747a824 */ /* 0x000fe200078e0a05 */
[----:B------:R-:W-:Y:S01]  /*42d0*/  IABS R80, R83 ;  /* 0x0000005300507213 */ /* 0x000fe20000000000 */
[----:B------:R-:W-:Y:S01]  /*42e0*/  @!P4 IMAD.MOV R68, RZ, RZ, -R68 ;  /* 0x000000ffff44c224 */ /* 0x000fe200078e0a44 */
[----:B------:R-:W-:Y:S01]  /*42f0*/  ISETP.GE.AND P4, PT, R3, RZ, PT ;  /* 0x000000ff0300720c */ /* 0x000fe20003f86270 */
[----:B------:R-:W-:Y:S01]  /*4300*/  @!P6 IMAD.MOV R69, RZ, RZ, -R69 ;  /* 0x000000ffff45e224 */ /* 0x000fe200078e0a45 */
[----:B------:R-:W-:Y:S01]  /*4310*/  ISETP.GT.U32.AND P2, PT, R5, R71, PT ;  /* 0x000000470500720c */ /* 0x000fe20003f44070 */
[----:B------:R-:W-:Y:S01]  /*4320*/  IMAD.HI.U32 R3, R7, R74, RZ ;  /* 0x0000004a07037227 */ /* 0x000fe200078e00ff */
[----:B------:R-:W-:-:S03]  /*4330*/  ISETP.GT.U32.AND P6, PT, R5, R72, PT ;  /* 0x000000480500720c */ /* 0x000fc60003fc4070 */
[----:B------:R-:W-:-:S04]  /*4340*/  IMAD.HI.U32 R6, R7, R76, RZ ;  /* 0x0000004c07067227 */ /* 0x000fc800078e00ff */
[----:B------:R-:W-:-:S04]  /*4350*/  IMAD.HI.U32 R73, R7, R80, RZ ;  /* 0x0000005007497227 */ /* 0x000fc800078e00ff */
[----:B------:R-:W-:Y:S02]  /*4360*/  IMAD.MOV R3, RZ, RZ, -R3 ;  /* 0x000000ffff037224 */ /* 0x000fe400078e0a03 */
[----:B------:R-:W-:Y:S02]  /*4370*/  IMAD.MOV R6, RZ, RZ, -R6 ;  /* 0x000000ffff067224 */ /* 0x000fe400078e0a06 */
[----:B------:R-:W-:Y:S02]  /*4380*/  @!P0 IMAD.IADD R70, R70, 0x1, -R5 ;  /* 0x0000000146468824 */ /* 0x000fe400078e0a05 */
[----:B------:R-:W-:Y:S02]  /*4390*/  IMAD.MOV R77, RZ, RZ, -R73 ;  /* 0x000000ffff4d7224 */ /* 0x000fe400078e0a49 */
[C---:B------:R-:W-:Y:S01]  /*43a0*/  IMAD R73, R5.reuse, R3, R74 ;  /* 0x0000000305497224 */ /* 0x040fe200078e024a */
[----:B------:R-:W-:Y:S01]  /*43b0*/  ISETP.GT.U32.AND P0, PT, R5, R70, PT ;  /* 0x000000460500720c */ /* 0x000fe20003f04070 */
[----:B------:R-:W-:-:S02]  /*43c0*/  VIADD R81, R0, 0x4d ;  /* 0x0000004d00517836 */ /* 0x000fc40000000000 */
[----:B------:R-:W-:Y:S02]  /*43d0*/  IMAD R74, R5, R6, R76 ;  /* 0x00000006054a7224 */ /* 0x000fe400078e024c */
[--C-:B------:R-:W-:Y:S01]  /*43e0*/  @!P2 IMAD.IADD R71, R71, 0x1, -R5.reuse ;  /* 0x000000014747a824 */ /* 0x100fe200078e0a05 */
[----:B------:R-:W-:Y:S01]  /*43f0*/  IABS R78, R81 ;  /* 0x00000051004e7213 */ /* 0x000fe20000000000 */
[----:B------:R-:W-:Y:S01]  /*4400*/  @!P6 IMAD.IADD R72, R72, 0x1, -R5 ;  /* 0x000000014848e824 */ /* 0x000fe200078e0a05 */
[C---:B------:R-:W-:Y:S01]  /*4410*/  ISETP.GT.U32.AND P2, PT, R5.reuse, R73, PT ;  /* 0x000000490500720c */ /* 0x040fe20003f44070 */
[----:B------:R-:W-:Y:S01]  /*4420*/  VIADD R85, R0, 0x50 ;  /* 0x0000005000557836 */ /* 0x000fe20000000000 */
[----:B------:R-:W-:Y:S01]  /*4430*/  ISETP.GT.U32.AND P6, PT, R5, R74, PT ;  /* 0x0000004a0500720c */ /* 0x000fe20003fc4070 */
[----:B------:R-:W-:-:S04]  /*4440*/  IMAD.HI.U32 R8, R7, R78, RZ ;  /* 0x0000004e07087227 */ /* 0x000fc800078e00ff */
[----:B------:R-:W-:Y:S02]  /*4450*/  IMAD.MOV R8, RZ, RZ, -R8 ;  /* 0x000000ffff087224 */ /* 0x000fe400078e0a08 */
[--C-:B------:R-:W-:Y:S01]  /*4460*/  @!P0 IMAD.IADD R70, R70, 0x1, -R5.reuse ;  /* 0x0000000146468824 */ /* 0x100fe200078e0a05 */
[----:B------:R-:W-:Y:S01]  /*4470*/  ISETP.GE.AND P0, PT, R75, RZ, PT ;  /* 0x000000ff4b00720c */ /* 0x000fe20003f06270 */
[----:B------:R-:W-:Y:S01]  /*4480*/  IMAD R75, R5, R8, R78 ;  /* 0x00000008054b7224 */ /* 0x000fe200078e024e */
[----:B------:R-:W-:Y:S01]  /*4490*/  IABS R78, R85 ;  /* 0x00000055004e7213 */ /* 0x000fe20000000000 */
[--C-:B------:R-:W-:Y:S01]  /*44a0*/  @!P2 IMAD.IADD R73, R73, 0x1, -R5.reuse ;  /* 0x000000014949a824 */ /* 0x100fe200078e0a05 */
[----:B------:R-:W-:Y:S01]  /*44b0*/  ISETP.GT.U32.AND P2, PT, R5, R72, PT ;  /* 0x000000480500720c */ /* 0x000fe20003f44070 */
[----:B------:R-:W-:Y:S02]  /*44c0*/  @!P6 IMAD.IADD R74, R74, 0x1, -R5 ;  /* 0x000000014a4ae824 */ /* 0x000fe400078e0a05 */
[----:B------:R-:W-:-:S02]  /*44d0*/  VIADD R84, R0, 0x4f ;  /* 0x0000004f00547836 */ /* 0x000fc40000000000 */
[----:B------:R-:W-:Y:S01]  /*44e0*/  IMAD.HI.U32 R6, R7, R78, RZ ;  /* 0x0000004e07067227 */ /* 0x000fe200078e00ff */
[C---:B------:R-:W-:Y:S02]  /*44f0*/  ISETP.GT.U32.AND P6, PT, R5.reuse, R74, PT ;  /* 0x0000004a0500720c */ /* 0x040fe40003fc4070 */
[----:B------:R-:W-:Y:S01]  /*4500*/  IABS R8, R84 ;  /* 0x0000005400087213 */ /* 0x000fe20000000000 */
[C---:B------:R-:W-:Y:S02]  /*4510*/  IMAD R76, R5.reuse, R77, R80 ;  /* 0x0000004d054c7224 */ /* 0x040fe400078e0250 */
[----:B------:R-:W-:Y:S01]  /*4520*/  @!P3 IMAD.MOV R70, RZ, RZ, -R70 ;  /* 0x000000ffff46b224 */ /* 0x000fe200078e0a46 */
[----:B------:R-:W-:Y:S01]  /*4530*/  ISETP.GT.U32.AND P3, PT, R5, R73, PT ;  /* 0x000000490500720c */ /* 0x000fe20003f64070 */
[----:B------:R-:W-:Y:S02]  /*4540*/  IMAD.MOV R79, RZ, RZ, -R6 ;  /* 0x000000ffff4f7224 */ /* 0x000fe400078e0a06 */
[----:B------:R-:W-:-:S04]  /*4550*/  IMAD.HI.U32 R3, R7, R8, RZ ;  /* 0x0000000807037227 */ /* 0x000fc800078e00ff */
[----:B------:R-:W-:Y:S01]  /*4560*/  @!P2 IMAD.IADD R72, R72, 0x1, -R5 ;  /* 0x000000014848a824 */ /* 0x000fe200078e0a05 */
[C---:B------:R-:W-:Y:S01]  /*4570*/  ISETP.GT.U32.AND P2, PT, R5.reuse, R76, PT ;  /* 0x0000004c0500720c */ /* 0x040fe20003f44070 */
[C---:B------:R-:W-:Y:S02]  /*4580*/  IMAD R78, R5.reuse, R79, R78 ;  /* 0x0000004f054e7224 */ /* 0x040fe400078e024e */
[----:B------:R-:W-:Y:S02]  /*4590*/  IMAD.MOV R3, RZ, RZ, -R3 ;  /* 0x000000ffff037224 */ /* 0x000fe400078e0a03 */
[----:B------:R-:W-:Y:S01]  /*45a0*/  @!P6 IMAD.IADD R74, R74, 0x1, -R5 ;  /* 0x000000014a4ae824 */ /* 0x000fe200078e0a05 */
[C---:B------:R-:W-:Y:S01]  /*45b0*/  ISETP.GT.U32.AND P6, PT, R5.reuse, R78, PT ;  /* 0x0000004e0500720c */ /* 0x040fe20003fc4070 */
[----:B------:R-:W-:Y:S01]  /*45c0*/  @!P1 IMAD.MOV R71, RZ, RZ, -R71 ;  /* 0x000000ffff479224 */ /* 0x000fe200078e0a47 */
[C---:B------:R-:W-:Y:S01]  /*45d0*/  ISETP.GT.U32.AND P1, PT, R5.reuse, R75, PT ;  /* 0x0000004b0500720c */ /* 0x040fe20003f24070 */
[----:B------:R-:W-:-:S02]  /*45e0*/  IMAD R77, R5, R3, R8 ;  /* 0x00000003054d7224 */ /* 0x000fc400078e0208 */
[C---:B------:R-:W-:Y:S02]  /*45f0*/  VIADD R86, R0.reuse, 0x51 ;  /* 0x0000005100567836 */ /* 0x040fe40000000000 */
[----:B------:R-:W-:Y:S02]  /*4600*/  VIADD R87, R0, 0x52 ;  /* 0x0000005200577836 */ /* 0x000fe40000000000 */
[--C-:B------:R-:W-:Y:S01]  /*4610*/  @!P3 IMAD.IADD R73, R73, 0x1, -R5.reuse ;  /* 0x000000014949b824 */ /* 0x100fe200078e0a05 */
[----:B------:R-:W-:Y:S01]  /*4620*/  ISETP.GT.U32.AND P3, PT, R5, R77, PT ;  /* 0x0000004d0500720c */ /* 0x000fe20003f64070 */
[--C-:B------:R-:W-:Y:S01]  /*4630*/  @!P2 IMAD.IADD R76, R76, 0x1, -R5.reuse ;  /* 0x000000014c4ca824 */ /* 0x100fe200078e0a05 */
[----:B------:R-:W-:Y:S01]  /*4640*/  IABS R80, R86 ;  /* 0x0000005600507213 */ /* 0x000fe20000000000 */
[--C-:B------:R-:W-:Y:S01]  /*4650*/  @!P6 IMAD.IADD R78, R78, 0x1, -R5.reuse ;  /* 0x000000014e4ee824 */ /* 0x100fe200078e0a05 */
[----:B------:R-:W-:Y:S01]  /*4660*/  IABS R82, R87 ;  /* 0x0000005700527213 */ /* 0x000fe20000000000 */
[----:B------:R-:W-:Y:S01]  /*4670*/  @!P1 IMAD.IADD R75, R75, 0x1, -R5 ;  /* 0x000000014b4b9824 */ /* 0x000fe200078e0a05 */
[----:B------:R-:W-:Y:S01]  /*4680*/  ISETP.GT.U32.AND P6, PT, R5, R76, PT ;  /* 0x0000004c0500720c */ /* 0x000fe20003fc4070 */
[----:B------:R-:W-:Y:S01]  /*4690*/  IMAD.HI.U32 R3, R7, R80, RZ ;  /* 0x0000005007037227 */ /* 0x000fe200078e00ff */
[----:B------:R-:W-:-:S02]  /*46a0*/  ISETP.GE.AND P1, PT, R81, RZ, PT ;  /* 0x000000ff5100720c */ /* 0x000fc40003f26270 */
[----:B------:R-:W-:Y:S01]  /*46b0*/  ISETP.GE.AND P2, PT, R83, RZ, PT ;  /* 0x000000ff5300720c */ /* 0x000fe20003f46270 */
[----:B------:R-:W-:-:S04]  /*46c0*/  IMAD.HI.U32 R6, R7, R82, RZ ;  /* 0x0000005207067227 */ /* 0x000fc800078e00ff */
[----:B------:R-:W-:Y:S02]  /*46d0*/  IMAD.MOV R3, RZ, RZ, -R3 ;  /* 0x000000ffff037224 */ /* 0x000fe400078e0a03 */
[----:B------:R-:W-:Y:S02]  /*46e0*/  IMAD.MOV R6, RZ, RZ, -R6 ;  /* 0x000000ffff067224 */ /* 0x000fe400078e0a06 */
[----:B------:R-:W-:Y:S01]  /*46f0*/  @!P3 IMAD.IADD R77, R77, 0x1, -R5 ;  /* 0x000000014d4db824 */ /* 0x000fe200078e0a05 */
[C---:B------:R-:W-:Y:S01]  /*4700*/  ISETP.GT.U32.AND P3, PT, R5.reuse, R75, PT ;  /* 0x0000004b0500720c */ /* 0x040fe20003f64070 */
[C---:B------:R-:W-:Y:S02]  /*4710*/  IMAD R79, R5.reuse, R3, R80 ;  /* 0x00000003054f7224 */ /* 0x040fe400078e0250 */
[C---:B------:R-:W-:Y:S02]  /*4720*/  IMAD R80, R5.reuse, R6, R82 ;  /* 0x0000000605507224 */ /* 0x040fe400078e0252 */
[----:B------:R-:W-:Y:S01]  /*4730*/  @!P5 IMAD.MOV R72, RZ, RZ, -R72 ;  /* 0x000000ffff48d224 */ /* 0x000fe200078e0a48 */
[----:B------:R-:W-:Y:S01]  /*4740*/  ISETP.GT.U32.AND P5, PT, R5, R77, PT ;  /* 0x0000004d0500720c */ /* 0x000fe20003fa4070 */
[----:B------:R-:W-:-:S02]  /*4750*/  VIADD R81, R0, 0x53 ;  /* 0x0000005300517836 */ /* 0x000fc40000000000 */
[----:B------:R-:W-:Y:S01]  /*4760*/  @!P6 IMAD.IADD R76, R76, 0x1, -R5 ;  /* 0x000000014c4ce824 */ /* 0x000fe200078e0a05 */
[C---:B------:R-:W-:Y:S01]  /*4770*/  ISETP.GT.U32.AND P6, PT, R5.reuse, R80, PT ;  /* 0x000000500500720c */ /* 0x040fe20003fc4070 */
[----:B------:R-:W-:Y:S01]  /*4780*/  VIADD R83, R0, 0x54 ;  /* 0x0000005400537836 */ /* 0x000fe20000000000 */
[----:B------:R-:W-:Y:S01]  /*4790*/  IABS R8, R81 ;  /* 0x0000005100087213 */ /* 0x000fe20000000000 */
[----:B------:R-:W-:Y:S01]  /*47a0*/  @!P4 IMAD.MOV R73, RZ, RZ, -R73 ;  /* 0x000000ffff49c224 */ /* 0x000fe200078e0a49 */
[----:B------:R-:W-:Y:S01]  /*47b0*/  ISETP.GT.U32.AND P4, PT, R5, R78, PT ;  /* 0x0000004e0500720c */ /* 0x000fe20003f84070 */
[----:B------:R-:W-:Y:S01]  /*47c0*/  @!P3 IMAD.IADD R75, R75, 0x1, -R5 ;  /* 0x000000014b4bb824 */ /* 0x000fe200078e0a05 */
[----:B------:R-:W-:Y:S01]  /*47d0*/  IABS R82, R83 ;  /* 0x0000005300527213 */ /* 0x000fe20000000000 */
[----:B------:R-:W-:Y:S01]  /*47e0*/  @!P0 IMAD.MOV R74, RZ, RZ, -R74 ;  /* 0x000000ffff4a8224 */ /* 0x000fe200078e0a4a */
[----:B------:R-:W-:Y:S01]  /*47f0*/  ISETP.GE.AND P3, PT, R84, RZ, PT ;  /* 0x000000ff5400720c */ /* 0x000fe20003f66270 */
[----:B------:R-:W-:Y:S01]  /*4800*/  IMAD.HI.U32 R3, R7, R8, RZ ;  /* 0x0000000807037227 */ /* 0x000fe200078e00ff */
[----:B------:R-:W-:-:S03]  /*4810*/  ISETP.GT.U32.AND P0, PT, R5, R79, PT ;  /* 0x0000004f0500720c */ /* 0x000fc60003f04070 */
[----:B------:R-:W-:Y:S01]  /*4820*/  @!P5 IMAD.IADD R77, R77, 0x1, -R5 ;  /* 0x000000014d4dd824 */ /* 0x000fe200078e0a05 */
[----:B------:R-:W-:Y:S01]  /*4830*/  ISETP.GE.AND P5, PT, R85, RZ, PT ;  /* 0x000000ff5500720c */ /* 0x000fe20003fa6270 */
[----:B------:R-:W-:-:S04]  /*4840*/  IMAD.HI.U32 R6, R7, R82, RZ ;  /* 0x0000005207067227 */ /* 0x000fc800078e00ff */
[----:B------:R-:W-:Y:S02]  /*4850*/  IMAD.MOV R3, RZ, RZ, -R3 ;  /* 0x000000ffff037224 */ /* 0x000fe400078e0a03 */
[--C-:B------:R-:W-:Y:S01]  /*4860*/  @!P6 IMAD.IADD R80, R80, 0x1, -R5.reuse ;  /* 0x000000015050e824 */ /* 0x100fe200078e0a05 */
[----:B------:R-:W-:Y:S01]  /*4870*/  ISETP.GE.AND P6, PT, R81, RZ, PT ;  /* 0x000000ff5100720c */ /* 0x000fe20003fc6270 */
[----:B------:R-:W-:Y:S02]  /*4880*/  IMAD.MOV R6, RZ, RZ, -R6 ;  /* 0x000000ffff067224 */ /* 0x000fe400078e0a06 */
[C---:B------:R-:W-:Y:S02]  /*4890*/  IMAD R81, R5.reuse, R3, R8 ;  /* 0x0000000305517224 */ /* 0x040fe400078e0208 */
[----:B------:R-:W-:Y:S01]  /*48a0*/  @!P4 IMAD.IADD R78, R78, 0x1, -R5 ;  /* 0x000000014e4ec824 */ /* 0x000fe200078e0a05 */
[----:B------:R-:W-:Y:S01]  /*48b0*/  ISETP.GE.AND P4, PT, R86, RZ, PT ;  /* 0x000000ff5600720c */ /* 0x000fe20003f86270 */
[----:B------:R-:W-:-:S02]  /*48c0*/  IMAD R82, R5, R6, R82 ;  /* 0x0000000605527224 */ /* 0x000fc400078e0252 */
[----:B------:R-:W-:Y:S01]  /*48d0*/  @!P3 IMAD.MOV R77, RZ, RZ, -R77 ;  /* 0x000000ffff4db224 */ /* 0x000fe200078e0a4d */
[----:B------:R-:W-:Y:S01]  /*48e0*/  ISETP.GT.U32.AND P3, PT, R5, R81, PT ;  /* 0x000000510500720c */ /* 0x000fe20003f64070 */
[----:B------:R-:W-:Y:S01]  /*48f0*/  @!P0 IMAD.IADD R79, R79, 0x1, -R5 ;  /* 0x000000014f4f8824 */ /* 0x000fe200078e0a05 */
[----:B------:R-:W-:Y:S01]  /*4900*/  ISETP.GE.AND P0, PT, R87, RZ, PT ;  /* 0x000000ff5700720c */ /* 0x000fe20003f06270 */
[----:B------:R-:W-:Y:S01]  /*4910*/  @!P2 IMAD.MOV R76, RZ, RZ, -R76 ;  /* 0x000000ffff4ca224 */ /* 0x000fe200078e0a4c */
[C---:B------:R-:W-:Y:S01]  /*4920*/  ISETP.GT.U32.AND P2, PT, R5.reuse, R80, PT ;  /* 0x000000500500720c */ /* 0x040fe20003f44070 */
[----:B------:R-:W-:Y:S01]  /*4930*/  @!P5 IMAD.MOV R78, RZ, RZ, -R78 ;  /* 0x000000ffff4ed224 */ /* 0x000fe200078e0a4e */
[C---:B------:R-:W-:Y:S01]  /*4940*/  ISETP.GT.U32.AND P5, PT, R5.reuse, R82, PT ;  /* 0x000000520500720c */ /* 0x040fe20003fa4070 */
[----:B------:R-:W-:Y:S01]  /*4950*/  @!P1 IMAD.MOV R75, RZ, RZ, -R75 ;  /* 0x000000ffff4b9224 */ /* 0x000fe200078e0a4b */
[----:B------:R-:W-:Y:S01]  /*4960*/  ISETP.GT.U32.AND P1, PT, R5, R79, PT ;  /* 0x0000004f0500720c */ /* 0x000fe20003f24070 */
[----:B------:R-:W-:-:S02]  /*4970*/  VIADD R3, R0, 0x55 ;  /* 0x0000005500037836 */ /* 0x000fc40000000000 */
[C---:B------:R-:W-:Y:S02]  /*4980*/  VIADD R6, R0.reuse, 0x56 ;  /* 0x0000005600067836 */ /* 0x040fe40000000000 */
[--C-:B------:R-:W-:Y:S01]  /*4990*/  @!P3 IMAD.IADD R81, R81, 0x1, -R5.reuse ;  /* 0x000000015151b824 */ /* 0x100fe200078e0a05 */
[----:B------:R-:W-:Y:S01]  /*49a0*/  IABS R8, R3 ;  /* 0x0000000300087213 */ /* 0x000fe20000000000 */
[----:B------:R-:W-:Y:S01]  /*49b0*/  VIADD R91, R0, 0x5a ;  /* 0x0000005a005b7836 */ /* 0x000fe20000000000 */
[----:B------:R-:W-:Y:S01]  /*49c0*/  IABS R84, R6 ;  /* 0x0000000600547213 */ /* 0x000fe20000000000 */
[--C-:B------:R-:W-:Y:S01]  /*49d0*/  @!P2 IMAD.IADD R80, R80, 0x1, -R5.reuse ;  /* 0x000000015050a824 */ /* 0x100fe200078e0a05 */
[----:B------:R-:W-:Y:S01]  /*49e0*/  ISETP.GE.AND P2, PT, R3, RZ, PT ;  /* 0x000000ff0300720c */ /* 0x000fe20003f46270 */
[--C-:B------:R-:W-:Y:S01]  /*49f0*/  @!P5 IMAD.IADD R82, R82, 0x1, -R5.reuse ;  /* 0x000000015252d824 */ /* 0x100fe200078e0a05 */
[----:B------:R-:W-:Y:S01]  /*4a00*/  ISETP.GT.U32.AND P5, PT, R5, R81, PT ;  /* 0x000000510500720c */ /* 0x000fe20003fa4070 */
[----:B------:R-:W-:Y:S01]  /*4a10*/  @!P1 IMAD.IADD R79, R79, 0x1, -R5 ;  /* 0x000000014f4f9824 */ /* 0x000fe200078e0a05 */
[----:B------:R-:W-:Y:S01]  /*4a20*/  ISETP.GE.AND P1, PT, R83, RZ, PT ;  /* 0x000000ff5300720c */ /* 0x000fe20003f26270 */
[----:B------:R-:W-:Y:S01]  /*4a30*/  IMAD.HI.U32 R3, R7, R8, RZ ;  /* 0x0000000807037227 */ /* 0x000fe200078e00ff */
[----:B------:R-:W-:-:S02]  /*4a40*/  ISETP.GE.AND P3, PT, R6, RZ, PT ;  /* 0x000000ff0600720c */ /* 0x000fc40003f66270 */
[----:B------:R-:W-:Y:S01]  /*4a50*/  IABS R88, R91 ;  /* 0x0000005b00587213 */ /* 0x000fe20000000000 */
[----:B------:R-:W-:Y:S02]  /*4a60*/  VIADD R83, R0, 0x57 ;  /* 0x0000005700537836 */ /* 0x000fe40000000000 */
[----:B------:R-:W-:Y:S02]  /*4a70*/  IMAD.MOV R3, RZ, RZ, -R3 ;  /* 0x000000ffff037224 */ /* 0x000fe400078e0a03 */
[----:B------:R-:W-:Y:S01]  /*4a80*/  @!P0 IMAD.MOV R80, RZ, RZ, -R80 ;  /* 0x000000ffff508224 */ /* 0x000fe200078e0a50 */
[----:B------:R-:W-:Y:S01]  /*4a90*/  ISETP.GE.AND P0, PT, R83, RZ, PT ;  /* 0x000000ff5300720c */ /* 0x000fe20003f06270 */
[----:B------:R-:W-:Y:S01]  /*4aa0*/  IMAD.HI.U32 R6, R7, R84, RZ ;  /* 0x0000005407067227 */ /* 0x000fe200078e00ff */
[----:B------:R-:W-:-:S03]  /*4ab0*/  IABS R85, R83 ;  /* 0x0000005300557213 */ /* 0x000fc60000000000 */
[C---:B------:R-:W-:Y:S02]  /*4ac0*/  IMAD R83, R5.reuse, R3, R8 ;  /* 0x0000000305537224 */ /* 0x040fe400078e0208 */
[----:B------:R-:W-:Y:S01]  /*4ad0*/  @!P4 IMAD.MOV R79, RZ, RZ, -R79 ;  /* 0x000000ffff4fc224 */ /* 0x000fe200078e0a4f */
[----:B------:R-:W-:Y:S01]  /*4ae0*/  ISETP.GT.U32.AND P4, PT, R5, R82, PT ;  /* 0x000000520500720c */ /* 0x000fe20003f84070 */
[----:B------:R-:W-:Y:S01]  /*4af0*/  @!P5 IMAD.IADD R81, R81, 0x1, -R5 ;  /* 0x000000015151d824 */ /* 0x000fe200078e0a05 */
[C---:B------:R-:W-:Y:S01]  /*4b00*/  ISETP.GT.U32.AND P5, PT, R5.reuse, R83, PT ;  /* 0x000000530500720c */ /* 0x040fe20003fa4070 */
[----:B------:R-:W-:Y:S02]  /*4b10*/  IMAD.MOV R6, RZ, RZ, -R6 ;  /* 0x000000ffff067224 */ /* 0x000fe400078e0a06 */
[----:B------:R-:W-:Y:S02]  /*4b20*/  VIADD R3, R0, 0x58 ;  /* 0x0000005800037836 */ /* 0x000fe40000000000 */
[----:B------:R-:W-:-:S02]  /*4b30*/  IMAD R84, R5, R6, R84 ;  /* 0x0000000605547224 */ /* 0x000fc400078e0254 */
[----:B------:R-:W-:Y:S01]  /*4b40*/  @!P6 IMAD.MOV R81, RZ, RZ, -R81 ;  /* 0x000000ffff51e224 */ /* 0x000fe200078e0a51 */
[----:B------:R-:W-:Y:S01]  /*4b50*/  IABS R86, R3 ;  /* 0x0000000300567213 */ /* 0x000fe20000000000 */
[----:B------:R-:W-:Y:S01]  /*4b60*/  IMAD.MOV.U32 R6, RZ, RZ, R85 ;  /* 0x000000ffff067224 */ /* 0x000fe200078e0055 */
[----:B------:R-:W-:Y:S01]  /*4b70*/  ISETP.GT.U32.AND P6, PT, R5, R84, PT ;  /* 0x000000540500720c */ /* 0x000fe20003fc4070 */
[--C-:B------:R-:W-:Y:S01]  /*4b80*/  @!P4 IMAD.IADD R82, R82, 0x1, -R5.reuse ;  /* 0x000000015252c824 */ /* 0x100fe200078e0a05 */
[----:B------:R-:W-:Y:S01]  /*4b90*/  ISETP.GE.AND P4, PT, R3, RZ, PT ;  /* 0x000000ff0300720c */ /* 0x000fe20003f86270 */
[----:B------:R-:W-:Y:S02]  /*4ba0*/  @!P5 IMAD.IADD R83, R83, 0x1, -R5 ;  /* 0x000000015353d824 */ /* 0x000fe400078e0a05 */
[----:B------:R-:W-:-:S03]  /*4bb0*/  IMAD.HI.U32 R3, R7, R6, RZ ;  /* 0x0000000607037227 */ /* 0x000fc600078e00ff */
[----:B------:R-:W-:Y:S01]  /*4bc0*/  ISETP.GT.U32.AND P5, PT, R5, R83, PT ;  /* 0x000000530500720c */ /* 0x000fe20003fa4070 */
[----:B------:R-:W-:Y:S02]  /*4bd0*/  VIADD R8, R0, 0x59 ;  /* 0x0000005900087836 */ /* 0x000fe40000000000 */
[----:B------:R-:W-:Y:S02]  /*4be0*/  IMAD.MOV R85, RZ, RZ, -R3 ;  /* 0x000000ffff557224 */ /* 0x000fe400078e0a03 */
[----:B------:R-:W-:-:S04]  /*4bf0*/  IMAD.HI.U32 R3, R7, R86, RZ ;  /* 0x0000005607037227 */ /* 0x000fc800078e00ff */
[----:B------:R-:W-:Y:S01]  /*4c00*/  @!P1 IMAD.MOV R82, RZ, RZ, -R82 ;  /* 0x000000ffff529224 */ /* 0x000fe200078e0a52 */
[----:B------:R-:W-:Y:S01]  /*4c10*/  ISETP.GE.AND P1, PT, R8, RZ, PT ;  /* 0x000000ff0800720c */ /* 0x000fe20003f26270 */
[----:B------:R-:W-:Y:S01]  /*4c20*/  @!P6 IMAD.IADD R84, R84, 0x1, -R5 ;  /* 0x000000015454e824 */ /* 0x000fe200078e0a05 */
[----:B------:R-:W-:Y:S01]  /*4c30*/  IABS R8, R8 ;  /* 0x0000000800087213 */ /* 0x000fe20000000000 */
[----:B------:R-:W-:Y:S02]  /*4c40*/  IMAD.MOV R3, RZ, RZ, -R3 ;  /* 0x000000ffff037224 */ /* 0x000fe400078e0a03 */
[C---:B------:R-:W-:Y:S01]  /*4c50*/  IMAD R85, R5.reuse, R85, R6 ;  /* 0x0000005505557224 */ /* 0x040fe200078e0206 */
[C---:B------:R-:W-:Y:S01]  /*4c60*/  ISETP.GT.U32.AND P6, PT, R5.reuse, R84, PT ;  /* 0x000000540500720c */ /* 0x040fe20003fc4070 */
[----:B------:R-:W-:Y:S02]  /*4c70*/  IMAD R86, R5, R3, R86 ;  /* 0x0000000305567224 */ /* 0x000fe400078e0256 */
[----:B------:R-:W-:-:S04]  /*4c80*/  IMAD.HI.U32 R3, R7, R8, RZ ;  /* 0x0000000807037227 */ /* 0x000fc800078e00ff */
[----:B------:R-:W-:Y:S01]  /*4c90*/  @!P5 IMAD.IADD R83, R83, 0x1, -R5 ;  /* 0x000000015353d824 */ /* 0x000fe200078e0a05 */
[----:B------:R-:W-:Y:S01]  /*4ca0*/  ISETP.GT.U32.AND P5, PT, R5, R85, PT ;  /* 0x000000550500720c */ /* 0x000fe20003fa4070 */
[----:B------:R-:W-:-:S04]  /*4cb0*/  IMAD.HI.U32 R6, R7, R88, RZ ;  /* 0x0000005807067227 */ /* 0x000fc800078e00ff */
[----:B------:R-:W-:Y:S02]  /*4cc0*/  IMAD.MOV R3, RZ, RZ, -R3 ;  /* 0x000000ffff037224 */ /* 0x000fe400078e0a03 */
[----:B------:R-:W-:Y:S02]  /*4cd0*/  VIADD R93, R0, 0x5b ;  /* 0x0000005b005d7836 */ /* 0x000fe40000000000 */
[----:B------:R-:W-:Y:S02]  /*4ce0*/  IMAD.MOV R6, RZ, RZ, -R6 ;  /* 0x000000ffff067224 */ /* 0x000fe400078e0a06 */
[C---:B------:R-:W-:Y:S01]  /*4cf0*/  IMAD R87, R5.reuse, R3, R8 ;  /* 0x0000000305577224 */ /* 0x040fe200078e0208 */
[----:B------:R-:W-:Y:S01]  /*4d00*/  IABS R90, R93 ;  /* 0x0000005d005a7213 */ /* 0x000fe20000000000 */
[C---:B------:R-:W-:Y:S02]  /*4d10*/  IMAD R88, R5.reuse, R6, R88 ;  /* 0x0000000605587224 */ /* 0x040fe400078e0258 */
[--C-:B------:R-:W-:Y:S01]  /*4d20*/  @!P6 IMAD.IADD R84, R84, 0x1, -R5.reuse ;  /* 0x000000015454e824 */ /* 0x100fe200078e0a05 */
[----:B------:R-:W-:Y:S01]  /*4d30*/  ISETP.GT.U32.AND P6, PT, R5, R87, PT ;  /* 0x000000570500720c */ /* 0x000fe20003fc4070 */
[----:B------:R-:W-:Y:S01]  /*4d40*/  @!P5 IMAD.IADD R85, R85, 0x1, -R5 ;  /* 0x000000015555d824 */ /* 0x000fe200078e0a05 */
[----:B------:R-:W-:Y:S01]  /*4d50*/  ISETP.GT.U32.AND P5, PT, R5, R88, PT ;  /* 0x000000580500720c */ /* 0x000fe20003fa4070 */
[----:B------:R-:W-:-:S04]  /*4d60*/  IMAD.HI.U32 R3, R7, R90, RZ ;  /* 0x0000005a07037227 */ /* 0x000fc800078e00ff */
[----:B------:R-:W-:Y:S02]  /*4d70*/  IMAD.MOV R3, RZ, RZ, -R3 ;  /* 0x000000ffff037224 */ /* 0x000fe400078e0a03 */
[----:B------:R-:W-:Y:S02]  /*4d80*/  VIADD R95, R0, 0x5c ;  /* 0x0000005c005f7836 */ /* 0x000fe40000000000 */
[----:B------:R-:W-:Y:S01]  /*4d90*/  @!P2 IMAD.MOV R83, RZ, RZ, -R83 ;  /* 0x000000ffff53a224 */ /* 0x000fe200078e0a53 */
[C---:B------:R-:W-:Y:S01]  /*4da0*/  ISETP.GT.U32.AND P2, PT, R5.reuse, R86, PT ;  /* 0x000000560500720c */ /* 0x040fe20003f44070 */
[----:B------:R-:W-:Y:S01]  /*4db0*/  IMAD R89, R5, R3, R90 ;  /* 0x0000000305597224 */ /* 0x000fe200078e025a */
[----:B------:R-:W-:Y:S01]  /*4dc0*/  IABS R90, R95 ;  /* 0x0000005f005a7213 */ /* 0x000fe20000000000 */
[--C-:B------:R-:W-:Y:S02]  /*4dd0*/  @!P6 IMAD.IADD R87, R87, 0x1, -R5.reuse ;  /* 0x000000015757e824 */ /* 0x100fe400078e0a05 */
[----:B------:R-:W-:-:S02]  /*4de0*/  @!P5 IMAD.IADD R88, R88, 0x1, -R5 ;  /* 0x000000015858d824 */ /* 0x000fc400078e0a05 */
[----:B------:R-:W-:Y:S01]  /*4df0*/  IMAD.HI.U32 R3, R7, R90, RZ ;  /* 0x0000005a07037227 */ /* 0x000fe200078e00ff */
[----:B------:R-:W-:-:S03]  /*4e00*/  ISETP.GT.U32.AND P5, PT, R5, R87, PT ;  /* 0x000000570500720c */ /* 0x000fc60003fa4070 */
[----:B------:R-:W-:Y:S02]  /*4e10*/  IMAD.MOV R3, RZ, RZ, -R3 ;  /* 0x000000ffff037224 */ /* 0x000fe400078e0a03 */
[--C-:B------:R-:W-:Y:S01]  /*4e20*/  @!P2 IMAD.IADD R86, R86, 0x1, -R5.reuse ;  /* 0x000000015656a824 */ /* 0x100fe200078e0a05 */
[C---:B------:R-:W-:Y:S01]  /*4e30*/  ISETP.GT.U32.AND P2, PT, R5.reuse, R85, PT ;  /* 0x000000550500720c */ /* 0x040fe20003f44070 */
[C---:B------:R-:W-:Y:S02]  /*4e40*/  IMAD R90, R5.reuse, R3, R90 ;  /* 0x00000003055a7224 */ /* 0x040fe400078e025a */
[C---:B------:R-:W-:Y:S01]  /*4e50*/  VIADD R96, R0.reuse, 0x5d ;  /* 0x0000005d00607836 */ /* 0x040fe20000000000 */
[----:B------:R-:W-:Y:S01]  /*4e60*/  ISETP.GT.U32.AND P6, PT, R5, R86, PT ;  /* 0x000000560500720c */ /* 0x000fe20003fc4070 */
[C---:B------:R-:W-:Y:S02]  /*4e70*/  VIADD R97, R0.reuse, 0x5e ;  /* 0x0000005e00617836 */ /* 0x040fe40000000000 */
[--C-:B------:R-:W-:Y:S01]  /*4e80*/  @!P5 IMAD.IADD R87, R87, 0x1, -R5.reuse ;  /* 0x000000015757d824 */ /* 0x100fe200078e0a05 */
[----:B------:R-:W-:Y:S01]  /*4e90*/  ISETP.GT.U32.AND P5, PT, R5, R90, PT ;  /* 0x0000005a0500720c */ /* 0x000fe20003fa4070 */
[----:B------:R-:W-:Y:S01]  /*4ea0*/  @!P3 IMAD.MOV R84, RZ, RZ, -R84 ;  /* 0x000000ffff54b224 */ /* 0x000fe200078e0a54 */
[----:B------:R-:W-:Y:S01]  /*4eb0*/  IABS R8, R96 ;  /* 0x0000006000087213 */ /* 0x000fe20000000000 */
[----:B------:R-:W-:Y:S01]  /*4ec0*/  VIADD R98, R0, 0x5f ;  /* 0x0000005f00627836 */ /* 0x000fe20000000000 */
[----:B------:R-:W-:Y:S01]  /*4ed0*/  IABS R92, R97 ;  /* 0x00000061005c7213 */ /* 0x000fe20000000000 */
[----:B------:R-:W-:Y:S01]  /*4ee0*/  @!P2 IMAD.IADD R85, R85, 0x1, -R5 ;  /* 0x000000015555a824 */ /* 0x000fe200078e0a05 */
[----:B------:R-:W-:Y:S01]  /*4ef0*/  ISETP.GT.U32.AND P3, PT, R5, R88, PT ;  /* 0x000000580500720c */ /* 0x000fe20003f64070 */
[----:B------:R-:W-:Y:S01]  /*4f00*/  IMAD.HI.U32 R3, R7, R8, RZ ;  /* 0x0000000807037227 */ /* 0x000fe200078e00ff */
[----:B------:R-:W-:-:S02]  /*4f10*/  ISETP.GT.U32.AND P2, PT, R5, R89, PT ;  /* 0x000000590500720c */ /* 0x000fc40003f44070 */
[----:B------:R-:W-:Y:S01]  /*4f20*/  IABS R94, R98 ;  /* 0x00000062005e7213 */ /* 0x000fe20000000000 */
[----:B------:R-:W-:Y:S01]  /*4f30*/  @!P6 IMAD.IADD R86, R86, 0x1, -R5 ;  /* 0x000000015656e824 */ /* 0x000fe200078e0a05 */
[----:B------:R-:W-:Y:S01]  /*4f40*/  ISETP.GE.AND P6, PT, R91, RZ, PT ;  /* 0x000000ff5b00720c */ /* 0x000fe20003fc6270 */
[----:B------:R-:W-:-:S04]  /*4f50*/  IMAD.HI.U32 R6, R7, R92, RZ ;  /* 0x0000005c07067227 */ /* 0x000fc800078e00ff */
[----:B------:R-:W-:Y:S02]  /*4f60*/  @!P5 IMAD.IADD R90, R90, 0x1, -R5 ;  /* 0x000000015a5ad824 */ /* 0x000fe400078e0a05 */
[----:B------:R-:W-:Y:S02]  /*4f70*/  IMAD.MOV R3, RZ, RZ, -R3 ;  /* 0x000000ffff037224 */ /* 0x000fe400078e0a03 */
[----:B------:R-:W-:Y:S01]  /*4f80*/  IMAD.MOV R6, RZ, RZ, -R6 ;  /* 0x000000ffff067224 */ /* 0x000fe200078e0a06 */
[C---:B------:R-:W-:Y:S01]  /*4f90*/  ISETP.GT.U32.AND P5, PT, R5.reuse, R90, PT ;  /* 0x0000005a0500720c */ /* 0x040fe20003fa4070 */
[----:B------:R-:W-:Y:S02]  /*4fa0*/  IMAD R91, R5, R3, R8 ;  /* 0x00000003055b7224 */ /* 0x000fe400078e0208 */
[----:B------:R-:W-:-:S04]  /*4fb0*/  IMAD.HI.U32 R3, R7, R94, RZ ;  /* 0x0000005e07037227 */ /* 0x000fc800078e00ff */
[--C-:B------:R-:W-:Y:S01]  /*4fc0*/  @!P3 IMAD.IADD R88, R88, 0x1, -R5.reuse ;  /* 0x000000015858b824 */ /* 0x100fe200078e0a05 */
[----:B------:R-:W-:Y:S01]  /*4fd0*/  ISETP.GE.AND P3, PT, R93, RZ, PT ;  /* 0x000000ff5d00720c */ /* 0x000fe20003f66270 */
[----:B------:R-:W-:Y:S01]  /*4fe0*/  @!P2 IMAD.IADD R89, R89, 0x1, -R5 ;  /* 0x000000015959a824 */ /* 0x000fe200078e0a05 */
[----:B------:R-:W-:Y:S01]  /*4ff0*/  ISETP.GE.AND P2, PT, R95, RZ, PT ;  /* 0x000000ff5f00720c */ /* 0x000fe20003f46270 */
[C---:B------:R-:W-:Y:S02]  /*5000*/  IMAD R92, R5.reuse, R6, R92 ;  /* 0x00000006055c7224 */ /* 0x040fe400078e025c */
[----:B------:R-:W-:Y:S02]  /*5010*/  IMAD.MOV R3, RZ, RZ, -R3 ;  /* 0x000000ffff037224 */ /* 0x000fe400078e0a03 */
[----:B------:R-:W-:Y:S01]  /*5020*/  @!P0 IMAD.MOV R85, RZ, RZ, -R85 ;  /* 0x000000ffff558224 */ /* 0x000fe200078e0a55 */
[C---:B------:R-:W-:Y:S01]  /*5030*/  ISETP.GT.U32.AND P0, PT, R5.reuse, R89, PT ;  /* 0x000000590500720c */ /* 0x040fe20003f04070 */
[----:B------:R-:W-:Y:S01]  /*5040*/  @!P6 IMAD.MOV R88, RZ, RZ, -R88 ;  /* 0x000000ffff58e224 */ /* 0x000fe200078e0a58 */
[C---:B------:R-:W-:Y:S01]  /*5050*/  ISETP.GT.U32.AND P6, PT, R5.reuse, R92, PT ;  /* 0x0000005c0500720c */ /* 0x040fe20003fc4070 */
[----:B------:R-:W-:-:S02]  /*5060*/  IMAD R93, R5, R3, R94 ;  /* 0x00000003055d7224 */ /* 0x000fc400078e025e */
[--C-:B------:R-:W-:Y:S02]  /*5070*/  @!P5 IMAD.IADD R90, R90, 0x1, -R5.reuse ;  /* 0x000000015a5ad824 */ /* 0x100fe400078e0a05 */
[C---:B------:R-:W-:Y:S01]  /*5080*/  VIADD R95, R0.reuse, 0x60 ;  /* 0x00000060005f7836 */ /* 0x040fe20000000000 */
[C---:B------:R-:W-:Y:S01]  /*5090*/  ISETP.GT.U32.AND P5, PT, R5.reuse, R93, PT ;  /* 0x0000005d0500720c */ /* 0x040fe20003fa4070 */
[----:B------:R-:W-:Y:S01]  /*50a0*/  @!P4 IMAD.MOV R86, RZ, RZ, -R86 ;  /* 0x000000ffff56c224 */ /* 0x000fe200078e0a56 */
[----:B------:R-:W-:Y:S01]  /*50b0*/  ISETP.GT.U32.AND P4, PT, R5, R91, PT ;  /* 0x0000005b0500720c */ /* 0x000fe20003f84070 */
[----:B------:R-:W-:Y:S01]  /*50c0*/  VIADD R99, R0, 0x62 ;  /* 0x0000006200637836 */ /* 0x000fe20000000000 */
[----:B------:R-:W-:Y:S01]  /*50d0*/  IABS R94, R95 ;  /* 0x0000005f005e7213 */ /* 0x000fe20000000000 */
[--C-:B------:R-:W-:Y:S01]  /*50e0*/  @!P0 IMAD.IADD R89, R89, 0x1, -R5.reuse ;  /* 0x0000000159598824 */ /* 0x100fe200078e0a05 */
[----:B------:R-:W-:Y:S01]  /*50f0*/  ISETP.GE.AND P0, PT, R97, RZ, PT ;  /* 0x000000ff6100720c */ /* 0x000fe20003f06270 */
[----:B------:R-:W-:-:S02]  /*5100*/  @!P6 IMAD.IADD R92, R92, 0x1, -R5 ;  /* 0x000000015c5ce824 */ /* 0x000fc400078e0a05 */
[----:B------:R-:W-:Y:S02]  /*5110*/  VIADD R97, R0, 0x61 ;  /* 0x0000006100617836 */ /* 0x000fe40000000000 */
[----:B------:R-:W-:Y:S01]  /*5120*/  @!P3 IMAD.MOV R89, RZ, RZ, -R89 ;  /* 0x000000ffff59b224 */ /* 0x000fe200078e0a59 */
[----:B------:R-:W-:Y:S01]  /*5130*/  ISETP.GT.U32.AND P3, PT, R5, R92, PT ;  /* 0x0000005c0500720c */ /* 0x000fe20003f64070 */
[----:B------:R-:W-:Y:S01]  /*5140*/  @!P5 IMAD.IADD R93, R93, 0x1, -R5 ;  /* 0x000000015d5dd824 */ /* 0x000fe200078e0a05 */
[----:B------:R-:W-:Y:S01]  /*5150*/  IABS R8, R97 ;  /* 0x0000006100087213 */ /* 0x000fe20000000000 */
[----:B------:R-:W-:-:S03]  /*5160*/  IMAD.HI.U32 R3, R7, R94, RZ ;  /* 0x0000005e07037227 */ /* 0x000fc600078e00ff */
[----:B------:R-:W-:Y:S01]  /*5170*/  ISETP.GT.U32.AND P5, PT, R5, R93, PT ;  /* 0x0000005d0500720c */ /* 0x000fe20003fa4070 */
[----:B------:R-:W-:Y:S02]  /*5180*/  IMAD.MOV R6, RZ, RZ, -R3 ;  /* 0x000000ffff067224 */ /* 0x000fe400078e0a03 */
[----:B------:R-:W-:-:S04]  /*5190*/  IMAD.HI.U32 R3, R7, R8, RZ ;  /* 0x0000000807037227 */ /* 0x000fc800078e00ff */
[----:B------:R-:W-:Y:S02]  /*51a0*/  IMAD.MOV R3, RZ, RZ, -R3 ;  /* 0x000000ffff037224 */ /* 0x000fe400078e0a03 */
[--C-:B------:R-:W-:Y:S01]  /*51b0*/  @!P4 IMAD.IADD R91, R91, 0x1, -R5.reuse ;  /* 0x000000015b5bc824 */ /* 0x100fe200078e0a05 */
[----:B------:R-:W-:Y:S01]  /*51c0*/  ISETP.GE.AND P4, PT, R98, RZ, PT ;  /* 0x000000ff6200720c */ /* 0x000fe20003f86270 */
[--C-:B------:R-:W-:Y:S01]  /*51d0*/  @!P3 IMAD.IADD R92, R92, 0x1, -R5.reuse ;  /* 0x000000015c5cb824 */ /* 0x100fe200078e0a05 */
[----:B------:R-:W-:Y:S01]  /*51e0*/  ISETP.GE.AND P3, PT, R95, RZ, PT ;  /* 0x000000ff5f00720c */ /* 0x000fe20003f66270 */
[C---:B------:R-:W-:Y:S01]  /*51f0*/  IMAD R95, R5.reuse, R3, R8 ;  /* 0x00000003055f7224 */ /* 0x040fe200078e0208 */
[----:B------:R-:W-:Y:S01]  /*5200*/  ISETP.GT.U32.AND P6, PT, R5, R91, PT ;  /* 0x0000005b0500720c */ /* 0x000fe20003fc4070 */
[----:B------:R-:W-:Y:S02]  /*5210*/  @!P5 IMAD.IADD R93, R93, 0x1, -R5 ;  /* 0x000000015d5dd824 */ /* 0x000fe400078e0a05 */
[----:B------:R-:W-:Y:S01]  /*5220*/  @!P1 IMAD.MOV R87, RZ, RZ, -R87 ;  /* 0x000000ffff579224 */ /* 0x000fe200078e0a57 */
[C---:B------:R-:W-:Y:S01]  /*5230*/  ISETP.GT.U32.AND P5, PT, R5.reuse, R95, PT ;  /* 0x0000005f0500720c */ /* 0x040fe20003fa4070 */
[----:B------:R-:W-:Y:S01]  /*5240*/  IMAD R94, R5, R6, R94 ;  /* 0x00000006055e7224 */ /* 0x000fe200078e025e */
[----:B------:R-:W-:Y:S01]  /*5250*/  ISETP.GE.AND P1, PT, R96, RZ, PT ;  /* 0x000000ff6000720c */ /* 0x000fe20003f26270 */
[C---:B------:R-:W-:Y:S01]  /*5260*/  VIADD R100, R0.reuse, 0x63 ;  /* 0x0000006300647836 */ /* 0x040fe20000000000 */
[----:B------:R-:W-:Y:S01]  /*5270*/  IABS R96, R99 ;  /* 0x0000006300607213 */ /* 0x000fe20000000000 */
[----:B------:R-:W-:-:S02]  /*5280*/  VIADD R101, R0, 0x64 ;  /* 0x0000006400657836 */ /* 0x000fc40000000000 */
[----:B------:R-:W-:Y:S01]  /*5290*/  @!P2 IMAD.MOV R90, RZ, RZ, -R90 ;  /* 0x000000ffff5aa224 */ /* 0x000fe200078e0a5a */
[----:B------:R-:W-:Y:S01]  /*52a0*/  IABS R98, R100 ;  /* 0x0000006400627213 */ /* 0x000fe20000000000 */
[----:B------:R-:W-:Y:S01]  /*52b0*/  @!P6 IMAD.IADD R91, R91, 0x1, -R5 ;  /* 0x000000015b5be824 */ /* 0x000fe200078e0a05 */
[----:B------:R-:W-:Y:S01]  /*52c0*/  ISETP.GT.U32.AND P6, PT, R5, R94, PT ;  /* 0x0000005e0500720c */ /* 0x000fe20003fc4070 */
[----:B------:R-:W-:Y:S01]  /*52d0*/  IMAD.HI.U32 R3, R7, R96, RZ ;  /* 0x0000006007037227 */ /* 0x000fe200078e00ff */
[----:B------:R-:W-:-:S03]  /*52e0*/  IABS R8, R101 ;  /* 0x0000006500087213 */ /* 0x000fc60000000000 */
[----:B------:R-:W-:Y:S02]  /*52f0*/  @!P5 IMAD.IADD R95, R95, 0x1, -R5 ;  /* 0x000000015f5fd824 */ /* 0x000fe400078e0a05 */
[----:B------:R-:W-:Y:S02]  /*5300*/  IMAD.MOV R3, RZ, RZ, -R3 ;  /* 0x000000ffff037224 */ /* 0x000fe400078e0a03 */
[----:B------:R-:W-:Y:S01]  /*5310*/  IMAD.HI.U32 R6, R7, R98, RZ ;  /* 0x0000006207067227 */ /* 0x000fe200078e00ff */
[----:B------:R-:W-:-:S03]  /*5320*/  ISETP.GT.U32.AND P2, PT, R5, R95, PT ;  /* 0x0000005f0500720c */ /* 0x000fc60003f44070 */
[----:B------:R-:W-:Y:S02]  /*5330*/  IMAD R96, R5, R3, R96 ;  /* 0x0000000305607224 */ /* 0x000fe400078e0260 */
[----:B------:R-:W-:-:S04]  /*5340*/  IMAD.HI.U32 R3, R7, R8, RZ ;  /* 0x0000000807037227 */ /* 0x000fc800078e00ff */
[----:B------:R-:W-:Y:S02]  /*5350*/  IMAD.MOV R6, RZ, RZ, -R6 ;  /* 0x000000ffff067224 */ /* 0x000fe400078e0a06 */
[----:B------:R-:W-:Y:S02]  /*5360*/  IMAD.MOV R3, RZ, RZ, -R3 ;  /* 0x000000ffff037224 */ /* 0x000fe400078e0a03 */
[----:B------:R-:W-:Y:S01]  /*5370*/  @!P6 IMAD.IADD R94, R94, 0x1, -R5 ;  /* 0x000000015e5ee824 */ /* 0x000fe200078e0a05 */
[----:B------:R-:W-:Y:S01]  /*5380*/  ISETP.GE.AND P6, PT, R97, RZ, PT ;  /* 0x000000ff6100720c */ /* 0x000fe20003fc6270 */
[C---:B------:R-:W-:Y:S02]  /*5390*/  IMAD R97, R5.reuse, R6, R98 ;  /* 0x0000000605617224 */ /* 0x040fe400078e0262 */
[----:B------:R-:W-:Y:S01]  /*53a0*/  @!P1 IMAD.MOV R91, RZ, RZ, -R91 ;  /* 0x000000ffff5b9224 */ /* 0x000fe200078e0a5b */
[C---:B------:R-:W-:Y:S01]  /*53b0*/  ISETP.GT.U32.AND P1, PT, R5.reuse, R96, PT ;  /* 0x000000600500720c */ /* 0x040fe20003f24070 */
[C---:B------:R-:W-:Y:S01]  /*53c0*/  IMAD R98, R5.reuse, R3, R8 ;  /* 0x0000000305627224 */ /* 0x040fe200078e0208 */
[C---:B------:R-:W-:Y:S01]  /*53d0*/  ISETP.GT.U32.AND P5, PT, R5.reuse, R94, PT ;  /* 0x0000005e0500720c */ /* 0x040fe20003fa4070 */
[----:B------:R-:W-:Y:S01]  /*53e0*/  @!P4 IMAD.MOV R93, RZ, RZ, -R93 ;  /* 0x000000ffff5dc224 */ /* 0x000fe200078e0a5d */
[----:B------:R-:W-:Y:S01]  /*53f0*/  ISETP.GT.U32.AND P4, PT, R5, R97, PT ;  /* 0x000000610500720c */ /* 0x000fe20003f84070 */
[----:B------:R-:W-:Y:S01]  /*5400*/  @!P2 IMAD.IADD R95, R95, 0x1, -R5 ;  /* 0x000000015f5fa824 */ /* 0x000fe200078e0a05 */
[----:B------:R-:W-:Y:S01]  /*5410*/  ISETP.GT.U32.AND P2, PT, R5, R98, PT ;  /* 0x000000620500720c */ /* 0x000fe20003f44070 */
[----:B------:R-:W-:-:S02]  /*5420*/  VIADD R102, R0, 0x65 ;  /* 0x0000006500667836 */ /* 0x000fc40000000000 */
[----:B------:R-:W-:Y:S02]  /*5430*/  VIADD R8, R0, 0x66 ;  /* 0x0000006600087836 */ /* 0x000fe40000000000 */
[----:B------:R-:W-:Y:S01]  /*5440*/  @!P0 IMAD.MOV R92, RZ, RZ, -R92 ;  /* 0x000000ffff5c8224 */ /* 0x000fe200078e0a5c */
[----:B------:R-:W-:Y:S01]  /*5450*/  IABS R6, R102 ;  /* 0x0000006600067213 */ /* 0x000fe20000000000 */
[--C-:B------:R-:W-:Y:S01]  /*5460*/  @!P1 IMAD.IADD R96, R96, 0x1, -R5.reuse ;  /* 0x0000000160609824 */ /* 0x100fe200078e0a05 */
[----:B------:R-:W-:Y:S01]  /*5470*/  ISETP.GE.AND P0, PT, R99, RZ, PT ;  /* 0x000000ff6300720c */ /* 0x000fe20003f06270 */
[--C-:B------:R-:W-:Y:S01]  /*5480*/  @!P5 IMAD.IADD R94, R94, 0x1, -R5.reuse ;  /* 0x000000015e5ed824 */ /* 0x100fe200078e0a05 */
[----:B------:R-:W-:Y:S01]  /*5490*/  ISETP.GE.AND P5, PT, R100, RZ, PT ;  /* 0x000000ff6400720c */ /* 0x000fe20003fa6270 */
[----:B------:R-:W-:Y:S01]  /*54a0*/  IMAD.HI.U32 R3, R7, R6, RZ ;  /* 0x0000000607037227 */ /* 0x000fe200078e00ff */
[----:B------:R-:W-:Y:S02]  /*54b0*/  IABS R100, R8 ;  /* 0x0000000800647213 */ /* 0x000fe40000000000 */
[----:B------:R-:W-:Y:S01]  /*54c0*/  ISETP.GE.AND P1, PT, R101, RZ, PT ;  /* 0x000000ff6500720c */ /* 0x000fe20003f26270 */
[--C-:B------:R-:W-:Y:S01]  /*54d0*/  @!P4 IMAD.IADD R97, R97, 0x1, -R5.reuse ;  /* 0x000000016161c824 */ /* 0x100fe200078e0a05 */
[----:B------:R-:W-:Y:S01]  /*54e0*/  ISETP.GT.U32.AND P4, PT, R5, R96, PT ;  /* 0x000000600500720c */ /* 0x000fe20003f84070 */
[----:B------:R-:W-:-:S02]  /*54f0*/  @!P2 IMAD.IADD R98, R98, 0x1, -R5 ;  /* 0x000000016262a824 */ /* 0x000fc400078e0a05 */
[----:B------:R-:W-:Y:S02]  /*5500*/  IMAD.MOV R3, RZ, RZ, -R3 ;  /* 0x000000ffff037224 */ /* 0x000fe400078e0a03 */
[----:B------:R-:W-:Y:S01]  /*5510*/  @!P3 IMAD.MOV R94, RZ, RZ, -R94 ;  /* 0x000000ffff5eb224 */ /* 0x000fe200078e0a5e */
[C---:B------:R-:W-:Y:S01]  /*5520*/  ISETP.GT.U32.AND P2, PT, R5.reuse, R98, PT ;  /* 0x000000620500720c */ /* 0x040fe20003f44070 */
[C---:B------:R-:W-:Y:S01]  /*5530*/  IMAD R99, R5.reuse, R3, R6 ;  /* 0x0000000305637224 */ /* 0x040fe200078e0206 */
[----:B------:R-:W-:Y:S01]  /*5540*/  ISETP.GT.U32.AND P3, PT, R5, R97, PT ;  /* 0x000000610500720c */ /* 0x000fe20003f64070 */
[----:B------:R-:W-:-:S04]  /*5550*/  IMAD.HI.U32 R3, R7, R100, RZ ;  /* 0x0000006407037227 */ /* 0x000fc800078e00ff */
[----:B------:R-:W-:Y:S02]  /*5560*/  IMAD.MOV R3, RZ, RZ, -R3 ;  /* 0x000000ffff037224 */ /* 0x000fe400078e0a03 */
[--C-:B------:R-:W-:Y:S01]  /*5570*/  @!P4 IMAD.IADD R96, R96, 0x1, -R5.reuse ;  /* 0x000000016060c824 */ /* 0x100fe200078e0a05 */
[C---:B------:R-:W-:Y:S01]  /*5580*/  ISETP.GT.U32.AND P4, PT, R5.reuse, R99, PT ;  /* 0x000000630500720c */ /* 0x040fe20003f84070 */
[C---:B------:R-:W-:Y:S02]  /*5590*/  IMAD R100, R5.reuse, R3, R100 ;  /* 0x0000000305647224 */ /* 0x040fe400078e0264 */
[----:B------:R-:W-:Y:S02]  /*55a0*/  VIADD R101, R0, 0x67 ;  /* 0x0000006700657836 */ /* 0x000fe40000000000 */
[----:B------:R-:W-:Y:S01]  /*55b0*/  @!P2 IMAD.IADD R98, R98, 0x1, -R5 ;  /* 0x000000016262a824 */ /* 0x000fe200078e0a05 */
[----:B------:R-:W-:Y:S01]  /*55c0*/  ISETP.GT.U32.AND P2, PT, R5, R100, PT ;  /* 0x000000640500720c */ /* 0x000fe20003f44070 */
[C---:B------:R-:W-:Y:S01]  /*55d0*/  VIADD R104, R0.reuse, 0x69 ;  /* 0x0000006900687836 */ /* 0x040fe20000000000 */
[----:B------:R-:W-:Y:S01]  /*55e0*/  IABS R6, R101 ;  /* 0x0000006500067213 */ /* 0x000fe20000000000 */
[----:B------:R-:W-:-:S02]  /*55f0*/  VIADD R103, R0, 0x68 ;  /* 0x0000006800677836 */ /* 0x000fc40000000000 */
[----:B------:R-:W-:Y:S01]  /*5600*/  @!P3 IMAD.IADD R97, R97, 0x1, -R5 ;  /* 0x000000016161b824 */ /* 0x000fe200078e0a05 */
[----:B------:R-:W-:Y:S01]  /*5610*/  ISETP.GE.AND P3, PT, R8, RZ, PT ;  /* 0x000000ff0800720c */ /* 0x000fe20003f66270 */
[----:B------:R-:W-:Y:S01]  /*5620*/  IMAD.HI.U32 R3, R7, R6, RZ ;  /* 0x0000000607037227 */ /* 0x000fe200078e00ff */
[----:B------:R-:W-:-:S03]  /*5630*/  IABS R8, R104 ;  /* 0x0000006800087213 */ /* 0x000fc60000000000 */
[----:B------:R-:W-:Y:S01]  /*5640*/  @!P4 IMAD.IADD R99, R99, 0x1, -R5 ;  /* 0x000000016363c824 */ /* 0x000fe200078e0a05 */
[----:B------:R-:W-:Y:S01]  /*5650*/  ISETP.GE.AND P4, PT, R101, RZ, PT ;  /* 0x000000ff6500720c */ /* 0x000fe20003f86270 */
[----:B------:R-:W-:Y:S01]  /*5660*/  @!P6 IMAD.MOV R95, RZ, RZ, -R95 ;  /* 0x000000ffff5fe224 */ /* 0x000fe200078e0a5f */
[----:B------:R-:W-:Y:S01]  /*5670*/  ISETP.GE.AND P6, PT, R102, RZ, PT ;  /* 0x000000ff6600720c */ /* 0x000fe20003fc6270 */
[----:B------:R-:W-:Y:S01]  /*5680*/  IMAD.MOV R3, RZ, RZ, -R3 ;  /* 0x000000ffff037224 */ /* 0x000fe200078e0a03 */
[----:B------:R-:W-:Y:S01]  /*5690*/  IABS R102, R103 ;  /* 0x0000006700667213 */ /* 0x000fe20000000000 */
[----:B------:R-:W-:Y:S01]  /*56a0*/  @!P0 IMAD.MOV R96, RZ, RZ, -R96 ;  /* 0x000000ffff608224 */ /* 0x000fe200078e0a60 */
[C---:B------:R-:W-:Y:S01]  /*56b0*/  ISETP.GT.U32.AND P0, PT, R5.reuse, R99, PT ;  /* 0x000000630500720c */ /* 0x040fe20003f04070 */
[----:B------:R-:W-:Y:S02]  /*56c0*/  @!P2 IMAD.IADD R100, R100, 0x1, -R5 ;  /* 0x000000016464a824 */ /* 0x000fe400078e0a05 */
[----:B------:R-:W-:-:S02]  /*56d0*/  IMAD R101, R5, R3, R6 ;  /* 0x0000000305657224 */ /* 0x000fc400078e0206 */
[----:B------:R-:W-:Y:S01]  /*56e0*/  IMAD.HI.U32 R6, R7, R8, RZ ;  /* 0x0000000807067227 */ /* 0x000fe200078e00ff */
[----:B------:R-:W-:-:S03]  /*56f0*/  ISETP.GT.U32.AND P2, PT, R5, R100, PT ;  /* 0x000000640500720c */ /* 0x000fc60003f44070 */
[----:B------:R-:W-:-:S04]  /*5700*/  IMAD.HI.U32 R3, R7, R102, RZ ;  /* 0x0000006607037227 */ /* 0x000fc800078e00ff */
[----:B------:R-:W-:Y:S01]  /*5710*/  @!P5 IMAD.MOV R97, RZ, RZ, -R97 ;  /* 0x000000ffff61d224 */ /* 0x000fe200078e0a61 */
[----:B------:R-:W-:Y:S01]  /*5720*/  ISETP.GT.U32.AND P5, PT, R5, R101, PT ;  /* 0x000000650500720c */ /* 0x000fe20003fa4070 */
[----:B------:R-:W-:Y:S02]  /*5730*/  IMAD.MOV R6, RZ, RZ, -R6 ;  /* 0x000000ffff067224 */ /* 0x000fe400078e0a06 */
[----:B------:R-:W-:Y:S02]  /*5740*/  IMAD.MOV R3, RZ, RZ, -R3 ;  /* 0x000000ffff037224 */ /* 0x000fe400078e0a03 */
[----:B------:R-:W-:Y:S01]  /*5750*/  @!P1 IMAD.MOV R98, RZ, RZ, -R98 ;  /* 0x000000ffff629224 */ /* 0x000fe200078e0a62 */
[----:B------:R-:W-:Y:S01]  /*5760*/  ISETP.GE.AND P1, PT, R103, RZ, PT ;  /* 0x000000ff6700720c */ /* 0x000fe20003f26270 */
[----:B------:R-:W-:Y:S01]  /*5770*/  @!P0 IMAD.IADD R99, R99, 0x1, -R5 ;  /* 0x0000000163638824 */ /* 0x000fe200078e0a05 */
[----:B------:R-:W-:Y:S01]  /*5780*/  ISETP.GE.AND P0, PT, R104, RZ, PT ;  /* 0x000000ff6800720c */ /* 0x000fe20003f06270 */
[----:B------:R-:W-:-:S02]  /*5790*/  IMAD R103, R5, R6, R8 ;  /* 0x0000000605677224 */ /* 0x000fc400078e0208 */
[C---:B------:R-:W-:Y:S02]  /*57a0*/  IMAD R102, R5.reuse, R3, R102 ;  /* 0x0000000305667224 */ /* 0x040fe400078e0266 */
[----:B------:R-:W-:Y:S01]  /*57b0*/  @!P6 IMAD.MOV R99, RZ, RZ, -R99 ;  /* 0x000000ffff63e224 */ /* 0x000fe200078e0a63 */
[C---:B------:R-:W-:Y:S01]  /*57c0*/  ISETP.GT.U32.AND P6, PT, R5.reuse, R103, PT ;  /* 0x000000670500720c */ /* 0x040fe20003fc4070 */
[--C-:B------:R-:W-:Y:S01]  /*57d0*/  @!P2 IMAD.IADD R100, R100, 0x1, -R5.reuse ;  /* 0x000000016464a824 */ /* 0x100fe200078e0a05 */
[----:B------:R-:W-:Y:S01]  /*57e0*/  ISETP.GT.U32.AND P2, PT, R5, R102, PT ;  /* 0x000000660500720c */ /* 0x000fe20003f44070 */
[--C-:B------:R-:W-:Y:S02]  /*57f0*/  @!P5 IMAD.IADD R101, R101, 0x1, -R5.reuse ;  /* 0x000000016565d824 */ /* 0x100fe400078e0a05 */
[C---:B------:R-:W-:Y:S02]  /*5800*/  VIADD R105, R0.reuse, 0x6a ;  /* 0x0000006a00697836 */ /* 0x040fe40000000000 */
[C---:B------:R-:W-:Y:S01]  /*5810*/  VIADD R6, R0.reuse, 0x6b ;  /* 0x0000006b00067836 */ /* 0x040fe20000000000 */
[----:B------:R-:W-:Y:S01]  /*5820*/  ISETP.GT.U32.AND P5, PT, R5, R101, PT ;  /* 0x000000650500720c */ /* 0x000fe20003fa4070 */
[----:B------:R-:W-:Y:S01]  /*5830*/  VIADD R107, R0, 0x6c ;  /* 0x0000006c006b7836 */ /* 0x000fe20000000000 */
[----:B------:R-:W-:Y:S01]  /*5840*/  IABS R104, R105 ;  /* 0x0000006900687213 */ /* 0x000fe20000000000 */
[----:B------:R-:W-:Y:S01]  /*5850*/  @!P3 IMAD.MOV R100, RZ, RZ, -R100 ;  /* 0x000000ffff64b224 */ /* 0x000fe200078e0a64 */
[----:B------:R-:W-:Y:S01]  /*5860*/  IABS R106, R6 ;  /* 0x00000006006a7213 */ /* 0x000fe20000000000 */
[--C-:B------:R-:W-:Y:S01]  /*5870*/  @!P6 IMAD.IADD R103, R103, 0x1, -R5.reuse ;  /* 0x000000016767e824 */ /* 0x100fe200078e0a05 */
[----:B------:R-:W-:Y:S01]  /*5880*/  IABS R108, R107 ;  /* 0x0000006b006c7213 */ /* 0x000fe20000000000 */
[----:B------:R-:W-:Y:S01]  /*5890*/  @!P2 IMAD.IADD R102, R102, 0x1, -R5 ;  /* 0x000000016666a824 */ /* 0x000fe200078e0a05 */
[----:B------:R-:W-:Y:S01]  /*58a0*/  ISETP.GE.AND P3, PT, R105, RZ, PT ;  /* 0x000000ff6900720c */ /* 0x000fe20003f66270 */
[----:B------:R-:W-:Y:S01]  /*58b0*/  IMAD.HI.U32 R3, R7, R104, RZ ;  /* 0x0000006807037227 */ /* 0x000fe200078e00ff */
[----:B------:R-:W-:-:S02]  /*58c0*/  ISETP.GT.U32.AND P6, PT, R5, R103, PT ;  /* 0x000000670500720c */ /* 0x000fc40003fc4070 */
[----:B------:R-:W-:Y:S01]  /*58d0*/  ISETP.GT.U32.AND P2, PT, R5, R102, PT ;  /* 0x000000660500720c */ /* 0x000fe20003f44070 */
[----:B------:R-:W-:Y:S02]  /*58e0*/  IMAD.MOV R8, RZ, RZ, -R3 ;  /* 0x000000ffff087224 */ /* 0x000fe400078e0a03 */
[----:B------:R-:W-:Y:S01]  /*58f0*/  @!P5 IMAD.IADD R101, R101, 0x1, -R5 ;  /* 0x000000016565d824 */ /* 0x000fe200078e0a05 */
[----:B------:R-:W-:Y:S01]  /*5900*/  ISETP.GE.AND P5, PT, R6, RZ, PT ;  /* 0x000000ff0600720c */ /* 0x000fe20003fa6270 */
[----:B------:R-:W-:-:S04]  /*5910*/  IMAD.HI.U32 R3, R7, R106, RZ ;  /* 0x0000006a07037227 */ /* 0x000fc800078e00ff */
[----:B------:R-:W-:-:S04]  /*5920*/  IMAD.HI.U32 R6, R7, R108, RZ ;  /* 0x0000006c07067227 */ /* 0x000fc800078e00ff */
[----:B------:R-:W-:Y:S02]  /*5930*/  IMAD.MOV R3, RZ, RZ, -R3 ;  /* 0x000000ffff037224 */ /* 0x000fe400078e0a03 */
[----:B------:R-:W-:Y:S02]  /*5940*/  IMAD.MOV R6, RZ, RZ, -R6 ;  /* 0x000000ffff067224 */ /* 0x000fe400078e0a06 */
[C---:B------:R-:W-:Y:S02]  /*5950*/  IMAD R104, R5.reuse, R8, R104 ;  /* 0x0000000805687224 */ /* 0x040fe400078e0268 */
[C---:B------:R-:W-:Y:S02]  /*5960*/  IMAD R105, R5.reuse, R3, R106 ;  /* 0x0000000305697224 */ /* 0x040fe400078e026a */
[----:B------:R-:W-:Y:S02]  /*5970*/  IMAD R106, R5, R6, R108 ;  /* 0x00000006056a7224 */ /* 0x000fe400078e026c */
[----:B------:R-:W-:-:S02]  /*5980*/  @!P6 IMAD.IADD R103, R103, 0x1, -R5 ;  /* 0x000000016767e824 */ /* 0x000fc400078e0a05 */
[----:B------:R-:W-:Y:S01]  /*5990*/  @!P2 IMAD.IADD R102, R102, 0x1, -R5 ;  /* 0x000000016666a824 */ /* 0x000fe200078e0a05 */
[C---:B------:R-:W-:Y:S01]  /*59a0*/  ISETP.GT.U32.AND P2, PT, R5.reuse, R104, PT ;  /* 0x000000680500720c */ /* 0x040fe20003f44070 */
[----:B------:R-:W-:Y:S01]  /*59b0*/  @!P0 IMAD.MOV R103, RZ, RZ, -R103 ;  /* 0x000000ffff678224 */ /* 0x000fe200078e0a67 */
[C---:B------:R-:W-:Y:S01]  /*59c0*/  ISETP.GT.U32.AND P0, PT, R5.reuse, R106, PT ;  /* 0x0000006a0500720c */ /* 0x040fe20003f04070 */
[C---:B------:R-:W-:Y:S02]  /*59d0*/  VIADD R109, R0.reuse, 0x6e ;  /* 0x0000006e006d7836 */ /* 0x040fe40000000000 */
[C---:B------:R-:W-:Y:S02]  /*59e0*/  VIADD R3, R0.reuse, 0x6d ;  /* 0x0000006d00037836 */ /* 0x040fe40000000000 */
[C---:B------:R-:W-:Y:S01]  /*59f0*/  VIADD R111, R0.reuse, 0x6f ;  /* 0x0000006f006f7836 */ /* 0x040fe20000000000 */
[----:B------:R-:W-:Y:S01]  /*5a00*/  IABS R108, R109 ;  /* 0x0000006d006c7213 */ /* 0x000fe20000000000 */
[----:B------:R-:W-:Y:S01]  /*5a10*/  @!P1 IMAD.MOV R102, RZ, RZ, -R102 ;  /* 0x000000ffff669224 */ /* 0x000fe200078e0a66 */
[----:B------:R-:W-:Y:S01]  /*5a20*/  IABS R8, R3 ;  /* 0x0000000300087213 */ /* 0x000fe20000000000 */
[----:B------:R-:W-:Y:S01]  /*5a30*/  VIADD R113, R0, 0x70 ;  /* 0x0000007000717836 */ /* 0x000fe20000000000 */
[----:B------:R-:W-:Y:S01]  /*5a40*/  ISETP.GT.U32.AND P1, PT, R5, R105, PT ;  /* 0x000000690500720c */ /* 0x000fe20003f24070 */
[--C-:B------:R-:W-:Y:S01]  /*5a50*/  @!P2 IMAD.IADD R104, R104, 0x1, -R5.reuse ;  /* 0x000000016868a824 */ /* 0x100fe200078e0a05 */
[----:B------:R-:W-:Y:S01]  /*5a60*/  ISETP.GE.AND P6, PT, R3, RZ, PT ;  /* 0x000000ff0300720c */ /* 0x000fe20003fc6270 */
[----:B------:R-:W-:Y:S01]  /*5a70*/  @!P0 IMAD.IADD R106, R106, 0x1, -R5 ;  /* 0x000000016a6a8824 */ /* 0x000fe200078e0a05 */
[----:B------:R-:W-:Y:S01]  /*5a80*/  IABS R110, R111 ;  /* 0x0000006f006e7213 */ /* 0x000fe20000000000 */
[----:B------:R-:W-:Y:S01]  /*5a90*/  IMAD.HI.U32 R6, R7, R108, RZ ;  /* 0x0000006c07067227 */ /* 0x000fe200078e00ff */
[----:B------:R-:W-:-:S02]  /*5aa0*/  ISETP.GT.U32.AND P2, PT, R5, R104, PT ;  /* 0x000000680500720c */ /* 0x000fc40003f44070 */
[----:B------:R-:W-:Y:S01]  /*5ab0*/  IABS R112, R113 ;  /* 0x0000007100707213 */ /* 0x000fe20000000000 */
[----:B------:R-:W-:Y:S01]  /*5ac0*/  IMAD.HI.U32 R3, R7, R8, RZ ;  /* 0x0000000807037227 */ /* 0x000fe200078e00ff */
[----:B------:R-:W-:-:S03]  /*5ad0*/  ISETP.GT.U32.AND P0, PT, R5, R106, PT ;  /* 0x0000006a0500720c */ /* 0x000fc60003f04070 */
[----:B------:R-:W-:Y:S02]  /*5ae0*/  IMAD.MOV R6, RZ, RZ, -R6 ;  /* 0x000000ffff067224 */ /* 0x000fe400078e0a06 */
[----:B------:R-:W-:Y:S01]  /*5af0*/  @!P4 IMAD.MOV R101, RZ, RZ, -R101 ;  /* 0x000000ffff65c224 */ /* 0x000fe200078e0a65 */
[----:B------:R-:W-:Y:S01]  /*5b00*/  ISETP.GE.AND P4, PT, R107, RZ, PT ;  /* 0x000000ff6b00720c */ /* 0x000fe20003f86270 */
[----:B------:R-:W-:Y:S02]  /*5b10*/  IMAD.MOV R107, RZ, RZ, -R3 ;  /* 0x000000ffff6b7224 */ /* 0x000fe400078e0a03 */
[----:B------:R-:W-:-:S04]  /*5b20*/  IMAD.HI.U32 R3, R7, R110, RZ ;  /* 0x0000006e07037227 */ /* 0x000fc800078e00ff */
[----:B------:R-:W-:Y:S02]  /*5b30*/  IMAD R108, R5, R6, R108 ;  /* 0x00000006056c7224 */ /* 0x000fe400078e026c */
[----:B------:R-:W-:-:S04]  /*5b40*/  IMAD.HI.U32 R6, R7, R112, RZ ;  /* 0x0000007007067227 */ /* 0x000fc800078e00ff */
[----:B------:R-:W-:Y:S02]  /*5b50*/  @!P1 IMAD.IADD R105, R105, 0x1, -R5 ;  /* 0x0000000169699824 */ /* 0x000fe400078e0a05 */
[----:B------:R-:W-:Y:S02]  /*5b60*/  IMAD.MOV R3, RZ, RZ, -R3 ;  /* 0x000000ffff037224 */ /* 0x000fe400078e0a03 */
[----:B------:R-:W-:Y:S01]  /*5b70*/  IMAD.MOV R6, RZ, RZ, -R6 ;  /* 0x000000ffff067224 */ /* 0x000fe200078e0a06 */
[----:B------:R-:W-:Y:S01]  /*5b80*/  ISETP.GT.U32.AND P1, PT, R5, R105, PT ;  /* 0x000000690500720c */ /* 0x000fe20003f24070 */
[----:B------:R-:W-:Y:S01]  /*5b90*/  @!P2 IMAD.IADD R104, R104, 0x1, -R5 ;  /* 0x000000016868a824 */ /* 0x000fe200078e0a05 */
[----:B------:R-:W-:Y:S01]  /*5ba0*/  ISETP.GE.AND P2, PT, R109, RZ, PT ;  /* 0x000000ff6d00720c */ /* 0x000fe20003f46270 */
[C---:B------:R-:W-:Y:S02]  /*5bb0*/  IMAD R109, R5.reuse, R3, R110 ;  /* 0x00000003056d7224 */ /* 0x040fe400078e026e */
[----:B------:R-:W-:-:S02]  /*5bc0*/  IMAD R110, R5, R6, R112 ;  /* 0x00000006056e7224 */ /* 0x000fc400078e0270 */
[--C-:B------:R-:W-:Y:S01]  /*5bd0*/  @!P0 IMAD.IADD R106, R106, 0x1, -R5.reuse ;  /* 0x000000016a6a8824 */ /* 0x100fe200078e0a05 */
[C---:B------:R-:W-:Y:S01]  /*5be0*/  ISETP.GT.U32.AND P0, PT, R5.reuse, R109, PT ;  /* 0x0000006d0500720c */ /* 0x040fe20003f04070 */
[C---:B------:R-:W-:Y:S02]  /*5bf0*/  VIADD R114, R0.reuse, 0x71 ;  /* 0x0000007100727836 */ /* 0x040fe40000000000 */
[----:B------:R-:W-:Y:S01]  /*5c00*/  @!P4 IMAD.MOV R106, RZ, RZ, -R106 ;  /* 0x000000ffff6ac224 */ /* 0x000fe200078e0a6a */
[C---:B------:R-:W-:Y:S01]  /*5c10*/  ISETP.GT.U32.AND P4, PT, R5.reuse, R110, PT ;  /* 0x0000006e0500720c */ /* 0x040fe20003f84070 */
[C---:B------:R-:W-:Y:S01]  /*5c20*/  IMAD R107, R5.reuse, R107, R8 ;  /* 0x0000006b056b7224 */ /* 0x040fe200078e0208 */
[----:B------:R-:W-:Y:S01]  /*5c30*/  IABS R6, R114 ;  /* 0x0000007200067213 */ /* 0x000fe20000000000 */
[----:B------:R-:W-:Y:S01]  /*5c40*/  @!P3 IMAD.MOV R104, RZ, RZ, -R104 ;  /* 0x000000ffff68b224 */ /* 0x000fe200078e0a68 */
[----:B------:R-:W-:Y:S01]  /*5c50*/  ISETP.GT.U32.AND P3, PT, R5, R108, PT ;  /* 0x0000006c0500720c */ /* 0x000fe20003f64070 */
[----:B------:R-:W-:Y:S01]  /*5c60*/  @!P1 IMAD.IADD R105, R105, 0x1, -R5 ;  /* 0x0000000169699824 */ /* 0x000fe200078e0a05 */
[----:B------:R-:W-:Y:S01]  /*5c70*/  ISETP.GT.U32.AND P1, PT, R5, R107, PT ;  /* 0x0000006b0500720c */ /* 0x000fe20003f24070 */
[----:B------:R-:W-:-:S02]  /*5c80*/  VIADD R115, R0, 0x72 ;  /* 0x0000007200737836 */ /* 0x000fc40000000000 */
[----:B------:R-:W-:-:S03]  /*5c90*/  IMAD.HI.U32 R3, R7, R6, RZ ;  /* 0x0000000607037227 */ /* 0x000fc600078e00ff */
[----:B------:R-:W-:Y:S01]  /*5ca0*/  IABS R112, R115 ;  /* 0x0000007300707213 */ /* 0x000fe20000000000 */
[----:B------:R-:W-:Y:S02]  /*5cb0*/  @!P4 IMAD.IADD R110, R110, 0x1, -R5 ;  /* 0x000000016e6ec824 */ /* 0x000fe400078e0a05 */
[----:B------:R-:W-:Y:S02]  /*5cc0*/  IMAD.MOV R3, RZ, RZ, -R3 ;  /* 0x000000ffff037224 */ /* 0x000fe400078e0a03 */
[----:B------:R-:W-:Y:S01]  /*5cd0*/  @!P5 IMAD.MOV R105, RZ, RZ, -R105 ;  /* 0x000000ffff69d224 */ /* 0x000fe200078e0a69 */
[----:B------:R-:W-:Y:S01]  /*5ce0*/  ISETP.GE.AND P5, PT, R111, RZ, PT ;  /* 0x000000ff6f00720c */ /* 0x000fe20003fa6270 */
[C---:B------:R-:W-:Y:S01]  /*5cf0*/  IMAD R111, R5.reuse, R3, R6 ;  /* 0x00000003056f7224 */ /* 0x040fe200078e0206 */
[----:B------:R-:W-:Y:S01]  /*5d00*/  ISETP.GT.U32.AND P4, PT, R5, R110, PT ;  /* 0x0000006e0500720c */ /* 0x000fe20003f84070 */
[----:B------:R-:W-:Y:S02]  /*5d10*/  @!P3 IMAD.IADD R108, R108, 0x1, -R5 ;  /* 0x000000016c6cb824 */ /* 0x000fe400078e0a05 */
[----:B------:R-:W-:-:S03]  /*5d20*/  IMAD.HI.U32 R3, R7, R112, RZ ;  /* 0x0000007007037227 */ /* 0x000fc600078e00ff */
[----:B------:R-:W-:Y:S01]  /*5d30*/  ISETP.GT.U32.AND P3, PT, R5, R108, PT ;  /* 0x0000006c0500720c */ /* 0x000fe20003f64070 */
[----:B------:R-:W-:Y:S02]  /*5d40*/  @!P1 IMAD.IADD R107, R107, 0x1, -R5 ;  /* 0x000000016b6b9824 */ /* 0x000fe400078e0a05 */
[----:B------:R-:W-:Y:S02]  /*5d50*/  IMAD.MOV R3, RZ, RZ, -R3 ;  /* 0x000000ffff037224 */ /* 0x000fe400078e0a03 */
[--C-:B------:R-:W-:Y:S01]  /*5d60*/  @!P0 IMAD.IADD R109, R109, 0x1, -R5.reuse ;  /* 0x000000016d6d8824 */ /* 0x100fe200078e0a05 */
[C---:B------:R-:W-:Y:S01]  /*5d70*/  ISETP.GT.U32.AND P1, PT, R5.reuse, R107, PT ;  /* 0x0000006b0500720c */ /* 0x040fe20003f24070 */
[C---:B------:R-:W-:Y:S02]  /*5d80*/  IMAD R112, R5.reuse, R3, R112 ;  /* 0x0000000305707224 */ /* 0x040fe400078e0270 */
[--C-:B------:R-:W-:Y:S01]  /*5d90*/  @!P4 IMAD.IADD R110, R110, 0x1, -R5.reuse ;  /* 0x000000016e6ec824 */ /* 0x100fe200078e0a05 */
[C---:B------:R-:W-:Y:S01]  /*5da0*/  ISETP.GT.U32.AND P0, PT, R5.reuse, R109, PT ;  /* 0x0000006d0500720c */ /* 0x040fe20003f04070 */
[----:B------:R-:W-:Y:S01]  /*5db0*/  VIADD R116, R0, 0x73 ;  /* 0x0000007300747836 */ /* 0x000fe20000000000 */
[C---:B------:R-:W-:Y:S01]  /*5dc0*/  ISETP.GT.U32.AND P4, PT, R5.reuse, R112, PT ;  /* 0x000000700500720c */ /* 0x040fe20003f84070 */
[--C-:B------:R-:W-:Y:S01]  /*5dd0*/  @!P3 IMAD.IADD R108, R108, 0x1, -R5.reuse ;  /* 0x000000016c6cb824 */ /* 0x100fe200078e0a05 */
[----:B------:R-:W-:Y:S01]  /*5de0*/  ISETP.GT.U32.AND P3, PT, R5, R111, PT ;  /* 0x0000006f0500720c */ /* 0x000fe20003f64070 */
[----:B------:R-:W-:Y:S01]  /*5df0*/  VIADD R3, R0, 0x74 ;  /* 0x0000007400037836 */ /* 0x000fe20000000000 */
[----:B------:R-:W-:Y:S01]  /*5e00*/  IABS R8, R116 ;  /* 0x0000007400087213 */ /* 0x000fe20000000000 */
[----:B------:R-:W-:Y:S01]  /*5e10*/  @!P2 IMAD.MOV R108, RZ, RZ, -R108 ;  /* 0x000000ffff6ca224 */ /* 0x000fe200078e0a6c */
[----:B------:R-:W-:Y:S01]  /*5e20*/  ISETP.GE.AND P2, PT, R115, RZ, PT ;  /* 0x000000ff7300720c */ /* 0x000fe20003f46270 */
[----:B------:R-:W-:Y:S01]  /*5e30*/  @!P1 IMAD.IADD R107, R107, 0x1, -R5 ;  /* 0x000000016b6b9824 */ /* 0x000fe200078e0a05 */
[----:B------:R-:W-:Y:S01]  /*5e40*/  ISETP.GE.AND P1, PT, R113, RZ, PT ;  /* 0x000000ff7100720c */ /* 0x000fe20003f26270 */
[----:B------:R-:W-:-:S04]  /*5e50*/  IMAD.HI.U32 R6, R7, R8, RZ ;  /* 0x0000000807067227 */ /* 0x000fc800078e00ff */
[----:B------:R-:W-:Y:S01]  /*5e60*/  @!P6 IMAD.MOV R107, RZ, RZ, -R107 ;  /* 0x000000ffff6be224 */ /* 0x000fe200078e0a6b */
[----:B------:R-:W-:Y:S01]  /*5e70*/  ISETP.GE.AND P6, PT, R114, RZ, PT ;  /* 0x000000ff7200720c */ /* 0x000fe20003fc6270 */
[--C-:B------:R-:W-:Y:S01]  /*5e80*/  @!P0 IMAD.IADD R109, R109, 0x1, -R5.reuse ;  /* 0x000000016d6d8824 */ /* 0x100fe200078e0a05 */
[----:B------:R-:W-:Y:S01]  /*5e90*/  IABS R114, R3 ;  /* 0x0000000300727213 */ /* 0x000fe20000000000 */
[----:B------:R-:W-:Y:S01]  /*5ea0*/  @!P4 IMAD.IADD R112, R112, 0x1, -R5 ;  /* 0x000000017070c824 */ /* 0x000fe200078e0a05 */
[----:B------:R-:W-:Y:S01]  /*5eb0*/  ISETP.GE.AND P0, PT, R116, RZ, PT ;  /* 0x000000ff7400720c */ /* 0x000fe20003f06270 */
[----:B------:R-:W-:Y:S02]  /*5ec0*/  IMAD.MOV R6, RZ, RZ, -R6 ;  /* 0x000000ffff067224 */ /* 0x000fe400078e0a06 */
[----:B------:R-:W-:Y:S01]  /*5ed0*/  @!P5 IMAD.MOV R109, RZ, RZ, -R109 ;  /* 0x000000ffff6dd224 */ /* 0x000fe200078e0a6d */
[----:B------:R-:W-:Y:S01]  /*5ee0*/  ISETP.GE.AND P5, PT, R3, RZ, PT ;  /* 0x000000ff0300720c */ /* 0x000fe20003fa6270 */
[C---:B------:R-:W-:Y:S01]  /*5ef0*/  IMAD R113, R5.reuse, R6, R8 ;  /* 0x0000000605717224 */ /* 0x040fe200078e0208 */
[----:B------:R-:W-:Y:S01]  /*5f00*/  ISETP.GT.U32.AND P4, PT, R5, R112, PT ;  /* 0x000000700500720c */ /* 0x000fe20003f84070 */
[----:B------:R-:W-:-:S02]  /*5f10*/  @!P3 IMAD.IADD R111, R111, 0x1, -R5 ;  /* 0x000000016f6fb824 */ /* 0x000fc400078e0a05 */
[----:B------:R-:W-:Y:S02]  /*5f20*/  VIADD R6, R0, 0x75 ;  /* 0x0000007500067836 */ /* 0x000fe40000000000 */
[----:B------:R-:W-:Y:S01]  /*5f30*/  IMAD.HI.U32 R3, R7, R114, RZ ;  /* 0x0000007207037227 */ /* 0x000fe200078e00ff */
[C---:B------:R-:W-:Y:S02]  /*5f40*/  ISETP.GT.U32.AND P3, PT, R5.reuse, R111, PT ;  /* 0x0000006f0500720c */ /* 0x040fe40003f64070 */
[----:B------:R-:W-:Y:S01]  /*5f50*/  IABS R8, R6 ;  /* 0x0000000600087213 */ /* 0x000fe20000000000 */
[----:B------:R-:W-:Y:S02]  /*5f60*/  IMAD.MOV R3, RZ, RZ, -R3 ;  /* 0x000000ffff037224 */ /* 0x000fe400078e0a03 */
[----:B------:R-:W-:Y:S01]  /*5f70*/  @!P1 IMAD.MOV R110, RZ, RZ, -R110 ;  /* 0x000000ffff6e9224 */ /* 0x000fe200078e0a6e */
[----:B------:R-:W-:Y:S01]  /*5f80*/  ISETP.GE.AND P1, PT, R6, RZ, PT ;  /* 0x000000ff0600720c */ /* 0x000fe20003f26270 */
[----:B------:R-:W-:-:S02]  /*5f90*/  IMAD R114, R5, R3, R114 ;  /* 0x0000000305727224 */ /* 0x000fc400078e0272 */
[----:B------:R-:W-:-:S04]  /*5fa0*/  IMAD.HI.U32 R6, R7, R8, RZ ;  /* 0x0000000807067227 */ /* 0x000fc800078e00ff */
[--C-:B------:R-:W-:Y:S01]  /*5fb0*/  @!P4 IMAD.IADD R112, R112, 0x1, -R5.reuse ;  /* 0x000000017070c824 */ /* 0x100fe200078e0a05 */
[----:B------:R-:W-:Y:S01]  /*5fc0*/  ISETP.GT.U32.AND P4, PT, R5, R114, PT ;  /* 0x000000720500720c */ /* 0x000fe20003f84070 */
[----:B------:R-:W-:Y:S02]  /*5fd0*/  IMAD.MOV R6, RZ, RZ, -R6 ;  /* 0x000000ffff067224 */ /* 0x000fe400078e0a06 */
[----:B------:R-:W-:Y:S01]  /*5fe0*/  @!P3 IMAD.IADD R111, R111, 0x1, -R5 ;  /* 0x000000016f6fb824 */ /* 0x000fe200078e0a05 */
[C---:B------:R-:W-:Y:S01]  /*5ff0*/  ISETP.GT.U32.AND P3, PT, R5.reuse, R113, PT ;  /* 0x000000710500720c */ /* 0x040fe20003f64070 */
[----:B------:R-:W-:Y:S02]  /*6000*/  IMAD R115, R5, R6, R8 ;  /* 0x0000000605737224 */ /* 0x000fe400078e0208 */
[C---:B------:R-:W-:Y:S02]  /*6010*/  VIADD R117, R0.reuse, 0x76 ;  /* 0x0000007600757836 */ /* 0x040fe40000000000 */
[----:B------:R-:W-:-:S02]  /*6020*/  VIADD R119, R0, 0x77 ;  /* 0x0000007700777836 */ /* 0x000fc40000000000 */
[----:B------:R-:W-:Y:S01]  /*6030*/  @!P6 IMAD.MOV R111, RZ, RZ, -R111 ;  /* 0x000000ffff6fe224 */ /* 0x000fe200078e0a6f */
[C---:B------:R-:W-:Y:S01]  /*6040*/  ISETP.GT.U32.AND P6, PT, R5.reuse, R115, PT ;  /* 0x000000730500720c */ /* 0x040fe20003fc4070 */
[----:B------:R-:W-:Y:S01]  /*6050*/  @!P4 IMAD.IADD R114, R114, 0x1, -R5 ;  /* 0x000000017272c824 */ /* 0x000fe200078e0a05 */
[----:B------:R-:W-:Y:S01]  /*6060*/  IABS R116, R117 ;  /* 0x0000007500747213 */ /* 0x000fe20000000000 */
[----:B------:R-:W-:Y:S01]  /*6070*/  VIADD R123, R0, 0x78 ;  /* 0x00000078007b7836 */ /* 0x000fe20000000000 */
[----:B------:R-:W-:Y:S01]  /*6080*/  IABS R118, R119 ;  /* 0x0000007700767213 */ /* 0x000fe20000000000 */
[----:B------:R-:W-:Y:S01]  /*6090*/  @!P2 IMAD.MOV R112, RZ, RZ, -R112 ;  /* 0x000000ffff70a224 */ /* 0x000fe200078e0a70 */
[----:B------:R-:W-:Y:S01]  /*60a0*/  ISETP.GT.U32.AND P4, PT, R5, R114, PT ;  /* 0x000000720500720c */ /* 0x000fe20003f84070 */
[----:B------:R-:W-:Y:S01]  /*60b0*/  IMAD.HI.U32 R3, R7, R116, RZ ;  /* 0x0000007407037227 */ /* 0x000fe200078e00ff */
[----:B------:R-:W-:-:S03]  /*60c0*/  ISETP.GE.AND P2, PT, R117, RZ, PT ;  /* 0x000000ff7500720c */ /* 0x000fc60003f46270 */
[----:B------:R-:W-:-:S04]  /*60d0*/  IMAD.HI.U32 R6, R7, R118, RZ ;  /* 0x0000007607067227 */ /* 0x000fc800078e00ff */
[----:B------:R-:W-:Y:S02]  /*60e0*/  IMAD.MOV R3, RZ, RZ, -R3 ;  /* 0x000000ffff037224 */ /* 0x000fe400078e0a03 */
[----:B------:R-:W-:Y:S02]  /*60f0*/  IMAD.MOV R6, RZ, RZ, -R6 ;  /* 0x000000ffff067224 */ /* 0x000fe400078e0a06 */
[--C-:B------:R-:W-:Y:S02]  /*6100*/  @!P6 IMAD.IADD R115, R115, 0x1, -R5.reuse ;  /* 0x000000017373e824 */ /* 0x100fe400078e0a05 */
[--C-:B------:R-:W-:Y:S02]  /*6110*/  @!P3 IMAD.IADD R113, R113, 0x1, -R5.reuse ;  /* 0x000000017171b824 */ /* 0x100fe400078e0a05 */
[C---:B------:R-:W-:Y:S01]  /*6120*/  IMAD R116, R5.reuse, R3, R116 ;  /* 0x0000000305747224 */ /* 0x040fe200078e0274 */
[C---:B------:R-:W-:Y:S01]  /*6130*/  ISETP.GT.U32.AND P6, PT, R5.reuse, R115, PT ;  /* 0x000000730500720c */ /* 0x040fe20003fc4070 */
[C---:B------:R-:W-:Y:S01]  /*6140*/  IMAD R117, R5.reuse, R6, R118 ;  /* 0x0000000605757224 */ /* 0x040fe200078e0276 */
[----:B------:R-:W-:Y:S01]  /*6150*/  IABS R118, R123 ;  /* 0x0000007b00767213 */ /* 0x000fe20000000000 */
[----:B------:R-:W-:Y:S01]  /*6160*/  @!P4 IMAD.IADD R114, R114, 0x1, -R5 ;  /* 0x000000017272c824 */ /* 0x000fe200078e0a05 */
[C---:B------:R-:W-:Y:S01]  /*6170*/  ISETP.GT.U32.AND P3, PT, R5.reuse, R113, PT ;  /* 0x000000710500720c */ /* 0x040fe20003f64070 */
[----:B------:R-:W-:Y:S01]  /*6180*/  VIADD R125, R0, 0x79 ;  /* 0x00000079007d7836 */ /* 0x000fe20000000000 */
[----:B------:R-:W-:Y:S01]  /*6190*/  ISETP.GT.U32.AND P4, PT, R5, R116, PT ;  /* 0x000000740500720c */ /* 0x000fe20003f84070 */
[----:B------:R-:W-:-:S03]  /*61a0*/  IMAD.HI.U32 R3, R7, R118, RZ ;  /* 0x0000007607037227 */ /* 0x000fc600078e00ff */
[----:B------:R-:W-:Y:S01]  /*61b0*/  IABS R120, R125 ;  /* 0x0000007d00787213 */ /* 0x000fe20000000000 */
[----:B------:R-:W-:Y:S02]  /*61c0*/  VIADD R127, R0, 0x7a ;  /* 0x0000007a007f7836 */ /* 0x000fe40000000000 */
[----:B------:R-:W-:Y:S02]  /*61d0*/  IMAD.MOV R8, RZ, RZ, -R3 ;  /* 0x000000ffff087224 */ /* 0x000fe400078e0a03 */
[----:B------:R-:W-:Y:S01]  /*61e0*/  @!P6 IMAD.IADD R115, R115, 0x1, -R5 ;  /* 0x000000017373e824 */ /* 0x000fe200078e0a05 */
[----:B------:R-:W-:Y:S01]  /*61f0*/  IABS R122, R127 ;  /* 0x0000007f007a7213 */ /* 0x000fe20000000000 */
[C---:B------:R-:W-:Y:S01]  /*6200*/  IMAD R118, R5.reuse, R8, R118 ;  /* 0x0000000805767224 */ /* 0x040fe200078e0276 */
[----:B------:R-:W-:Y:S01]  /*6210*/  ISETP.GT.U32.AND P6, PT, R5, R117, PT ;  /* 0x000000750500720c */ /* 0x000fe20003fc4070 */
[----:B------:R-:W-:-:S04]  /*6220*/  IMAD.HI.U32 R3, R7, R120, RZ ;  /* 0x0000007807037227 */ /* 0x000fc800078e00ff */
[--C-:B------:R-:W-:Y:S01]  /*6230*/  @!P3 IMAD.IADD R113, R113, 0x1, -R5.reuse ;  /* 0x000000017171b824 */ /* 0x100fe200078e0a05 */
[----:B------:R-:W-:Y:S01]  /*6240*/  ISETP.GE.AND P3, PT, R119, RZ, PT ;  /* 0x000000ff7700720c */ /* 0x000fe20003f66270 */
[----:B------:R-:W-:Y:S01]  /*6250*/  @!P4 IMAD.IADD R116, R116, 0x1, -R5 ;  /* 0x000000017474c824 */ /* 0x000fe200078e0a05 */
[----:B------:R-:W-:Y:S01]  /*6260*/  ISETP.GT.U32.AND P4, PT, R5, R118, PT ;  /* 0x000000760500720c */ /* 0x000fe20003f84070 */
[----:B------:R-:W-:-:S04]  /*6270*/  IMAD.HI.U32 R6, R7, R122, RZ ;  /* 0x0000007a07067227 */ /* 0x000fc800078e00ff */
[----:B------:R-:W-:Y:S02]  /*6280*/  IMAD.MOV R119, RZ, RZ, -R3 ;  /* 0x000000ffff777224 */ /* 0x000fe400078e0a03 */
[----:B------:R-:W-:Y:S02]  /*6290*/  IMAD.MOV R6, RZ, RZ, -R6 ;  /* 0x000000ffff067224 */ /* 0x000fe400078e0a06 */
[C---:B------:R-:W-:Y:S02]  /*62a0*/  VIADD R128, R0.reuse, 0x7b ;  /* 0x0000007b00807836 */ /* 0x040fe40000000000 */
[C---:B------:R-:W-:Y:S02]  /*62b0*/  IMAD R119, R5.reuse, R119, R120 ;  /* 0x0000007705777224 */ /* 0x040fe400078e0278 */
[----:B------:R-:W-:Y:S01]  /*62c0*/  IMAD R120, R5, R6, R122 ;  /* 0x0000000605787224 */ /* 0x000fe200078e027a */
[----:B------:R-:W-:Y:S01]  /*62d0*/  IABS R124, R128 ;  /* 0x00000080007c7213 */ /* 0x000fe20000000000 */
[----:B------:R-:W-:-:S02]  /*62e0*/  VIADD R129, R0, 0x7c ;  /* 0x0000007c00817836 */ /* 0x000fc40000000000 */
[----:B------:R-:W-:Y:S01]  /*62f0*/  @!P6 IMAD.IADD R117, R117, 0x1, -R5 ;  /* 0x000000017575e824 */ /* 0x000fe200078e0a05 */
[C---:B------:R-:W-:Y:S01]  /*6300*/  ISETP.GT.U32.AND P6, PT, R5.reuse, R119, PT ;  /* 0x000000770500720c */ /* 0x040fe20003fc4070 */
[----:B------:R-:W-:Y:S01]  /*6310*/  @!P0 IMAD.MOV R113, RZ, RZ, -R113 ;  /* 0x000000ffff718224 */ /* 0x000fe200078e0a71 */
[C---:B------:R-:W-:Y:S01]  /*6320*/  ISETP.GT.U32.AND P0, PT, R5.reuse, R116, PT ;  /* 0x000000740500720c */ /* 0x040fe20003f04070 */
[----:B------:R-:W-:Y:S01]  /*6330*/  @!P1 IMAD.MOV R115, RZ, RZ, -R115 ;  /* 0x000000ffff739224 */ /* 0x000fe200078e0a73 */
[----:B------:R-:W-:Y:S01]  /*6340*/  ISETP.GT.U32.AND P1, PT, R5, R120, PT ;  /* 0x000000780500720c */ /* 0x000fe20003f24070 */
[----:B------:R-:W-:Y:S01]  /*6350*/  @!P4 IMAD.IADD R118, R118, 0x1, -R5 ;  /* 0x000000017676c824 */ /* 0x000fe200078e0a05 */
[----:B------:R-:W-:Y:S01]  /*6360*/  IABS R126, R129 ;  /* 0x00000081007e7213 */ /* 0x000fe20000000000 */
[----:B------:R-:W-:Y:S01]  /*6370*/  IMAD.HI.U32 R8, R7, R124, RZ ;  /* 0x0000007c07087227 */ /* 0x000fe200078e00ff */
[----:B------:R-:W-:-:S03]  /*6380*/  ISETP.GT.U32.AND P4, PT, R5, R117, PT ;  /* 0x000000750500720c */ /* 0x000fc60003f84070 */
[----:B------:R-:W-:Y:S01]  /*6390*/  @!P5 IMAD.MOV R114, RZ, RZ, -R114 ;  /* 0x000000ffff72d224 */ /* 0x000fe200078e0a72 */
[----:B------:R-:W-:Y:S01]  /*63a0*/  ISETP.GT.U32.AND P5, PT, R5, R118, PT ;  /* 0x000000760500720c */ /* 0x000fe20003fa4070 */
[----:B------:R-:W-:-:S04]  /*63b0*/  IMAD.HI.U32 R3, R7, R126, RZ ;  /* 0x0000007e07037227 */ /* 0x000fc800078e00ff */
[----:B------:R-:W-:Y:S02]  /*63c0*/  IMAD.MOV R8, RZ, RZ, -R8 ;  /* 0x000000ffff087224 */ /* 0x000fe400078e0a08 */
[C---:B------:R-:W-:Y:S02]  /*63d0*/  VIADD R131, R0.reuse, 0x7e ;  /* 0x0000007e00837836 */ /* 0x040fe40000000000 */
[----:B------:R-:W-:Y:S02]  /*63e0*/  IMAD.MOV R3, RZ, RZ, -R3 ;  /* 0x000000ffff037224 */ /* 0x000fe400078e0a03 */
[----:B------:R-:W-:Y:S01]  /*63f0*/  IMAD R121, R5, R8, R124 ;  /* 0x0000000805797224 */ /* 0x000fe200078e027c */
[----:B------:R-:W-:Y:S01]  /*6400*/  IABS R124, R131 ;  /* 0x00000083007c7213 */ /* 0x000fe20000000000 */
[----:B------:R-:W-:Y:S02]  /*6410*/  @!P6 IMAD.IADD R119, R119, 0x1, -R5 ;  /* 0x000000017777e824 */ /* 0x000fe400078e0a05 */
[----:B------:R-:W-:-:S02]  /*6420*/  VIADD R130, R0, 0x7d ;  /* 0x0000007d00827836 */ /* 0x000fc40000000000 */
[--C-:B------:R-:W-:Y:S01]  /*6430*/  @!P0 IMAD.IADD R116, R116, 0x1, -R5.reuse ;  /* 0x0000000174748824 */ /* 0x100fe200078e0a05 */
[C---:B------:R-:W-:Y:S01]  /*6440*/  ISETP.GT.U32.AND P6, PT, R5.reuse, R119, PT ;  /* 0x000000770500720c */ /* 0x040fe20003fc4070 */
[--C-:B------:R-:W-:Y:S01]  /*6450*/  @!P1 IMAD.IADD R120, R120, 0x1, -R5.reuse ;  /* 0x0000000178789824 */ /* 0x100fe200078e0a05 */
[C---:B------:R-:W-:Y:S01]  /*6460*/  ISETP.GT.U32.AND P0, PT, R5.reuse, R121, PT ;  /* 0x000000790500720c */ /* 0x040fe20003f04070 */
[C---:B------:R-:W-:Y:S01]  /*6470*/  IMAD R122, R5.reuse, R3, R126 ;  /* 0x00000003057a7224 */ /* 0x040fe200078e027e */
[----:B------:R-:W-:Y:S01]  /*6480*/  IABS R8, R130 ;  /* 0x0000008200087213 */ /* 0x000fe20000000000 */
[----:B------:R-:W-:Y:S01]  /*6490*/  @!P2 IMAD.MOV R116, RZ, RZ, -R116 ;  /* 0x000000ffff74a224 */ /* 0x000fe200078e0a74 */
[C---:B------:R-:W-:Y:S01]  /*64a0*/  ISETP.GT.U32.AND P2, PT, R5.reuse, R120, PT ;  /* 0x000000780500720c */ /* 0x040fe20003f44070 */
[----:B------:R-:W-:Y:S01]  /*64b0*/  @!P5 IMAD.IADD R118, R118, 0x1, -R5 ;  /* 0x000000017676d824 */ /* 0x000fe200078e0a05 */
[----:B------:R-:W-:Y:S01]  /*64c0*/  ISETP.GT.U32.AND P5, PT, R5, R122, PT ;  /* 0x0000007a0500720c */ /* 0x000fe20003fa4070 */
[----:B------:R-:W-:Y:S01]  /*64d0*/  IMAD.HI.U32 R6, R7, R124, RZ ;  /* 0x0000007c07067227 */ /* 0x000fe200078e00ff */
[----:B------:R-:W-:-:S03]  /*64e0*/  ISETP.GE.AND P1, PT, R127, RZ, PT ;  /* 0x000000ff7f00720c */ /* 0x000fc60003f26270 */
[----:B------:R-:W-:Y:S01]  /*64f0*/  @!P4 IMAD.IADD R117, R117, 0x1, -R5 ;  /* 0x000000017575c824 */ /* 0x000fe200078e0a05 */
[----:B------:R-:W-:Y:S01]  /*6500*/  ISETP.GE.AND P4, PT, R123, RZ, PT ;  /* 0x000000ff7b00720c */ /* 0x000fe20003f86270 */
[----:B------:R-:W-:-:S04]  /*6510*/  IMAD.HI.U32 R3, R7, R8, RZ ;  /* 0x0000000807037227 */ /* 0x000fc800078e00ff */
[----:B------:R-:W-:Y:S02]  /*6520*/  IMAD.MOV R6, RZ, RZ, -R6 ;  /* 0x000000ffff067224 */ /* 0x000fe400078e0a06 */
[----:B------:R-:W-:Y:S02]  /*6530*/  IMAD.MOV R3, RZ, RZ, -R3 ;  /* 0x000000ffff037224 */ /* 0x000fe400078e0a03 */
[----:B------:R-:W-:Y:S02]  /*6540*/  IMAD R124, R5, R6, R124 ;  /* 0x00000006057c7224 */ /* 0x000fe400078e027c */
[--C-:B------:R-:W-:Y:S01]  /*6550*/  @!P6 IMAD.IADD R119, R119, 0x1, -R5.reuse ;  /* 0x000000017777e824 */ /* 0x100fe200078e0a05 */
[----:B------:R-:W-:Y:S01]  /*6560*/  ISETP.GE.AND P6, PT, R125, RZ, PT ;  /* 0x000000ff7d00720c */ /* 0x000fe20003fc6270 */
[----:B------:R-:W-:Y:S01]  /*6570*/  @!P0 IMAD.IADD R121, R121, 0x1, -R5 ;  /* 0x0000000179798824 */ /* 0x000fe200078e0a05 */
[----:B------:R-:W-:Y:S01]  /*6580*/  ISETP.GE.AND P0, PT, R128, RZ, PT ;  /* 0x000000ff8000720c */ /* 0x000fe20003f06270 */
[----:B------:R-:W-:-:S02]  /*6590*/  IMAD R123, R5, R3, R8 ;  /* 0x00000003057b7224 */ /* 0x000fc400078e0208 */
[--C-:B------:R-:W-:Y:S01]  /*65a0*/  @!P2 IMAD.IADD R120, R120, 0x1, -R5.reuse ;  /* 0x000000017878a824 */ /* 0x100fe200078e0a05 */
[C---:B------:R-:W-:Y:S01]  /*65b0*/  ISETP.GT.U32.AND P2, PT, R5.reuse, R124, PT ;  /* 0x0000007c0500720c */ /* 0x040fe20003f44070 */
[----:B------:R-:W-:Y:S01]  /*65c0*/  @!P5 IMAD.IADD R122, R122, 0x1, -R5 ;  /* 0x000000017a7ad824 */ /* 0x000fe200078e0a05 */
        /* <DEDUP_REMOVED lines=8> */
[----:B------:R-:W-:Y:S01]  /*6650*/  @!P6 IMAD.MOV R119, RZ, RZ, -R119 ;  /* 0x000000ffff77e224 */ /* 0x000fe200078e0a77 */
[----:B------:R-:W-:Y:S01]  /*6660*/  ISETP.GE.AND P6, PT, R129, RZ, PT ;  /* 0x000000ff8100720c */ /* 0x000fe20003fc6270 */
[----:B------:R-:W-:Y:S01]  /*6670*/  @!P2 IMAD.IADD R124, R124, 0x1, -R5 ;  /* 0x000000017c7ca824 */ /* 0x000fe200078e0a05 */
[----:B------:R-:W-:Y:S01]  /*6680*/  IABS R126, R125 ;  /* 0x0000007d007e7213 */ /* 0x000fe20000000000 */
[----:B------:R-:W-:-:S04]  /*6690*/  IMAD.HI.U32 R3, R7, R8, RZ ;  /* 0x0000000807037227 */ /* 0x000fc800078e00ff */
[----:B------:R-:W-:Y:S01]  /*66a0*/  @!P5 IMAD.IADD R121, R121, 0x1, -R5 ;  /* 0x000000017979d824 */ /* 0x000fe200078e0a05 */
[----:B------:R-:W-:Y:S01]  /*66b0*/  ISETP.GE.AND P5, PT, R130, RZ, PT ;  /* 0x000000ff8200720c */ /* 0x000fe20003fa6270 */
[----:B------:R-:W-:Y:S02]  /*66c0*/  IMAD.MOV R3, RZ, RZ, -R3 ;  /* 0x000000ffff037224 */ /* 0x000fe400078e0a03 */
[----:B------:R-:W-:Y:S01]  /*66d0*/  @!P4 IMAD.IADD R123, R123, 0x1, -R5 ;  /* 0x000000017b7bc824 */ /* 0x000fe200078e0a05 */
[----:B------:R-:W-:Y:S01]  /*66e0*/  ISETP.GE.AND P4, PT, R6, RZ, PT ;  /* 0x000000ff0600720c */ /* 0x000fe20003f86270 */
[----:B------:R-:W-:Y:S01]  /*66f0*/  @!P1 IMAD.MOV R120, RZ, RZ, -R120 ;  /* 0x000000ffff789224 */ /* 0x000fe200078e0a78 */
[----:B------:R-:W-:Y:S01]  /*6700*/  ISETP.GT.U32.AND P1, PT, R5, R124, PT ;  /* 0x0000007c0500720c */ /* 0x000fe20003f24070 */
[----:B------:R-:W-:Y:S01]  /*6710*/  @!P0 IMAD.MOV R121, RZ, RZ, -R121 ;  /* 0x000000ffff798224 */ /* 0x000fe200078e0a79 */
[----:B------:R-:W-:Y:S01]  /*6720*/  ISETP.GE.AND P0, PT, R125, RZ, PT ;  /* 0x000000ff7d00720c */ /* 0x000fe20003f06270 */
[----:B------:R-:W-:Y:S01]  /*6730*/  IMAD.HI.U32 R6, R7, R126, RZ ;  /* 0x0000007e07067227 */ /* 0x000fe200078e00ff */
[----:B------:R-:W-:-:S03]  /*6740*/  ISETP.GT.U32.AND P2, PT, R5, R123, PT ;  /* 0x0000007b0500720c */ /* 0x000fc60003f44070 */
[--C-:B------:R-:W-:Y:S01]  /*6750*/  @!P3 IMAD.IADD R122, R122, 0x1, -R5.reuse ;  /* 0x000000017a7ab824 */ /* 0x100fe200078e0a05 */
[----:B------:R-:W-:Y:S01]  /*6760*/  ISETP.GE.AND P3, PT, R131, RZ, PT ;  /* 0x000000ff8300720c */ /* 0x000fe20003f66270 */
[C---:B------:R-:W-:Y:S02]  /*6770*/  IMAD R125, R5.reuse, R3, R8 ;  /* 0x00000003057d7224 */ /* 0x040fe400078e0208 */
[----:B------:R-:W-:Y:S02]  /*6780*/  IMAD.MOV R6, RZ, RZ, -R6 ;  /* 0x000000ffff067224 */ /* 0x000fe400078e0a06 */
[----:B------:R-:W-:Y:S01]  /*6790*/  @!P6 IMAD.MOV R122, RZ, RZ, -R122 ;  /* 0x000000ffff7ae224 */ /* 0x000fe200078e0a7a */
[C---:B------:R-:W-:Y:S01]  /*67a0*/  ISETP.GT.U32.AND P6, PT, R5.reuse, R125, PT ;  /* 0x0000007d0500720c */ /* 0x040fe20003fc4070 */
[----:B------:R-:W-:Y:S02]  /*67b0*/  IMAD R126, R5, R6, R126 ;  /* 0x00000006057e7224 */ /* 0x000fe400078e027e */
[----:B------:R-:W-:-:S02]  /*67c0*/  @!P1 IMAD.IADD R124, R124, 0x1, -R5 ;  /* 0x000000017c7c9824 */ /* 0x000fc400078e0a05 */
[C---:B------:R-:W-:Y:S01]  /*67d0*/  VIADD R3, R0.reuse, 0x81 ;  /* 0x0000008100037836 */ /* 0x040fe20000000000 */
[----:B------:R-:W-:Y:S01]  /*67e0*/  ISETP.GT.U32.AND P1, PT, R5, R126, PT ;  /* 0x0000007e0500720c */ /* 0x000fe20003f24070 */
[C---:B------:R-:W-:Y:S02]  /*67f0*/  VIADD R6, R0.reuse, 0x82 ;  /* 0x0000008200067836 */ /* 0x040fe40000000000 */
[--C-:B------:R-:W-:Y:S01]  /*6800*/  @!P2 IMAD.IADD R123, R123, 0x1, -R5.reuse ;  /* 0x000000017b7ba824 */ /* 0x100fe200078e0a05 */
[----:B------:R-:W-:Y:S01]  /*6810*/  IABS R128, R3 ;  /* 0x0000000300807213 */ /* 0x000fe20000000000 */
[----:B------:R-:W-:Y:S01]  /*6820*/  VIADD R127, R0, 0x83 ;  /* 0x00000083007f7836 */ /* 0x000fe20000000000 */
[----:B------:R-:W-:Y:S01]  /*6830*/  ISETP.GE.AND P2, PT, R3, RZ, PT ;  /* 0x000000ff0300720c */ /* 0x000fe20003f46270 */
[----:B------:R-:W-:Y:S01]  /*6840*/  @!P6 IMAD.IADD R125, R125, 0x1, -R5 ;  /* 0x000000017d7de824 */ /* 0x000fe200078e0a05 */
[----:B------:R-:W-:Y:S01]  /*6850*/  IABS R130, R6 ;  /* 0x0000000600827213 */ /* 0x000fe20000000000 */
[----:B------:R-:W-:Y:S01]  /*6860*/  IMAD.HI.U32 R3, R7, R128, RZ ;  /* 0x0000008007037227 */ /* 0x000fe200078e00ff */
[----:B------:R-:W-:-:S02]  /*6870*/  IABS R132, R127 ;  /* 0x0000007f00847213 */ /* 0x000fc40000000000 */
[C---:B------:R-:W-:Y:S01]  /*6880*/  ISETP.GT.U32.AND P6, PT, R5.reuse, R125, PT ;  /* 0x0000007d0500720c */ /* 0x040fe20003fc4070 */
[----:B------:R-:W-:Y:S02]  /*6890*/  @!P1 IMAD.IADD R126, R126, 0x1, -R5 ;  /* 0x000000017e7e9824 */ /* 0x000fe400078e0a05 */
[----:B------:R-:W-:Y:S02]  /*68a0*/  IMAD.MOV R3, RZ, RZ, -R3 ;  /* 0x000000ffff037224 */ /* 0x000fe400078e0a03 */
[----:B------:R-:W-:Y:S01]  /*68b0*/  @!P5 IMAD.MOV R123, RZ, RZ, -R123 ;  /* 0x000000ffff7bd224 */ /* 0x000fe200078e0a7b */
[----:B------:R-:W-:Y:S01]  /*68c0*/  ISETP.GE.AND P5, PT, R6, RZ, PT ;  /* 0x000000ff0600720c */ /* 0x000fe20003fa6270 */
[----:B------:R-:W-:Y:S01]  /*68d0*/  @!P3 IMAD.MOV R124, RZ, RZ, -R124 ;  /* 0x000000ffff7cb224 */ /* 0x000fe200078e0a7c */
[----:B------:R-:W-:Y:S01]  /*68e0*/  ISETP.GT.U32.AND P1, PT, R5, R126, PT ;  /* 0x0000007e0500720c */ /* 0x000fe20003f24070 */
[----:B------:R-:W-:Y:S01]  /*68f0*/  IMAD.HI.U32 R6, R7, R130, RZ ;  /* 0x0000008207067227 */ /* 0x000fe200078e00ff */
[----:B------:R-:W-:-:S03]  /*6900*/  ISETP.GE.AND P3, PT, R127, RZ, PT ;  /* 0x000000ff7f00720c */ /* 0x000fc60003f66270 */
[----:B------:R-:W-:Y:S02]  /*6910*/  IMAD R127, R5, R3, R128 ;  /* 0x00000003057f7224 */ /* 0x000fe400078e0280 */
[----:B------:R-:W-:Y:S02]  /*6920*/  IMAD.MOV R6, RZ, RZ, -R6 ;  /* 0x000000ffff067224 */ /* 0x000fe400078e0a06 */
[----:B------:R-:W-:Y:S01]  /*6930*/  @!P6 IMAD.IADD R125, R125, 0x1, -R5 ;  /* 0x000000017d7de824 */ /* 0x000fe200078e0a05 */
[----:B------:R-:W-:Y:S01]  /*6940*/  ISETP.GT.U32.AND P6, PT, R5, R127, PT ;  /* 0x0000007f0500720c */ /* 0x000fe20003fc4070 */
[----:B------:R-:W-:-:S04]  /*6950*/  IMAD.HI.U32 R8, R7, R132, RZ ;  /* 0x0000008407087227 */ /* 0x000fc800078e00ff */
[C---:B------:R-:W-:Y:S02]  /*6960*/  IMAD R128, R5.reuse, R6, R130 ;  /* 0x0000000605807224 */ /* 0x040fe400078e0282 */
[----:B------:R-:W-:Y:S02]  /*6970*/  IMAD.MOV R8, RZ, RZ, -R8 ;  /* 0x000000ffff087224 */ /* 0x000fe400078e0a08 */
[--C-:B------:R-:W-:Y:S01]  /*6980*/  @!P1 IMAD.IADD R126, R126, 0x1, -R5.reuse ;  /* 0x000000017e7e9824 */ /* 0x100fe200078e0a05 */
[C---:B------:R-:W-:Y:S01]  /*6990*/  ISETP.GT.U32.AND P1, PT, R5.reuse, R128, PT ;  /* 0x000000800500720c */ /* 0x040fe20003f24070 */
[----:B------:R-:W-:Y:S02]  /*69a0*/  IMAD R129, R5, R8, R132 ;  /* 0x0000000805817224 */ /* 0x000fe400078e0284 */
[C---:B------:R-:W-:Y:S02]  /*69b0*/  VIADD R6, R0.reuse, 0x84 ;  /* 0x0000008400067836 */ /* 0x040fe40000000000 */
[----:B------:R-:W-:Y:S01]  /*69c0*/  @!P6 IMAD.IADD R127, R127, 0x1, -R5 ;  /* 0x000000017f7fe824 */ /* 0x000fe200078e0a05 */
[----:B------:R-:W-:Y:S01]  /*69d0*/  ISETP.GT.U32.AND P6, PT, R5, R129, PT ;  /* 0x000000810500720c */ /* 0x000fe20003fc4070 */
[C---:B------:R-:W-:Y:S01]  /*69e0*/  VIADD R131, R0.reuse, 0x85 ;  /* 0x0000008500837836 */ /* 0x040fe20000000000 */
[----:B------:R-:W-:Y:S01]  /*69f0*/  IABS R130, R6 ;  /* 0x0000000600827213 */ /* 0x000fe20000000000 */
[----:B------:R-:W-:-:S02]  /*6a00*/  VIADD R135, R0, 0x86 ;  /* 0x0000008600877836 */ /* 0x000fc40000000000 */
[----:B------:R-:W-:Y:S01]  /*6a10*/  VIADD R137, R0, 0x87 ;  /* 0x0000008700897836 */ /* 0x000fe20000000000 */
[----:B------:R-:W-:Y:S01]  /*6a20*/  IABS R132, R131 ;  /* 0x0000008300847213 */ /* 0x000fe20000000000 */
[----:B------:R-:W-:Y:S01]  /*6a30*/  @!P1 IMAD.IADD R128, R128, 0x1, -R5 ;  /* 0x0000000180809824 */ /* 0x000fe200078e0a05 */
[----:B------:R-:W-:Y:S01]  /*6a40*/  IABS R134, R135 ;  /* 0x0000008700867213 */ /* 0x000fe20000000000 */
[----:B------:R-:W-:Y:S01]  /*6a50*/  IMAD.HI.U32 R3, R7, R130, RZ ;  /* 0x0000008207037227 */ /* 0x000fe200078e00ff */
[----:B------:R-:W-:Y:S02]  /*6a60*/  IABS R136, R137 ;  /* 0x0000008900887213 */ /* 0x000fe40000000000 */
[----:B------:R-:W-:Y:S01]  /*6a70*/  ISETP.GT.U32.AND P1, PT, R5, R128, PT ;  /* 0x000000800500720c */ /* 0x000fe20003f24070 */
[----:B------:R-:W-:Y:S02]  /*6a80*/  IMAD.MOV R3, RZ, RZ, -R3 ;  /* 0x000000ffff037224 */ /* 0x000fe400078e0a03 */
[----:B------:R-:W-:-:S02]  /*6a90*/  @!P6 IMAD.IADD R129, R129, 0x1, -R5 ;  /* 0x000000018181e824 */ /* 0x000fc400078e0a05 */
[----:B------:R-:W-:Y:S01]  /*6aa0*/  @!P4 IMAD.MOV R125, RZ, RZ, -R125 ;  /* 0x000000ffff7dc224 */ /* 0x000fe200078e0a7d */
[C---:B------:R-:W-:Y:S01]  /*6ab0*/  ISETP.GT.U32.AND P4, PT, R5.reuse, R127, PT ;  /* 0x0000007f0500720c */ /* 0x040fe20003f84070 */
[----:B------:R-:W-:Y:S01]  /*6ac0*/  @!P0 IMAD.MOV R126, RZ, RZ, -R126 ;  /* 0x000000ffff7e8224 */ /* 0x000fe200078e0a7e */
[----:B------:R-:W-:Y:S01]  /*6ad0*/  ISETP.GE.AND P0, PT, R6, RZ, PT ;  /* 0x000000ff0600720c */ /* 0x000fe20003f06270 */
[C---:B------:R-:W-:Y:S01]  /*6ae0*/  IMAD R130, R5.reuse, R3, R130 ;  /* 0x0000000305827224 */ /* 0x040fe200078e0282 */
[----:B------:R-:W-:Y:S01]  /*6af0*/  ISETP.GT.U32.AND P6, PT, R5, R129, PT ;  /* 0x000000810500720c */ /* 0x000fe20003fc4070 */
[----:B------:R-:W-:-:S04]  /*6b00*/  IMAD.HI.U32 R3, R7, R132, RZ ;  /* 0x0000008407037227 */ /* 0x000fc800078e00ff */
[----:B------:R-:W-:-:S04]  /*6b10*/  IMAD.HI.U32 R6, R7, R134, RZ ;  /* 0x0000008607067227 */ /* 0x000fc800078e00ff */
[----:B------:R-:W-:Y:S02]  /*6b20*/  IMAD.MOV R3, RZ, RZ, -R3 ;  /* 0x000000ffff037224 */ /* 0x000fe400078e0a03 */
[----:B------:R-:W-:-:S04]  /*6b30*/  IMAD.HI.U32 R8, R7, R136, RZ ;  /* 0x0000008807087227 */ /* 0x000fc800078e00ff */
[----:B------:R-:W-:Y:S02]  /*6b40*/  IMAD.MOV R6, RZ, RZ, -R6 ;  /* 0x000000ffff067224 */ /* 0x000fe400078e0a06 */
[--C-:B------:R-:W-:Y:S01]  /*6b50*/  @!P1 IMAD.IADD R128, R128, 0x1, -R5.reuse ;  /* 0x0000000180809824 */ /* 0x100fe200078e0a05 */
[----:B------:R-:W-:Y:S01]  /*6b60*/  ISETP.GE.AND P1, PT, R131, RZ, PT ;  /* 0x000000ff8300720c */ /* 0x000fe20003f26270 */
[C---:B------:R-:W-:Y:S02]  /*6b70*/  IMAD R131, R5.reuse, R3, R132 ;  /* 0x0000000305837224 */ /* 0x040fe400078e0284 */
[----:B------:R-:W-:Y:S02]  /*6b80*/  IMAD.MOV R8, RZ, RZ, -R8 ;  /* 0x000000ffff087224 */ /* 0x000fe400078e0a08 */
        /* <DEDUP_REMOVED lines=10> */
[----:B------:R-:W-:Y:S01]  /*6c30*/  IABS R134, R138 ;  /* 0x0000008a00867213 */ /* 0x000fe20000000000 */
[----:B------:R-:W-:Y:S01]  /*6c40*/  VIADD R8, R0, 0x89 ;  /* 0x0000008900087836 */ /* 0x000fe20000000000 */
[----:B------:R-:W-:Y:S01]  /*6c50*/  ISETP.GT.U32.AND P2, PT, R5, R131, PT ;  /* 0x000000830500720c */ /* 0x000fe20003f44070 */
[----:B------:R-:W-:-:S02]  /*6c60*/  @!P4 IMAD.IADD R130, R130, 0x1, -R5 ;  /* 0x000000018282c824 */ /* 0x000fc400078e0a05 */
[----:B------:R-:W-:Y:S01]  /*6c70*/  IMAD.HI.U32 R3, R7, R134, RZ ;  /* 0x0000008607037227 */ /* 0x000fe200078e00ff */
[----:B------:R-:W-:Y:S02]  /*6c80*/  IABS R6, R8 ;  /* 0x0000000800067213 */ /* 0x000fe40000000000 */
[----:B------:R-:W-:Y:S01]  /*6c90*/  ISETP.GT.U32.AND P4, PT, R5, R130, PT ;  /* 0x000000820500720c */ /* 0x000fe20003f84070 */
[----:B------:R-:W-:Y:S02]  /*6ca0*/  @!P6 IMAD.IADD R132, R132, 0x1, -R5 ;  /* 0x000000018484e824 */ /* 0x000fe400078e0a05 */
[----:B------:R-:W-:Y:S02]  /*6cb0*/  IMAD.MOV R3, RZ, RZ, -R3 ;  /* 0x000000ffff037224 */ /* 0x000fe400078e0a03 */
[----:B------:R-:W-:Y:S01]  /*6cc0*/  @!P3 IMAD.IADD R133, R133, 0x1, -R5 ;  /* 0x000000018585b824 */ /* 0x000fe200078e0a05 */
[C---:B------:R-:W-:Y:S01]  /*6cd0*/  ISETP.GT.U32.AND P3, PT, R5.reuse, R132, PT ;  /* 0x000000840500720c */ /* 0x040fe20003f64070 */
[----:B------:R-:W-:-:S02]  /*6ce0*/  IMAD R134, R5, R3, R134 ;  /* 0x0000000305867224 */ /* 0x000fc400078e0286 */
[----:B------:R-:W-:-:S04]  /*6cf0*/  IMAD.HI.U32 R3, R7, R6, RZ ;  /* 0x0000000607037227 */ /* 0x000fc800078e00ff */
[----:B------:R-:W-:Y:S01]  /*6d00*/  @!P2 IMAD.IADD R131, R131, 0x1, -R5 ;  /* 0x000000018383a824 */ /* 0x000fe200078e0a05 */
[----:B------:R-:W-:Y:S01]  /*6d10*/  ISETP.GE.AND P2, PT, R138, RZ, PT ;  /* 0x000000ff8a00720c */ /* 0x000fe20003f46270 */
[----:B------:R-:W-:Y:S02]  /*6d20*/  IMAD.MOV R3, RZ, RZ, -R3 ;  /* 0x000000ffff037224 */ /* 0x000fe400078e0a03 */
[----:B------:R-:W-:Y:S01]  /*6d30*/  @!P5 IMAD.MOV R128, RZ, RZ, -R128 ;  /* 0x000000ffff80d224 */ /* 0x000fe200078e0a80 */
[----:B------:R-:W-:Y:S01]  /*6d40*/  ISETP.GE.AND P5, PT, R135, RZ, PT ;  /* 0x000000ff8700720c */ /* 0x000fe20003fa6270 */
[C---:B------:R-:W-:Y:S01]  /*6d50*/  IMAD R135, R5.reuse, R3, R6 ;  /* 0x0000000305877224 */ /* 0x040fe200078e0206 */
[----:B------:R-:W-:Y:S01]  /*6d60*/  ISETP.GT.U32.AND P6, PT, R5, R131, PT ;  /* 0x000000830500720c */ /* 0x000fe20003fc4070 */
[--C-:B------:R-:W-:Y:S01]  /*6d70*/  @!P4 IMAD.IADD R130, R130, 0x1, -R5.reuse ;  /* 0x000000018282c824 */ /* 0x100fe200078e0a05 */
[----:B------:R-:W-:Y:S01]  /*6d80*/  ISETP.GE.AND P4, PT, R137, RZ, PT ;  /* 0x000000ff8900720c */ /* 0x000fe20003f86270 */
[----:B------:R-:W-:Y:S01]  /*6d90*/  @!P3 IMAD.IADD R132, R132, 0x1, -R5 ;  /* 0x000000018484b824 */ /* 0x000fe200078e0a05 */
[C---:B------:R-:W-:Y:S01]  /*6da0*/  ISETP.GT.U32.AND P3, PT, R5.reuse, R135, PT ;  /* 0x000000870500720c */ /* 0x040fe20003f64070 */
[----:B------:R-:W-:Y:S01]  /*6db0*/  @!P0 IMAD.MOV R130, RZ, RZ, -R130 ;  /* 0x000000ffff828224 */ /* 0x000fe200078e0a82 */
[----:B------:R-:W-:Y:S01]  /*6dc0*/  ISETP.GT.U32.AND P0, PT, R5, R133, PT ;  /* 0x000000850500720c */ /* 0x000fe20003f04070 */
[----:B------:R-:W-:-:S02]  /*6dd0*/  VIADD R139, R0, 0x8b ;  /* 0x0000008b008b7836 */ /* 0x000fc40000000000 */
[C---:B------:R-:W-:Y:S02]  /*6de0*/  VIADD R141, R0.reuse, 0x8c ;  /* 0x0000008c008d7836 */ /* 0x040fe40000000000 */
[C---:B------:R-:W-:Y:S01]  /*6df0*/  VIADD R137, R0.reuse, 0x8a ;  /* 0x0000008a00897836 */ /* 0x040fe20000000000 */
[----:B------:R-:W-:Y:S01]  /*6e00*/  IABS R138, R139 ;  /* 0x0000008b008a7213 */ /* 0x000fe20000000000 */
[--C-:B------:R-:W-:Y:S01]  /*6e10*/  @!P6 IMAD.IADD R131, R131, 0x1, -R5.reuse ;  /* 0x000000018383e824 */ /* 0x100fe200078e0a05 */
[----:B------:R-:W-:Y:S01]  /*6e20*/  ISETP.GT.U32.AND P6, PT, R5, R134, PT ;  /* 0x000000860500720c */ /* 0x000fe20003fc4070 */
[----:B------:R-:W-:Y:S01]  /*6e30*/  VIADD R143, R0, 0x8e ;  /* 0x0000008e008f7836 */ /* 0x000fe20000000000 */
[----:B------:R-:W-:Y:S01]  /*6e40*/  IABS R140, R141 ;  /* 0x0000008d008c7213 */ /* 0x000fe20000000000 */
[----:B------:R-:W-:Y:S01]  /*6e50*/  @!P3 IMAD.IADD R135, R135, 0x1, -R5 ;  /* 0x000000018787b824 */ /* 0x000fe200078e0a05 */
[----:B------:R-:W-:Y:S01]  /*6e60*/  IABS R136, R137 ;  /* 0x0000008900887213 */ /* 0x000fe20000000000 */
        /* <DEDUP_REMOVED lines=8> */
[----:B------:R-:W-:Y:S02]  /*6ef0*/  IMAD.MOV R8, RZ, RZ, -R8 ;  /* 0x000000ffff087224 */ /* 0x000fe400078e0a08 */
[C---:B------:R-:W-:Y:S02]  /*6f00*/  IMAD R137, R5.reuse, R6, R138 ;  /* 0x0000000605897224 */ /* 0x040fe400078e028a */
[C---:B------:R-:W-:Y:S01]  /*6f10*/  IMAD R138, R5.reuse, R8, R140 ;  /* 0x00000008058a7224 */ /* 0x040fe200078e028c */
[----:B------:R-:W-:Y:S01]  /*6f20*/  IABS R140, R143 ;  /* 0x0000008f008c7213 */ /* 0x000fe20000000000 */
[----:B------:R-:W-:Y:S01]  /*6f30*/  @!P4 IMAD.MOV R133, RZ, RZ, -R133 ;  /* 0x000000ffff85c224 */ /* 0x000fe200078e0a85 */
[C---:B------:R-:W-:Y:S01]  /*6f40*/  ISETP.GT.U32.AND P4, PT, R5.reuse, R137, PT ;  /* 0x000000890500720c */ /* 0x040fe20003f84070 */
[----:B------:R-:W-:Y:S01]  /*6f50*/  @!P1 IMAD.MOV R131, RZ, RZ, -R131 ;  /* 0x000000ffff839224 */ /* 0x000fe200078e0a83 */
[----:B------:R-:W-:Y:S01]  /*6f60*/  ISETP.GT.U32.AND P1, PT, R5, R134, PT ;  /* 0x000000860500720c */ /* 0x000fe20003f24070 */
[----:B------:R-:W-:-:S04]  /*6f70*/  IMAD.HI.U32 R3, R7, R136, RZ ;  /* 0x0000008807037227 */ /* 0x000fc800078e00ff */
[----:B------:R-:W-:Y:S01]  /*6f80*/  @!P3 IMAD.IADD R135, R135, 0x1, -R5 ;  /* 0x000000018787b824 */ /* 0x000fe200078e0a05 */
[----:B------:R-:W-:Y:S01]  /*6f90*/  ISETP.GT.U32.AND P3, PT, R5, R138, PT ;  /* 0x0000008a0500720c */ /* 0x000fe20003f64070 */
[----:B------:R-:W-:Y:S02]  /*6fa0*/  VIADD R8, R0, 0x8d ;  /* 0x0000008d00087836 */ /* 0x000fe40000000000 */
[----:B------:R-:W-:Y:S02]  /*6fb0*/  IMAD.MOV R3, RZ, RZ, -R3 ;  /* 0x000000ffff037224 */ /* 0x000fe400078e0a03 */
[----:B------:R-:W-:Y:S01]  /*6fc0*/  @!P4 IMAD.IADD R137, R137, 0x1, -R5 ;  /* 0x000000018989c824 */ /* 0x000fe200078e0a05 */
[----:B------:R-:W-:Y:S01]  /*6fd0*/  IABS R6, R8 ;  /* 0x0000000800067213 */ /* 0x000fe20000000000 */
[----:B------:R-:W-:Y:S02]  /*6fe0*/  IMAD R136, R5, R3, R136 ;  /* 0x0000000305887224 */ /* 0x000fe400078e0288 */
[----:B------:R-:W-:-:S02]  /*6ff0*/  @!P5 IMAD.MOV R132, RZ, RZ, -R132 ;  /* 0x000000ffff84d224 */ /* 0x000fc400078e0a84 */
[----:B------:R-:W-:Y:S01]  /*7000*/  IMAD.HI.U32 R3, R7, R6, RZ ;  /* 0x0000000607037227 */ /* 0x000fe200078e00ff */
[----:B------:R-:W-:-:S03]  /*7010*/  ISETP.GT.U32.AND P5, PT, R5, R136, PT ;  /* 0x000000880500720c */ /* 0x000fc60003fa4070 */
[--C-:B------:R-:W-:Y:S01]  /*7020*/  @!P1 IMAD.IADD R134, R134, 0x1, -R5.reuse ;  /* 0x0000000186869824 */ /* 0x100fe200078e0a05 */
[----:B------:R-:W-:Y:S01]  /*7030*/  ISETP.GE.AND P1, PT, R139, RZ, PT ;  /* 0x000000ff8b00720c */ /* 0x000fe20003f26270 */
[----:B------:R-:W-:Y:S01]  /*7040*/  @!P3 IMAD.IADD R138, R138, 0x1, -R5 ;  /* 0x000000018a8ab824 */ /* 0x000fe200078e0a05 */
[----:B------:R-:W-:Y:S01]  /*7050*/  ISETP.GT.U32.AND P3, PT, R5, R137, PT ;  /* 0x000000890500720c */ /* 0x000fe20003f64070 */
[----:B------:R-:W-:Y:S02]  /*7060*/  IMAD.MOV R139, RZ, RZ, -R3 ;  /* 0x000000ffff8b7224 */ /* 0x000fe400078e0a03 */
[----:B------:R-:W-:-:S04]  /*7070*/  IMAD.HI.U32 R3, R7, R140, RZ ;  /* 0x0000008c07037227 */ /* 0x000fc800078e00ff */
[----:B------:R-:W-:Y:S02]  /*7080*/  IMAD.MOV R3, RZ, RZ, -R3 ;  /* 0x000000ffff037224 */ /* 0x000fe400078e0a03 */
[--C-:B------:R-:W-:Y:S01]  /*7090*/  @!P5 IMAD.IADD R136, R136, 0x1, -R5.reuse ;  /* 0x000000018888d824 */ /* 0x100fe200078e0a05 */
[----:B------:R-:W-:Y:S01]  /*70a0*/  ISETP.GE.AND P5, PT, R141, RZ, PT ;  /* 0x000000ff8d00720c */ /* 0x000fe20003fa6270 */
[----:B------:R-:W-:Y:S02]  /*70b0*/  IMAD R140, R5, R3, R140 ;  /* 0x00000003058c7224 */ /* 0x000fe400078e028c */
[----:B------:R-:W-:Y:S01]  /*70c0*/  @!P3 IMAD.IADD R137, R137, 0x1, -R5 ;  /* 0x000000018989b824 */ /* 0x000fe200078e0a05 */
[C---:B------:R-:W-:Y:S01]  /*70d0*/  ISETP.GT.U32.AND P4, PT, R5.reuse, R136, PT ;  /* 0x000000880500720c */ /* 0x040fe20003f84070 */
[----:B------:R-:W-:Y:S01]  /*70e0*/  VIADD R144, R0, 0x8f ;  /* 0x0000008f00907836 */ /* 0x000fe20000000000 */
[C---:B------:R-:W-:Y:S01]  /*70f0*/  ISETP.GT.U32.AND P3, PT, R5.reuse, R140, PT ;  /* 0x0000008c0500720c */ /* 0x040fe20003f64070 */
[----:B------:R-:W-:-:S02]  /*7100*/  IMAD R139, R5, R139, R6 ;  /* 0x0000008b058b7224 */ /* 0x000fc400078e0206 */
[C---:B------:R-:W-:Y:S01]  /*7110*/  VIADD R145, R0.reuse, 0x90 ;  /* 0x0000009000917836 */ /* 0x040fe20000000000 */
[----:B------:R-:W-:Y:S01]  /*7120*/  IABS R6, R144 ;  /* 0x0000009000067213 */ /* 0x000fe20000000000 */
[----:B------:R-:W-:Y:S01]  /*7130*/  @!P2 IMAD.MOV R134, RZ, RZ, -R134 ;  /* 0x000000ffff86a224 */ /* 0x000fe200078e0a86 */
[----:B------:R-:W-:Y:S01]  /*7140*/  ISETP.GT.U32.AND P2, PT, R5, R138, PT ;  /* 0x0000008a0500720c */ /* 0x000fe20003f44070 */
[----:B------:R-:W-:Y:S01]  /*7150*/  VIADD R146, R0, 0x91 ;  /* 0x0000009100927836 */ /* 0x000fe20000000000 */
[----:B------:R-:W-:Y:S01]  /*7160*/  IABS R142, R145 ;  /* 0x00000091008e7213 */ /* 0x000fe20000000000 */
[----:B------:R-:W-:-:S04]  /*7170*/  IMAD.HI.U32 R3, R7, R6, RZ ;  /* 0x0000000607037227 */ /* 0x000fc800078e00ff */
[--C-:B------:R-:W-:Y:S02]  /*7180*/  @!P3 IMAD.IADD R140, R140, 0x1, -R5.reuse ;  /* 0x000000018c8cb824 */ /* 0x100fe400078e0a05 */
[----:B------:R-:W-:Y:S01]  /*7190*/  @!P4 IMAD.IADD R136, R136, 0x1, -R5 ;  /* 0x000000018888c824 */ /* 0x000fe200078e0a05 */
[C---:B------:R-:W-:Y:S01]  /*71a0*/  ISETP.GT.U32.AND P4, PT, R5.reuse, R139, PT ;  /* 0x0000008b0500720c */ /* 0x040fe20003f84070 */
[----:B------:R-:W-:Y:S01]  /*71b0*/  IMAD.MOV R141, RZ, RZ, -R3 ;  /* 0x000000ffff8d7224 */ /* 0x000fe200078e0a03 */
[----:B------:R-:W-:Y:S01]  /*71c0*/  ISETP.GT.U32.AND P3, PT, R5, R140, PT ;  /* 0x0000008c0500720c */ /* 0x000fe20003f64070 */
[----:B------:R-:W-:-:S04]  /*71d0*/  IMAD.HI.U32 R3, R7, R142, RZ ;  /* 0x0000008e07037227 */ /* 0x000fc800078e00ff */
[C---:B------:R-:W-:Y:S02]  /*71e0*/  IMAD R141, R5.reuse, R141, R6 ;  /* 0x0000008d058d7224 */ /* 0x040fe400078e0206 */
[----:B------:R-:W-:Y:S02]  /*71f0*/  IMAD.MOV R6, RZ, RZ, -R3 ;  /* 0x000000ffff067224 */ /* 0x000fe400078e0a03 */
[--C-:B------:R-:W-:Y:S01]  /*7200*/  @!P2 IMAD.IADD R138, R138, 0x1, -R5.reuse ;  /* 0x000000018a8aa824 */ /* 0x100fe200078e0a05 */
[----:B------:R-:W-:Y:S01]  /*7210*/  ISETP.GE.AND P2, PT, R8, RZ, PT ;  /* 0x000000ff0800720c */ /* 0x000fe20003f46270 */
[----:B------:R-:W-:Y:S01]  /*7220*/  IMAD R142, R5, R6, R142 ;  /* 0x00000006058e7224 */ /* 0x000fe200078e028e */
[----:B------:R-:W-:Y:S01]  /*7230*/  IABS R8, R146 ;  /* 0x0000009200087213 */ /* 0x000fe20000000000 */
[--C-:B------:R-:W-:Y:S01]  /*7240*/  @!P4 IMAD.IADD R139, R139, 0x1, -R5.reuse ;  /* 0x000000018b8bc824 */ /* 0x100fe200078e0a05 */
[----:B------:R-:W-:Y:S01]  /*7250*/  ISETP.GE.AND P4, PT, R143, RZ, PT ;  /* 0x000000ff8f00720c */ /* 0x000fe20003f86270 */
[----:B------:R-:W-:Y:S01]  /*7260*/  @!P3 IMAD.IADD R140, R140, 0x1, -R5 ;  /* 0x000000018c8cb824 */ /* 0x000fe200078e0a05 */
[----:B------:R-:W-:Y:S01]  /*7270*/  ISETP.GT.U32.AND P3, PT, R5, R142, PT ;  /* 0x0000008e0500720c */ /* 0x000fe20003f64070 */
[----:B------:R-:W-:-:S04]  /*7280*/  IMAD.HI.U32 R3, R7, R8, RZ ;  /* 0x0000000807037227 */ /* 0x000fc800078e00ff */
[----:B------:R-:W-:Y:S01]  /*7290*/  @!P0 IMAD.MOV R135, RZ, RZ, -R135 ;  /* 0x000000ffff878224 */ /* 0x000fe200078e0a87 */
[C---:B------:R-:W-:Y:S01]  /*72a0*/  ISETP.GT.U32.AND P0, PT, R5.reuse, R139, PT ;  /* 0x0000008b0500720c */ /* 0x040fe20003f04070 */
[----:B------:R-:W-:Y:S01]  /*72b0*/  @!P6 IMAD.MOV R136, RZ, RZ, -R136 ;  /* 0x000000ffff88e224 */ /* 0x000fe200078e0a88 */
[C---:B------:R-:W-:Y:S01]  /*72c0*/  ISETP.GT.U32.AND P6, PT, R5.reuse, R141, PT ;  /* 0x0000008d0500720c */ /* 0x040fe20003fc4070 */
[----:B------:R-:W-:Y:S02]  /*72d0*/  IMAD.MOV R3, RZ, RZ, -R3 ;  /* 0x000000ffff037224 */ /* 0x000fe400078e0a03 */
[----:B------:R-:W-:Y:S02]  /*72e0*/  VIADD R6, R0, 0x92 ;  /* 0x0000009200067836 */ /* 0x000fe40000000000 */
[----:B------:R-:W-:Y:S02]  /*72f0*/  IMAD R143, R5, R3, R8 ;  /* 0x00000003058f7224 */ /* 0x000fe400078e0208 */
[----:B------:R-:W-:-:S02]  /*7300*/  @!P4 IMAD.MOV R140, RZ, RZ, -R140 ;  /* 0x000000ffff8cc224 */ /* 0x000fc400078e0a8c */
[----:B------:R-:W-:Y:S01]  /*7310*/  @!P1 IMAD.MOV R137, RZ, RZ, -R137 ;  /* 0x000000ffff899224 */ /* 0x000fe200078e0a89 */
[----:B------:R-:W-:Y:S01]  /*7320*/  ISETP.GT.U32.AND P4, PT, R5, R143, PT ;  /* 0x0000008f0500720c */ /* 0x000fe20003f84070 */
[--C-:B------:R-:W-:Y:S01]  /*7330*/  @!P3 IMAD.IADD R142, R142, 0x1, -R5.reuse ;  /* 0x000000018e8eb824 */ /* 0x100fe200078e0a05 */
[----:B------:R-:W-:Y:S01]  /*7340*/  ISETP.GE.AND P1, PT, R144, RZ, PT ;  /* 0x000000ff9000720c */ /* 0x000fe20003f26270 */
[--C-:B------:R-:W-:Y:S01]  /*7350*/  @!P0 IMAD.IADD R139, R139, 0x1, -R5.reuse ;  /* 0x000000018b8b8824 */ /* 0x100fe200078e0a05 */
[----:B------:R-:W-:Y:S01]  /*7360*/  IABS R144, R6 ;  /* 0x0000000600907213 */ /* 0x000fe20000000000 */
[----:B------:R-:W-:Y:S01]  /*7370*/  @!P6 IMAD.IADD R141, R141, 0x1, -R5 ;  /* 0x000000018d8de824 */ /* 0x000fe200078e0a05 */
[----:B------:R-:W-:Y:S01]  /*7380*/  ISETP.GT.U32.AND P3, PT, R5, R142, PT ;  /* 0x0000008e0500720c */ /* 0x000fe20003f64070 */
[----:B------:R-:W-:Y:S01]  /*7390*/  @!P2 IMAD.MOV R139, RZ, RZ, -R139 ;  /* 0x000000ffff8ba224 */ /* 0x000fe200078e0a8b */
[----:B------:R-:W-:Y:S01]  /*73a0*/  ISETP.GE.AND P2, PT, R6, RZ, PT ;  /* 0x000000ff0600720c */ /* 0x000fe20003f46270 */
[----:B------:R-:W-:Y:S01]  /*73b0*/  IMAD.HI.U32 R3, R7, R144, RZ ;  /* 0x0000009007037227 */ /* 0x000fe200078e00ff */
[----:B------:R-:W-:-:S02]  /*73c0*/  ISETP.GT.U32.AND P6, PT, R5, R141, PT ;  /* 0x0000008d0500720c */ /* 0x000fc40003fc4070 */
[----:B------:R-:W-:Y:S01]  /*73d0*/  ISETP.GE.AND P0, PT, R146, RZ, PT ;  /* 0x000000ff9200720c */ /* 0x000fe20003f06270 */
[----:B------:R-:W-:Y:S02]  /*73e0*/  VIADD R6, R0, 0x93 ;  /* 0x0000009300067836 */ /* 0x000fe40000000000 */
[----:B------:R-:W-:Y:S02]  /*73f0*/  IMAD.MOV R3, RZ, RZ, -R3 ;  /* 0x000000ffff037224 */ /* 0x000fe400078e0a03 */
[----:B------:R-:W-:Y:S01]  /*7400*/  @!P4 IMAD.IADD R143, R143, 0x1, -R5 ;  /* 0x000000018f8fc824 */ /* 0x000fe200078e0a05 */
[----:B------:R-:W-:Y:S01]  /*7410*/  IABS R8, R6 ;  /* 0x0000000600087213 */ /* 0x000fe20000000000 */
[C---:B------:R-:W-:Y:S02]  /*7420*/  IMAD R144, R5.reuse, R3, R144 ;  /* 0x0000000305907224 */ /* 0x040fe400078e0290 */
[----:B------:R-:W-:Y:S01]  /*7430*/  @!P5 IMAD.MOV R138, RZ, RZ, -R138 ;  /* 0x000000ffff8ad224 */ /* 0x000fe200078e0a8a */
[----:B------:R-:W-:Y:S01]  /*7440*/  ISETP.GT.U32.AND P4, PT, R5, R143, PT ;  /* 0x0000008f0500720c */ /* 0x000fe20003f84070 */
[----:B------:R-:W-:Y:S01]  /*7450*/  IMAD.HI.U32 R3, R7, R8, RZ ;  /* 0x0000000807037227 */ /* 0x000fe200078e00ff */
[----:B------:R-:W-:-:S03]  /*7460*/  ISETP.GE.AND P5, PT, R145, RZ, PT ;  /* 0x000000ff9100720c */ /* 0x000fc60003fa6270 */
[--C-:B------:R-:W-:Y:S01]  /*7470*/  @!P3 IMAD.IADD R142, R142, 0x1, -R5.reuse ;  /* 0x000000018e8eb824 */ /* 0x100fe200078e0a05 */
[----:B------:R-:W-:Y:S01]  /*7480*/  ISETP.GT.U32.AND P3, PT, R5, R144, PT ;  /* 0x000000900500720c */ /* 0x000fe20003f64070 */
[----:B------:R-:W-:Y:S02]  /*7490*/  VIADD R145, R0, 0x94 ;  /* 0x0000009400917836 */ /* 0x000fe40000000000 */
[----:B------:R-:W-:Y:S01]  /*74a0*/  @!P6 IMAD.IADD R141, R141, 0x1, -R5 ;  /* 0x000000018d8de824 */ /* 0x000fe200078e0a05 */
[----:B------:R-:W-:Y:S01]  /*74b0*/  ISETP.GE.AND P6, PT, R6, RZ, PT ;  /* 0x000000ff0600720c */ /* 0x000fe20003fc6270 */
[----:B------:R-:W-:Y:S01]  /*74c0*/  IMAD.MOV R3, RZ, RZ, -R3 ;  /* 0x000000ffff037224 */ /* 0x000fe200078e0a03 */
[----:B------:R-:W-:Y:S01]  /*74d0*/  IABS R146, R145 ;  /* 0x0000009100927213 */ /* 0x000fe20000000000 */
[----:B------:R-:W-:Y:S01]  /*74e0*/  @!P1 IMAD.MOV R141, RZ, RZ, -R141 ;  /* 0x000000ffff8d9224 */ /* 0x000fe200078e0a8d */
[----:B------:R-:W-:Y:S01]  /*74f0*/  ISETP.GE.AND P1, PT, R145, RZ, PT ;  /* 0x000000ff9100720c */ /* 0x000fe20003f26270 */
[----:B------:R-:W-:-:S02]  /*7500*/  IMAD R145, R5, R3, R8 ;  /* 0x0000000305917224 */ /* 0x000fc400078e0208 */
[----:B------:R-:W-:Y:S02]  /*7510*/  VIADD R147, R0, 0x95 ;  /* 0x0000009500937836 */ /* 0x000fe40000000000 */
[--C-:B------:R-:W-:Y:S01]  /*7520*/  @!P4 IMAD.IADD R143, R143, 0x1, -R5.reuse ;  /* 0x000000018f8fc824 */ /* 0x100fe200078e0a05 */
[----:B------:R-:W-:Y:S01]  /*7530*/  ISETP.GT.U32.AND P4, PT, R5, R145, PT ;  /* 0x000000910500720c */ /* 0x000fe20003f84070 */
[----:B------:R-:W-:Y:S01]  /*7540*/  @!P3 IMAD.IADD R144, R144, 0x1, -R5 ;  /* 0x000000019090b824 */ /* 0x000fe200078e0a05 */
[----:B------:R-:W-:Y:S01]  /*7550*/  IABS R148, R147 ;  /* 0x0000009300947213 */ /* 0x000fe20000000000 */
[----:B------:R-:W-:-:S03]  /*7560*/  IMAD.HI.U32 R6, R7, R146, RZ ;  /* 0x0000009207067227 */ /* 0x000fc600078e00ff */
[----:B------:R-:W-:Y:S01]  /*7570*/  ISETP.GT.U32.AND P3, PT, R5, R144, PT ;  /* 0x000000900500720c */ /* 0x000fe20003f64070 */
[----:B------:R-:W-:-:S04]  /*7580*/  IMAD.HI.U32 R3, R7, R148, RZ ;  /* 0x0000009407037227 */ /* 0x000fc800078e00ff */
[----:B------:R-:W-:Y:S02]  /*7590*/  IMAD.MOV R3, RZ, RZ, -R3 ;  /* 0x000000ffff037224 */ /* 0x000fe400078e0a03 */
[----:B------:R-:W-:Y:S01]  /*75a0*/  @!P5 IMAD.MOV R142, RZ, RZ, -R142 ;  /* 0x000000ffff8ed224 */ /* 0x000fe200078e0a8e */
[----:B------:R-:W-:Y:S01]  /*75b0*/  ISETP.GE.AND P5, PT, R147, RZ, PT ;  /* 0x000000ff9300720c */ /* 0x000fe20003fa6270 */
[----:B------:R-:W-:Y:S02]  /*75c0*/  @!P4 IMAD.IADD R145, R145, 0x1, -R5 ;  /* 0x000000019191c824 */ /* 0x000fe400078e0a05 */
[----:B------:R-:W-:Y:S02]  /*75d0*/  IMAD.MOV R6, RZ, RZ, -R6 ;  /* 0x000000ffff067224 */ /* 0x000fe400078e0a06 */
[----:B------:R-:W-:Y:S01]  /*75e0*/  VIADD R149, R0, 0x97 ;  /* 0x0000009700957836 */ /* 0x000fe20000000000 */
[C---:B------:R-:W-:Y:S01]  /*75f0*/  ISETP.GT.U32.AND P4, PT, R5.reuse, R145, PT ;  /* 0x000000910500720c */ /* 0x040fe20003f84070 */
[----:B------:R-:W-:-:S02]  /*7600*/  IMAD R147, R5, R3, R148 ;  /* 0x0000000305937224 */ /* 0x000fc400078e0294 */
[C---:B------:R-:W-:Y:S01]  /*7610*/  IMAD R146, R5.reuse, R6, R146 ;  /* 0x0000000605927224 */ /* 0x040fe200078e0292 */
[----:B------:R-:W-:Y:S01]  /*7620*/  IABS R150, R149 ;  /* 0x0000009500967213 */ /* 0x000fe20000000000 */
[----:B------:R-:W-:Y:S01]  /*7630*/  @!P3 IMAD.IADD R144, R144, 0x1, -R5 ;  /* 0x000000019090b824 */ /* 0x000fe200078e0a05 */
[C---:B------:R-:W-:Y:S01]  /*7640*/  ISETP.GT.U32.AND P3, PT, R5.reuse, R147, PT ;  /* 0x000000930500720c */ /* 0x040fe20003f64070 */
[----:B------:R-:W-:Y:S01]  /*7650*/  @!P0 IMAD.MOV R143, RZ, RZ, -R143 ;  /* 0x000000ffff8f8224 */ /* 0x000fe200078e0a8f */
[----:B------:R-:W-:Y:S01]  /*7660*/  ISETP.GT.U32.AND P0, PT, R5, R146, PT ;  /* 0x000000920500720c */ /* 0x000fe20003f04070 */
[----:B------:R-:W-:-:S04]  /*7670*/  IMAD.HI.U32 R6, R7, R150, RZ ;  /* 0x0000009607067227 */ /* 0x000fc800078e00ff */
[----:B------:R-:W-:Y:S02]  /*7680*/  IMAD.MOV R6, RZ, RZ, -R6 ;  /* 0x000000ffff067224 */ /* 0x000fe400078e0a06 */
[--C-:B------:R-:W-:Y:S01]  /*7690*/  @!P4 IMAD.IADD R145, R145, 0x1, -R5.reuse ;  /* 0x000000019191c824 */ /* 0x100fe200078e0a05 */
[----:B------:R-:W-:Y:S01]  /*76a0*/  ISETP.GE.AND P4, PT, R149, RZ, PT ;  /* 0x000000ff9500720c */ /* 0x000fe20003f86270 */
[C---:B------:R-:W-:Y:S02]  /*76b0*/  VIADD R8, R0.reuse, 0x96 ;  /* 0x0000009600087836 */ /* 0x040fe40000000000 */
[----:B------:R-:W-:Y:S02]  /*76c0*/  VIADD R151, R0, 0x98 ;  /* 0x0000009800977836 */ /* 0x000fe40000000000 */
[--C-:B------:R-:W-:Y:S01]  /*76d0*/  @!P3 IMAD.IADD R147, R147, 0x1, -R5.reuse ;  /* 0x000000019393b824 */ /* 0x100fe200078e0a05 */
[----:B------:R-:W-:Y:S01]  /*76e0*/  IABS R148, R8 ;  /* 0x0000000800947213 */ /* 0x000fe20000000000 */
[C---:B------:R-:W-:Y:S01]  /*76f0*/  IMAD R149, R5.reuse, R6, R150 ;  /* 0x0000000605957224 */ /* 0x040fe200078e0296 */
[----:B------:R-:W-:Y:S01]  /*7700*/  IABS R152, R151 ;  /* 0x0000009700987213 */ /* 0x000fe20000000000 */
[----:B------:R-:W-:Y:S01]  /*7710*/  @!P0 IMAD.IADD R146, R146, 0x1, -R5 ;  /* 0x0000000192928824 */ /* 0x000fe200078e0a05 */
[C---:B------:R-:W-:Y:S01]  /*7720*/  ISETP.GT.U32.AND P3, PT, R5.reuse, R147, PT ;  /* 0x000000930500720c */ /* 0x040fe20003f64070 */
[----:B------:R-:W-:Y:S01]  /*7730*/  @!P6 IMAD.MOV R145, RZ, RZ, -R145 ;  /* 0x000000ffff91e224 */ /* 0x000fe200078e0a91 */
[C---:B------:R-:W-:Y:S01]  /*7740*/  ISETP.GT.U32.AND P6, PT, R5.reuse, R149, PT ;  /* 0x000000950500720c */ /* 0x040fe20003fc4070 */
[----:B------:R-:W-:Y:S01]  /*7750*/  @!P2 IMAD.MOV R144, RZ, RZ, -R144 ;  /* 0x000000ffff90a224 */ /* 0x000fe200078e0a90 */
[----:B------:R-:W-:Y:S01]  /*7760*/  ISETP.GT.U32.AND P0, PT, R5, R146, PT ;  /* 0x000000920500720c */ /* 0x000fe20003f04070 */
[----:B------:R-:W-:Y:S01]  /*7770*/  IMAD.HI.U32 R3, R7, R148, RZ ;  /* 0x0000009407037227 */ /* 0x000fe200078e00ff */
[----:B------:R-:W-:-:S03]  /*7780*/  ISETP.GE.AND P2, PT, R8, RZ, PT ;  /* 0x000000ff0800720c */ /* 0x000fc60003f46270 */
[----:B------:R-:W-:-:S04]  /*7790*/  IMAD.HI.U32 R8, R7, R152, RZ ;  /* 0x0000009807087227 */ /* 0x000fc800078e00ff */
[----:B------:R-:W-:Y:S02]  /*77a0*/  IMAD.MOV R3, RZ, RZ, -R3 ;  /* 0x000000ffff037224 */ /* 0x000fe400078e0a03 */
[----:B------:R-:W-:Y:S02]  /*77b0*/  IMAD.MOV R8, RZ, RZ, -R8 ;  /* 0x000000ffff087224 */ /* 0x000fe400078e0a08 */
[----:B------:R-:W-:Y:S02]  /*77c0*/  VIADD R155, R0, 0x9a ;  /* 0x0000009a009b7836 */ /* 0x000fe40000000000 */
[C---:B------:R-:W-:Y:S02]  /*77d0*/  IMAD R148, R5.reuse, R3, R148 ;  /* 0x0000000305947224 */ /* 0x040fe400078e0294 */
[----:B------:R-:W-:Y:S01]  /*77e0*/  IMAD R150, R5, R8, R152 ;  /* 0x0000000805967224 */ /* 0x000fe200078e0298 */
[----:B------:R-:W-:Y:S01]  /*77f0*/  IABS R152, R155 ;  /* 0x0000009b00987213 */ /* 0x000fe20000000000 */
[----:B------:R-:W-:-:S02]  /*7800*/  @!P3 IMAD.IADD R147, R147, 0x1, -R5 ;  /* 0x000000019393b824 */ /* 0x000fc400078e0a05 */
[--C-:B------:R-:W-:Y:S01]  /*7810*/  @!P6 IMAD.IADD R149, R149, 0x1, -R5.reuse ;  /* 0x000000019595e824 */ /* 0x100fe200078e0a05 */
[C---:B------:R-:W-:Y:S01]  /*7820*/  ISETP.GT.U32.AND P3, PT, R5.reuse, R150, PT ;  /* 0x000000960500720c */ /* 0x040fe20003f64070 */
[----:B------:R-:W-:Y:S01]  /*7830*/  @!P0 IMAD.IADD R146, R146, 0x1, -R5 ;  /* 0x0000000192928824 */ /* 0x000fe200078e0a05 */
[C---:B------:R-:W-:Y:S01]  /*7840*/  ISETP.GT.U32.AND P0, PT, R5.reuse, R148, PT ;  /* 0x000000940500720c */ /* 0x040fe20003f04070 */
[----:B------:R-:W-:Y:S01]  /*7850*/  @!P5 IMAD.MOV R147, RZ, RZ, -R147 ;  /* 0x000000ffff93d224 */ /* 0x000fe200078e0a93 */
[----:B------:R-:W-:Y:S01]  /*7860*/  ISETP.GT.U32.AND P5, PT, R5, R149, PT ;  /* 0x000000950500720c */ /* 0x000fe20003fa4070 */
[----:B------:R-:W-:-:S04]  /*7870*/  IMAD.HI.U32 R6, R7, R152, RZ ;  /* 0x0000009807067227 */ /* 0x000fc800078e00ff */
[C---:B------:R-:W-:Y:S02]  /*7880*/  VIADD R3, R0.reuse, 0x99 ;  /* 0x0000009900037836 */ /* 0x040fe40000000000 */
[----:B------:R-:W-:Y:S02]  /*7890*/  IMAD.MOV R6, RZ, RZ, -R6 ;  /* 0x000000ffff067224 */ /* 0x000fe400078e0a06 */
[----:B------:R-:W-:Y:S01]  /*78a0*/  VIADD R157, R0, 0x9b ;  /* 0x0000009b009d7836 */ /* 0x000fe20000000000 */
[----:B------:R-:W-:Y:S01]  /*78b0*/  IABS R8, R3 ;  /* 0x0000000300087213 */ /* 0x000fe20000000000 */
[----:B------:R-:W-:Y:S02]  /*78c0*/  IMAD R152, R5, R6, R152 ;  /* 0x0000000605987224 */ /* 0x000fe400078e0298 */
[--C-:B------:R-:W-:Y:S01]  /*78d0*/  @!P0 IMAD.IADD R148, R148, 0x1, -R5.reuse ;  /* 0x0000000194948824 */ /* 0x100fe200078e0a05 */
[----:B------:R-:W-:Y:S01]  /*78e0*/  ISETP.GE.AND P0, PT, R3, RZ, PT ;  /* 0x000000ff0300720c */ /* 0x000fe20003f06270 */
[----:B------:R-:W-:Y:S01]  /*78f0*/  @!P5 IMAD.IADD R149, R149, 0x1, -R5 ;  /* 0x000000019595d824 */ /* 0x000fe200078e0a05 */
[----:B------:R-:W-:Y:S01]  /*7900*/  ISETP.GT.U32.AND P5, PT, R5, R152, PT ;  /* 0x000000980500720c */ /* 0x000fe20003fa4070 */
[----:B------:R-:W-:Y:S01]  /*7910*/  IMAD.HI.U32 R3, R7, R8, RZ ;  /* 0x0000000807037227 */ /* 0x000fe200078e00ff */
[----:B------:R-:W-:-:S02]  /*7920*/  IABS R153, R157 ;  /* 0x0000009d00997213 */ /* 0x000fc40000000000 */
[----:B------:R-:W-:Y:S01]  /*7930*/  ISETP.GT.U32.AND P6, PT, R5, R148, PT ;  /* 0x000000940500720c */ /* 0x000fe20003fc4070 */
[----:B------:R-:W-:Y:S02]  /*7940*/  IMAD.MOV R3, RZ, RZ, -R3 ;  /* 0x000000ffff037224 */ /* 0x000fe400078e0a03 */
[----:B------:R-:W-:Y:S01]  /*7950*/  @!P1 IMAD.MOV R146, RZ, RZ, -R146 ;  /* 0x000000ffff929224 */ /* 0x000fe200078e0a92 */
[----:B------:R-:W-:Y:S01]  /*7960*/  ISETP.GE.AND P1, PT, R151, RZ, PT ;  /* 0x000000ff9700720c */ /* 0x000fe20003f26270 */
[----:B------:R-:W-:Y:S02]  /*7970*/  IMAD R151, R5, R3, R8 ;  /* 0x0000000305977224 */ /* 0x000fe400078e0208 */
[----:B------:R-:W-:Y:S02]  /*7980*/  VIADD R158, R0, 0x9c ;  /* 0x0000009c009e7836 */ /* 0x000fe40000000000 */
[----:B------:R-:W-:Y:S02]  /*7990*/  IMAD.MOV.U32 R8, RZ, RZ, R153 ;  /* 0x000000ffff087224 */ /* 0x000fe400078e0099 */
[----:B------:R-:W-:Y:S01]  /*79a0*/  @!P5 IMAD.IADD R152, R152, 0x1, -R5 ;  /* 0x000000019898d824 */ /* 0x000fe200078e0a05 */
[----:B------:R-:W-:Y:S01]  /*79b0*/  IABS R154, R158 ;  /* 0x0000009e009a7213 */ /* 0x000fe20000000000 */
[----:B------:R-:W-:-:S03]  /*79c0*/  IMAD.HI.U32 R3, R7, R8, RZ ;  /* 0x0000000807037227 */ /* 0x000fc600078e00ff */
[----:B------:R-:W-:Y:S01]  /*79d0*/  ISETP.GT.U32.AND P5, PT, R5, R152, PT ;  /* 0x000000980500720c */ /* 0x000fe20003fa4070 */
[----:B------:R-:W-:Y:S02]  /*79e0*/  @!P3 IMAD.IADD R150, R150, 0x1, -R5 ;  /* 0x000000019696b824 */ /* 0x000fe400078e0a05 */
[----:B------:R-:W-:Y:S02]  /*79f0*/  IMAD.MOV R153, RZ, RZ, -R3 ;  /* 0x000000ffff997224 */ /* 0x000fe400078e0a03 */
[----:B------:R-:W-:Y:S01]  /*7a00*/  IMAD.HI.U32 R3, R7, R154, RZ ;  /* 0x0000009a07037227 */ /* 0x000fe200078e00ff */
[----:B------:R-:W-:-:S03]  /*7a10*/  ISETP.GT.U32.AND P3, PT, R5, R150, PT ;  /* 0x000000960500720c */ /* 0x000fc60003f64070 */
[----:B------:R-:W-:Y:S01]  /*7a20*/  @!P6 IMAD.IADD R148, R148, 0x1, -R5 ;  /* 0x000000019494e824 */ /* 0x000fe200078e0a05 */
[C---:B------:R-:W-:Y:S01]  /*7a30*/  ISETP.GT.U32.AND P6, PT, R5.reuse, R151, PT ;  /* 0x000000970500720c */ /* 0x040fe20003fc4070 */
[----:B------:R-:W-:Y:S02]  /*7a40*/  IMAD.MOV R3, RZ, RZ, -R3 ;  /* 0x000000ffff037224 */ /* 0x000fe400078e0a03 */
[----:B------:R-:W-:Y:S02]  /*7a50*/  VIADD R159, R0, 0x9d ;  /* 0x0000009d009f7836 */ /* 0x000fe40000000000 */
[C---:B------:R-:W-:Y:S02]  /*7a60*/  IMAD R154, R5.reuse, R3, R154 ;  /* 0x00000003059a7224 */ /* 0x040fe400078e029a */
[--C-:B------:R-:W-:Y:S01]  /*7a70*/  @!P5 IMAD.IADD R152, R152, 0x1, -R5.reuse ;  /* 0x000000019898d824 */ /* 0x100fe200078e0a05 */
[----:B------:R-:W-:Y:S01]  /*7a80*/  IABS R156, R159 ;  /* 0x0000009f009c7213 */ /* 0x000fe20000000000 */
[--C-:B------:R-:W-:Y:S01]  /*7a90*/  @!P3 IMAD.IADD R150, R150, 0x1, -R5.reuse ;  /* 0x000000019696b824 */ /* 0x100fe200078e0a05 */
[C---:B------:R-:W-:Y:S01]  /*7aa0*/  ISETP.GT.U32.AND P5, PT, R5.reuse, R154, PT ;  /* 0x0000009a0500720c */ /* 0x040fe20003fa4070 */
[----:B------:R-:W-:Y:S01]  /*7ab0*/  IMAD R153, R5, R153, R8 ;  /* 0x0000009905997224 */ /* 0x000fe200078e0208 */
[----:B------:R-:W-:Y:S01]  /*7ac0*/  ISETP.GE.AND P3, PT, R155, RZ, PT ;  /* 0x000000ff9b00720c */ /* 0x000fe20003f66270 */
[----:B------:R-:W-:-:S02]  /*7ad0*/  @!P6 IMAD.IADD R151, R151, 0x1, -R5 ;  /* 0x000000019797e824 */ /* 0x000fc400078e0a05 */
[----:B------:R-:W-:-:S03]  /*7ae0*/  IMAD.HI.U32 R6, R7, R156, RZ ;  /* 0x0000009c07067227 */ /* 0x000fc600078e00ff */
[----:B------:R-:W-:Y:S01]  /*7af0*/  ISETP.GT.U32.AND P6, PT, R5, R151, PT ;  /* 0x000000970500720c */ /* 0x000fe20003fc4070 */
[----:B------:R-:W-:Y:S01]  /*7b00*/  @!P2 IMAD.MOV R148, RZ, RZ, -R148 ;  /* 0x000000ffff94a224 */ /* 0x000fe200078e0a94 */
[----:B------:R-:W-:Y:S01]  /*7b10*/  ISETP.GE.AND P2, PT, R157, RZ, PT ;  /* 0x000000ff9d00720c */ /* 0x000fe20003f46270 */
[----:B------:R-:W-:Y:S01]  /*7b20*/  @!P4 IMAD.MOV R149, RZ, RZ, -R149 ;  /* 0x000000ffff95c224 */ /* 0x000fe200078e0a95 */
[C---:B------:R-:W-:Y:S01]  /*7b30*/  ISETP.GT.U32.AND P4, PT, R5.reuse, R153, PT ;  /* 0x000000990500720c */ /* 0x040fe20003f84070 */
[----:B------:R-:W-:Y:S02]  /*7b40*/  IMAD.MOV R6, RZ, RZ, -R6 ;  /* 0x000000ffff067224 */ /* 0x000fe400078e0a06 */
[----:B------:R-:W-:Y:S02]  /*7b50*/  VIADD R157, R0, 0x9e ;  /* 0x0000009e009d7836 */ /* 0x000fe40000000000 */
[----:B------:R-:W-:Y:S02]  /*7b60*/  IMAD R155, R5, R6, R156 ;  /* 0x00000006059b7224 */ /* 0x000fe400078e029c */
[--C-:B------:R-:W-:Y:S01]  /*7b70*/  @!P5 IMAD.IADD R154, R154, 0x1, -R5.reuse ;  /* 0x000000019a9ad824 */ /* 0x100fe200078e0a05 */
[----:B------:R-:W-:Y:S01]  /*7b80*/  IABS R156, R157 ;  /* 0x0000009d009c7213 */ /* 0x000fe20000000000 */
[----:B------:R-:W-:Y:S01]  /*7b90*/  @!P3 IMAD.MOV R152, RZ, RZ, -R152 ;  /* 0x000000ffff98b224 */ /* 0x000fe200078e0a98 */
[----:B------:R-:W-:Y:S01]  /*7ba0*/  ISETP.GE.AND P5, PT, R157, RZ, PT ;  /* 0x000000ff9d00720c */ /* 0x000fe20003fa6270 */
[----:B------:R-:W-:Y:S01]  /*7bb0*/  @!P6 IMAD.IADD R151, R151, 0x1, -R5 ;  /* 0x000000019797e824 */ /* 0x000fe200078e0a05 */
[----:B------:R-:W-:Y:S01]  /*7bc0*/  ISETP.GT.U32.AND P3, PT, R5, R154, PT ;  /* 0x0000009a0500720c */ /* 0x000fe20003f64070 */
[----:B------:R-:W-:Y:S01]  /*7bd0*/  IMAD.HI.U32 R3, R7, R156, RZ ;  /* 0x0000009c07037227 */ /* 0x000fe200078e00ff */
[----:B------:R-:W-:-:S03]  /*7be0*/  ISETP.GE.AND P6, PT, R159, RZ, PT ;  /* 0x000000ff9f00720c */ /* 0x000fc60003fc6270 */
[C---:B------:R-:W-:Y:S02]  /*7bf0*/  VIADD R159, R0.reuse, 0x9f ;  /* 0x0000009f009f7836 */ /* 0x040fe40000000000 */
[----:B------:R-:W-:Y:S02]  /*7c00*/  @!P4 IMAD.IADD R153, R153, 0x1, -R5 ;  /* 0x000000019999c824 */ /* 0x000fe400078e0a05 */
[----:B------:R-:W-:Y:S01]  /*7c10*/  IMAD.MOV R3, RZ, RZ, -R3 ;  /* 0x000000ffff037224 */ /* 0x000fe200078e0a03 */
[----:B------:R-:W-:Y:S01]  /*7c20*/  IABS R8, R159 ;  /* 0x0000009f00087213 */ /* 0x000fe20000000000 */
[----:B------:R-:W-:Y:S01]  /*7c30*/  VIADD R160, R0, 0xa0 ;  /* 0x000000a000a07836 */ /* 0x000fe20000000000 */
[C---:B------:R-:W-:Y:S01]  /*7c40*/  ISETP.GT.U32.AND P4, PT, R5.reuse, R153, PT ;  /* 0x000000990500720c */ /* 0x040fe20003f84070 */
[----:B------:R-:W-:Y:S02]  /*7c50*/  IMAD R156, R5, R3, R156 ;  /* 0x00000003059c7224 */ /* 0x000fe400078e029c */
[----:B------:R-:W-:-:S02]  /*7c60*/  @!P3 IMAD.IADD R154, R154, 0x1, -R5 ;  /* 0x000000019a9ab824 */ /* 0x000fc400078e0a05 */
[----:B------:R-:W-:Y:S01]  /*7c70*/  IMAD.HI.U32 R6, R7, R8, RZ ;  /* 0x0000000807067227 */ /* 0x000fe200078e00ff */
[----:B------:R-:W-:-:S03]  /*7c80*/  ISETP.GT.U32.AND P3, PT, R5, R156, PT ;  /* 0x0000009c0500720c */ /* 0x000fc60003f64070 */
[----:B------:R-:W-:Y:S02]  /*7c90*/  IMAD.MOV R6, RZ, RZ, -R6 ;  /* 0x000000ffff067224 */ /* 0x000fe400078e0a06 */
[----:B------:R-:W-:Y:S01]  /*7ca0*/  @!P0 IMAD.MOV R151, RZ, RZ, -R151 ;  /* 0x000000ffff978224 */ /* 0x000fe200078e0a97 */
[----:B------:R-:W-:Y:S01]  /*7cb0*/  ISETP.GT.U32.AND P0, PT, R5, R155, PT ;  /* 0x0000009b0500720c */ /* 0x000fe20003f04070 */
[----:B------:R-:W-:Y:S01]  /*7cc0*/  @!P1 IMAD.MOV R150, RZ, RZ, -R150 ;  /* 0x000000ffff969224 */ /* 0x000fe200078e0a96 */
[----:B------:R-:W-:Y:S01]  /*7cd0*/  ISETP.GE.AND P1, PT, R158, RZ, PT ;  /* 0x000000ff9e00720c */ /* 0x000fe20003f26270 */
[----:B------:R-:W-:Y:S01]  /*7ce0*/  @!P4 IMAD.IADD R153, R153, 0x1, -R5 ;  /* 0x000000019999c824 */ /* 0x000fe200078e0a05 */
[----:B------:R-:W-:Y:S01]  /*7cf0*/  IABS R158, R160 ;  /* 0x000000a0009e7213 */ /* 0x000fe20000000000 */
[----:B------:R-:W-:Y:S01]  /*7d00*/  IMAD R157, R5, R6, R8 ;  /* 0x00000006059d7224 */ /* 0x000fe200078e0208 */
[----:B------:R-:W-:Y:S01]  /*7d10*/  ISETP.GE.AND P4, PT, R159, RZ, PT ;  /* 0x000000ff9f00720c */ /* 0x000fe20003f86270 */
[----:B------:R-:W-:-:S02]  /*7d20*/  @!P2 IMAD.MOV R153, RZ, RZ, -R153 ;  /* 0x000000ffff99a224 */ /* 0x000fc400078e0a99 */
[----:B------:R-:W-:Y:S01]  /*7d30*/  @!P3 IMAD.IADD R156, R156, 0x1, -R5 ;  /* 0x000000019c9cb824 */ /* 0x000fe200078e0a05 */
[----:B------:R-:W-:Y:S01]  /*7d40*/  ISETP.GT.U32.AND P2, PT, R5, R157, PT ;  /* 0x0000009d0500720c */ /* 0x000fe20003f44070 */
[----:B------:R-:W-:Y:S02]  /*7d50*/  VIADD R8, R0, 0xa1 ;  /* 0x000000a100087836 */ /* 0x000fe40000000000 */
[----:B------:R-:W-:Y:S01]  /*7d60*/  IMAD.HI.U32 R3, R7, R158, RZ ;  /* 0x0000009e07037227 */ /* 0x000fe200078e00ff */
[----:B------:R-:W-:Y:S02]  /*7d70*/  ISETP.GT.U32.AND P3, PT, R5, R156, PT ;  /* 0x0000009c0500720c */ /* 0x000fe40003f64070 */
[----:B------:R-:W-:Y:S01]  /*7d80*/  IABS R6, R8 ;  /* 0x0000000800067213 */ /* 0x000fe20000000000 */
[----:B------:R-:W-:Y:S02]  /*7d90*/  IMAD.MOV R3, RZ, RZ, -R3 ;  /* 0x000000ffff037224 */ /* 0x000fe400078e0a03 */
[----:B------:R-:W-:-:S02]  /*7da0*/  @!P0 IMAD.IADD R155, R155, 0x1, -R5 ;  /* 0x000000019b9b8824 */ /* 0x000fc400078e0a05 */
[C---:B------:R-:W-:Y:S02]  /*7db0*/  IMAD R158, R5.reuse, R3, R158 ;  /* 0x00000003059e7224 */ /* 0x040fe400078e029e */
[----:B------:R-:W-:Y:S01]  /*7dc0*/  VIADD R165, R0, 0xa2 ;  /* 0x000000a200a57836 */ /* 0x000fe20000000000 */
[----:B------:R-:W-:Y:S01]  /*7dd0*/  ISETP.GT.U32.AND P0, PT, R5, R155, PT ;  /* 0x0000009b0500720c */ /* 0x000fe20003f04070 */
[----:B------:R-:W-:-:S04]  /*7de0*/  IMAD.HI.U32 R3, R7, R6, RZ ;  /* 0x0000000607037227 */ /* 0x000fc800078e00ff */
[----:B------:R-:W-:Y:S01]  /*7df0*/  @!P1 IMAD.MOV R154, RZ, RZ, -R154 ;  /* 0x000000ffff9a9224 */ /* 0x000fe200078e0a9a */
[----:B------:R-:W-:Y:S01]  /*7e00*/  ISETP.GE.AND P1, PT, R160, RZ, PT ;  /* 0x000000ffa000720c */ /* 0x000fe20003f26270 */
[----:B------:R-:W-:Y:S01]  /*7e10*/  @!P2 IMAD.IADD R157, R157, 0x1, -R5 ;  /* 0x000000019d9da824 */ /* 0x000fe200078e0a05 */
[----:B------:R-:W-:Y:S01]  /*7e20*/  IABS R160, R165 ;  /* 0x000000a500a07213 */ /* 0x000fe20000000000 */
[----:B------:R-:W-:Y:S02]  /*7e30*/  IMAD.MOV R3, RZ, RZ, -R3 ;  /* 0x000000ffff037224 */ /* 0x000fe400078e0a03 */
[----:B------:R-:W-:Y:S01]  /*7e40*/  @!P3 IMAD.IADD R156, R156, 0x1, -R5 ;  /* 0x000000019c9cb824 */ /* 0x000fe200078e0a05 */
[C---:B------:R-:W-:Y:S01]  /*7e50*/  ISETP.GT.U32.AND P2, PT, R5.reuse, R157, PT ;  /* 0x0000009d0500720c */ /* 0x040fe20003f44070 */
[C---:B------:R-:W-:Y:S01]  /*7e60*/  IMAD R159, R5.reuse, R3, R6 ;  /* 0x00000003059f7224 */ /* 0x040fe200078e0206 */
[----:B------:R-:W-:Y:S01]  /*7e70*/  ISETP.GT.U32.AND P3, PT, R5, R158, PT ;  /* 0x0000009e0500720c */ /* 0x000fe20003f64070 */
[----:B------:R-:W-:-:S04]  /*7e80*/  IMAD.HI.U32 R3, R7, R160, RZ ;  /* 0x000000a007037227 */ /* 0x000fc800078e00ff */
[----:B------:R-:W-:Y:S02]  /*7e90*/  VIADD R166, R0, 0xa3 ;  /* 0x000000a300a67836 */ /* 0x000fe40000000000 */
[----:B------:R-:W-:Y:S02]  /*7ea0*/  IMAD.MOV R3, RZ, RZ, -R3 ;  /* 0x000000ffff037224 */ /* 0x000fe400078e0a03 */
[--C-:B------:R-:W-:Y:S01]  /*7eb0*/  @!P0 IMAD.IADD R155, R155, 0x1, -R5.reuse ;  /* 0x000000019b9b8824 */ /* 0x100fe200078e0a05 */
[----:B------:R-:W-:Y:S01]  /*7ec0*/  ISETP.GE.AND P0, PT, R8, RZ, PT ;  /* 0x000000ff0800720c */ /* 0x000fe20003f06270 */
[----:B------:R-:W-:Y:S01]  /*7ed0*/  IMAD R160, R5, R3, R160 ;  /* 0x0000000305a07224 */ /* 0x000fe200078e02a0 */
[----:B------:R-:W-:Y:S01]  /*7ee0*/  IABS R8, R166 ;  /* 0x000000a600087213 */ /* 0x000fe20000000000 */
[--C-:B------:R-:W-:Y:S01]  /*7ef0*/  @!P2 IMAD.IADD R157, R157, 0x1, -R5.reuse ;  /* 0x000000019d9da824 */ /* 0x100fe200078e0a05 */
[C---:B------:R-:W-:Y:S01]  /*7f00*/  ISETP.GT.U32.AND P2, PT, R5.reuse, R159, PT ;  /* 0x0000009f0500720c */ /* 0x040fe20003f44070 */
[----:B------:R-:W-:Y:S01]  /*7f10*/  @!P3 IMAD.IADD R158, R158, 0x1, -R5 ;  /* 0x000000019e9eb824 */ /* 0x000fe200078e0a05 */
[----:B------:R-:W-:Y:S01]  /*7f20*/  ISETP.GT.U32.AND P3, PT, R5, R160, PT ;  /* 0x000000a00500720c */ /* 0x000fe20003f64070 */
[----:B------:R-:W-:-:S02]  /*7f30*/  VIADD R167, R0, 0xa4 ;  /* 0x000000a400a77836 */ /* 0x000fc40000000000 */
[----:B------:R-:W-:-:S03]  /*7f40*/  IMAD.HI.U32 R6, R7, R8, RZ ;  /* 0x0000000807067227 */ /* 0x000fc600078e00ff */
[----:B------:R-:W-:Y:S01]  /*7f50*/  IABS R162, R167 ;  /* 0x000000a700a27213 */ /* 0x000fe20000000000 */
[----:B------:R-:W-:Y:S02]  /*7f60*/  IMAD.MOV R6, RZ, RZ, -R6 ;  /* 0x000000ffff067224 */ /* 0x000fe400078e0a06 */
[C---:B------:R-:W-:Y:S02]  /*7f70*/  VIADD R168, R0.reuse, 0xa5 ;  /* 0x000000a500a87836 */ /* 0x040fe40000000000 */
[----:B------:R-:W-:Y:S02]  /*7f80*/  IMAD R161, R5, R6, R8 ;  /* 0x0000000605a17224 */ /* 0x000fe400078e0208 */
[----:B------:R-:W-:Y:S01]  /*7f90*/  VIADD R169, R0, 0xa6 ;  /* 0x000000a600a97836 */ /* 0x000fe20000000000 */
[----:B------:R-:W-:Y:S01]  /*7fa0*/  IABS R164, R168 ;  /* 0x000000a800a47213 */ /* 0x000fe20000000000 */
[----:B------:R-:W-:-:S03]  /*7fb0*/  IMAD.HI.U32 R3, R7, R162, RZ ;  /* 0x000000a207037227 */ /* 0x000fc600078e00ff */
[----:B------:R-:W-:Y:S01]  /*7fc0*/  IABS R8, R169 ;  /* 0x000000a900087213 */ /* 0x000fe20000000000 */
[--C-:B------:R-:W-:Y:S01]  /*7fd0*/  @!P2 IMAD.IADD R159, R159, 0x1, -R5.reuse ;  /* 0x000000019f9fa824 */ /* 0x100fe200078e0a05 */
[C---:B------:R-:W-:Y:S01]  /*7fe0*/  ISETP.GT.U32.AND P2, PT, R5.reuse, R161, PT ;  /* 0x000000a10500720c */ /* 0x040fe20003f44070 */
[----:B------:R-:W-:Y:S02]  /*7ff0*/  @!P3 IMAD.IADD R160, R160, 0x1, -R5 ;  /* 0x00000001a0a0b824 */ /* 0x000fe400078e0a05 */
[----:B------:R-:W-:Y:S01]  /*8000*/  IMAD.MOV R3, RZ, RZ, -R3 ;  /* 0x000000ffff037224 */ /* 0x000fe200078e0a03 */
[C---:B------:R-:W-:Y:S01]  /*8010*/  ISETP.GT.U32.AND P3, PT, R5.reuse, R159, PT ;  /* 0x0000009f0500720c */ /* 0x040fe20003f64070 */
[----:B------:R-:W-:Y:S01]  /*8020*/  @!P5 IMAD.MOV R156, RZ, RZ, -R156 ;  /* 0x000000ffff9cd224 */ /* 0x000fe200078e0a9c */
[----:B------:R-:W-:Y:S01]  /*8030*/  ISETP.GT.U32.AND P5, PT, R5, R160, PT ;  /* 0x000000a00500720c */ /* 0x000fe20003fa4070 */
[----:B------:R-:W-:-:S04]  /*8040*/  IMAD.HI.U32 R6, R7, R164, RZ ;  /* 0x000000a407067227 */ /* 0x000fc800078e00ff */
[----:B------:R-:W-:Y:S02]  /*8050*/  IMAD R162, R5, R3, R162 ;  /* 0x0000000305a27224 */ /* 0x000fe400078e02a2 */
[----:B------:R-:W-:-:S04]  /*8060*/  IMAD.HI.U32 R3, R7, R8, RZ ;  /* 0x0000000807037227 */ /* 0x000fc800078e00ff */
[----:B------:R-:W-:Y:S02]  /*8070*/  IMAD.MOV R6, RZ, RZ, -R6 ;  /* 0x000000ffff067224 */ /* 0x000fe400078e0a06 */
[----:B------:R-:W-:Y:S02]  /*8080*/  IMAD.MOV R3, RZ, RZ, -R3 ;  /* 0x000000ffff037224 */ /* 0x000fe400078e0a03 */
[----:B------:R-:W-:Y:S02]  /*8090*/  IMAD R163, R5, R6, R164 ;  /* 0x0000000605a37224 */ /* 0x000fe400078e02a4 */
[--C-:B------:R-:W-:Y:S02]  /*80a0*/  @!P2 IMAD.IADD R161, R161, 0x1, -R5.reuse ;  /* 0x00000001a1a1a824 */ /* 0x100fe400078e0a05 */
[C---:B------:R-:W-:Y:S02]  /*80b0*/  IMAD R164, R5.reuse, R3, R8 ;  /* 0x0000000305a47224 */ /* 0x040fe400078e0208 */
[----:B------:R-:W-:Y:S01]  /*80c0*/  @!P5 IMAD.IADD R160, R160, 0x1, -R5 ;  /* 0x00000001a0a0d824 */ /* 0x000fe200078e0a05 */
[C---:B------:R-:W-:Y:S01]  /*80d0*/  ISETP.GT.U32.AND P2, PT, R5.reuse, R161, PT ;  /* 0x000000a10500720c */ /* 0x040fe20003f44070 */
[C---:B------:R-:W-:Y:S01]  /*80e0*/  VIADD R170, R0.reuse, 0xa7 ;  /* 0x000000a700aa7836 */ /* 0x040fe20000000000 */
[C---:B------:R-:W-:Y:S01]  /*80f0*/  ISETP.GT.U32.AND P5, PT, R5.reuse, R164, PT ;  /* 0x000000a40500720c */ /* 0x040fe20003fa4070 */
[----:B------:R-:W-:Y:S01]  /*8100*/  @!P6 IMAD.MOV R155, RZ, RZ, -R155 ;  /* 0x000000ffff9be224 */ /* 0x000fe200078e0a9b */
[C---:B------:R-:W-:Y:S01]  /*8110*/  ISETP.GT.U32.AND P6, PT, R5.reuse, R158, PT ;  /* 0x0000009e0500720c */ /* 0x040fe20003fc4070 */
[----:B------:R-:W-:Y:S01]  /*8120*/  @!P4 IMAD.MOV R157, RZ, RZ, -R157 ;  /* 0x000000ffff9dc224 */ /* 0x000fe200078e0a9d */
[----:B------:R-:W-:Y:S01]  /*8130*/  IABS R6, R170 ;  /* 0x000000aa00067213 */ /* 0x000fe20000000000 */
[----:B------:R-:W-:Y:S01]  /*8140*/  VIADD R8, R0, 0xa8 ;  /* 0x000000a800087836 */ /* 0x000fe20000000000 */
[----:B------:R-:W-:Y:S01]  /*8150*/  ISETP.GT.U32.AND P4, PT, R5, R162, PT ;  /* 0x000000a20500720c */ /* 0x000fe20003f84070 */
[----:B------:R-:W-:Y:S01]  /*8160*/  @!P3 IMAD.IADD R159, R159, 0x1, -R5 ;  /* 0x000000019f9fb824 */ /* 0x000fe200078e0a05 */
[----:B------:R-:W-:Y:S01]  /*8170*/  ISETP.GE.AND P3, PT, R165, RZ, PT ;  /* 0x000000ffa500720c */ /* 0x000fe20003f66270 */
[----:B------:R-:W-:-:S04]  /*8180*/  IMAD.HI.U32 R3, R7, R6, RZ ;  /* 0x0000000607037227 */ /* 0x000fc800078e00ff */
[--C-:B------:R-:W-:Y:S01]  /*8190*/  @!P2 IMAD.IADD R161, R161, 0x1, -R5.reuse ;  /* 0x00000001a1a1a824 */ /* 0x100fe200078e0a05 */
        /* <DEDUP_REMOVED lines=9> */
[----:B------:R-:W-:Y:S01]  /*8230*/  @!P4 IMAD.IADD R162, R162, 0x1, -R5 ;  /* 0x00000001a2a2c824 */ /* 0x000fe200078e0a05 */
[----:B------:R-:W-:Y:S01]  /*8240*/  ISETP.GE.AND P4, PT, R167, RZ, PT ;  /* 0x000000ffa700720c */ /* 0x000fe20003f86270 */
[----:B------:R-:W-:Y:S02]  /*8250*/  IMAD.MOV R3, RZ, RZ, -R3 ;  /* 0x000000ffff037224 */ /* 0x000fe400078e0a03 */
[----:B------:R-:W-:Y:S01]  /*8260*/  @!P1 IMAD.MOV R158, RZ, RZ, -R158 ;  /* 0x000000ffff9e9224 */ /* 0x000fe200078e0a9e */
[C---:B------:R-:W-:Y:S01]  /*8270*/  ISETP.GT.U32.AND P1, PT, R5.reuse, R162, PT ;  /* 0x000000a20500720c */ /* 0x040fe20003f24070 */
[----:B------:R-:W-:Y:S01]  /*8280*/  @!P2 IMAD.MOV R161, RZ, RZ, -R161 ;  /* 0x000000ffffa1a224 */ /* 0x000fe200078e0aa1 */
[C---:B------:R-:W-:Y:S01]  /*8290*/  ISETP.GT.U32.AND P2, PT, R5.reuse, R165, PT ;  /* 0x000000a50500720c */ /* 0x040fe20003f44070 */
[----:B------:R-:W-:Y:S02]  /*82a0*/  IMAD R166, R5, R3, R166 ;  /* 0x0000000305a67224 */ /* 0x000fe400078e02a6 */
[----:B------:R-:W-:-:S02]  /*82b0*/  @!P5 IMAD.IADD R164, R164, 0x1, -R5 ;  /* 0x00000001a4a4d824 */ /* 0x000fc400078e0a05 */
[C---:B------:R-:W-:Y:S01]  /*82c0*/  VIADD R167, R0.reuse, 0xa9 ;  /* 0x000000a900a77836 */ /* 0x040fe20000000000 */
[----:B------:R-:W-:Y:S01]  /*82d0*/  ISETP.GT.U32.AND P5, PT, R5, R166, PT ;  /* 0x000000a60500720c */ /* 0x000fe20003fa4070 */
[----:B------:R-:W-:Y:S01]  /*82e0*/  @!P3 IMAD.MOV R160, RZ, RZ, -R160 ;  /* 0x000000ffffa0b224 */ /* 0x000fe200078e0aa0 */
[----:B------:R-:W-:Y:S01]  /*82f0*/  ISETP.GE.AND P3, PT, R169, RZ, PT ;  /* 0x000000ffa900720c */ /* 0x000fe20003f66270 */
[----:B------:R-:W-:Y:S01]  /*8300*/  VIADD R169, R0, 0xaa ;  /* 0x000000aa00a97836 */ /* 0x000fe20000000000 */
[----:B------:R-:W-:Y:S01]  /*8310*/  IABS R6, R167 ;  /* 0x000000a700067213 */ /* 0x000fe20000000000 */
[--C-:B------:R-:W-:Y:S01]  /*8320*/  @!P1 IMAD.IADD R162, R162, 0x1, -R5.reuse ;  /* 0x00000001a2a29824 */ /* 0x100fe200078e0a05 */
[----:B------:R-:W-:Y:S01]  /*8330*/  ISETP.GE.AND P1, PT, R170, RZ, PT ;  /* 0x000000ffaa00720c */ /* 0x000fe20003f26270 */
[----:B------:R-:W-:Y:S01]  /*8340*/  @!P2 IMAD.IADD R165, R165, 0x1, -R5 ;  /* 0x00000001a5a5a824 */ /* 0x000fe200078e0a05 */
[----:B------:R-:W-:Y:S01]  /*8350*/  ISETP.GE.AND P2, PT, R167, RZ, PT ;  /* 0x000000ffa700720c */ /* 0x000fe20003f46270 */
[----:B------:R-:W-:-:S04]  /*8360*/  IMAD.HI.U32 R3, R7, R6, RZ ;  /* 0x0000000607037227 */ /* 0x000fc800078e00ff */
[--C-:B------:R-:W-:Y:S01]  /*8370*/  @!P6 IMAD.IADD R163, R163, 0x1, -R5.reuse ;  /* 0x00000001a3a3e824 */ /* 0x100fe200078e0a05 */
[----:B------:R-:W-:Y:S01]  /*8380*/  ISETP.GE.AND P6, PT, R168, RZ, PT ;  /* 0x000000ffa800720c */ /* 0x000fe20003fc6270 */
[----:B------:R-:W-:Y:S01]  /*8390*/  @!P4 IMAD.MOV R162, RZ, RZ, -R162 ;  /* 0x000000ffffa2c224 */ /* 0x000fe200078e0aa2 */
[----:B------:R-:W-:Y:S01]  /*83a0*/  IABS R168, R169 ;  /* 0x000000a900a87213 */ /* 0x000fe20000000000 */
[----:B------:R-:W-:Y:S01]  /*83b0*/  @!P5 IMAD.IADD R166, R166, 0x1, -R5 ;  /* 0x00000001a6a6d824 */ /* 0x000fe200078e0a05 */
[C---:B------:R-:W-:Y:S01]  /*83c0*/  ISETP.GT.U32.AND P4, PT, R5.reuse, R165, PT ;  /* 0x000000a50500720c */ /* 0x040fe20003f84070 */
        /* <DEDUP_REMOVED lines=10> */
[----:B------:R-:W-:Y:S02]  /*8470*/  @!P5 IMAD.IADD R166, R166, 0x1, -R5 ;  /* 0x00000001a6a6d824 */ /* 0x000fe400078e0a05 */
[C---:B------:R-:W-:Y:S01]  /*8480*/  VIADD R176, R0.reuse, 0xad ;  /* 0x000000ad00b07836 */ /* 0x040fe20000000000 */
[----:B------:R-:W-:Y:S01]  /*8490*/  ISETP.GT.U32.AND P5, PT, R5, R168, PT ;  /* 0x000000a80500720c */ /* 0x000fe20003fa4070 */
[----:B------:R-:W-:-:S02]  /*84a0*/  VIADD R173, R0, 0xab ;  /* 0x000000ab00ad7836 */ /* 0x000fc40000000000 */
[--C-:B------:R-:W-:Y:S01]  /*84b0*/  @!P0 IMAD.IADD R163, R163, 0x1, -R5.reuse ;  /* 0x00000001a3a38824 */ /* 0x100fe200078e0a05 */
[----:B------:R-:W-:Y:S01]  /*84c0*/  IABS R174, R176 ;  /* 0x000000b000ae7213 */ /* 0x000fe20000000000 */
[----:B------:R-:W-:Y:S01]  /*84d0*/  VIADD R175, R0, 0xac ;  /* 0x000000ac00af7836 */ /* 0x000fe20000000000 */
[----:B------:R-:W-:Y:S01]  /*84e0*/  ISETP.GE.AND P0, PT, R8, RZ, PT ;  /* 0x000000ff0800720c */ /* 0x000fe20003f06270 */
[--C-:B------:R-:W-:Y:S01]  /*84f0*/  @!P4 IMAD.IADD R167, R167, 0x1, -R5.reuse ;  /* 0x00000001a7a7c824 */ /* 0x100fe200078e0a05 */
[----:B------:R-:W-:Y:S01]  /*8500*/  IABS R170, R173 ;  /* 0x000000ad00aa7213 */ /* 0x000fe20000000000 */
[----:B------:R-:W-:Y:S01]  /*8510*/  IMAD.HI.U32 R8, R7, R174, RZ ;  /* 0x000000ae07087227 */ /* 0x000fe200078e00ff */
[----:B------:R-:W-:Y:S02]  /*8520*/  IABS R172, R175 ;  /* 0x000000af00ac7213 */ /* 0x000fe40000000000 */
[----:B------:R-:W-:Y:S01]  /*8530*/  ISETP.GE.AND P4, PT, R169, RZ, PT ;  /* 0x000000ffa900720c */ /* 0x000fe20003f86270 */
[----:B------:R-:W-:Y:S01]  /*8540*/  @!P5 IMAD.IADD R168, R168, 0x1, -R5 ;  /* 0x00000001a8a8d824 */ /* 0x000fe200078e0a05 */
[----:B------:R-:W-:Y:S01]  /*8550*/  ISETP.GT.U32.AND P5, PT, R5, R167, PT ;  /* 0x000000a70500720c */ /* 0x000fe20003fa4070 */
[----:B------:R-:W-:-:S02]  /*8560*/  IMAD.MOV R8, RZ, RZ, -R8 ;  /* 0x000000ffff087224 */ /* 0x000fc400078e0a08 */
[----:B------:R-:W-:-:S04]  /*8570*/  IMAD.HI.U32 R3, R7, R170, RZ ;  /* 0x000000aa07037227 */ /* 0x000fc800078e00ff */
[----:B------:R-:W-:Y:S02]  /*8580*/  IMAD R171, R5, R8, R174 ;  /* 0x0000000805ab7224 */ /* 0x000fe400078e02ae */
[----:B------:R-:W-:Y:S02]  /*8590*/  VIADD R177, R0, 0xae ;  /* 0x000000ae00b17836 */ /* 0x000fe40000000000 */
[----:B------:R-:W-:Y:S02]  /*85a0*/  IMAD.MOV R3, RZ, RZ, -R3 ;  /* 0x000000ffff037224 */ /* 0x000fe400078e0a03 */
[----:B------:R-:W-:-:S04]  /*85b0*/  IMAD.HI.U32 R6, R7, R172, RZ ;  /* 0x000000ac07067227 */ /* 0x000fc800078e00ff */
[----:B------:R-:W-:Y:S01]  /*85c0*/  @!P5 IMAD.IADD R167, R167, 0x1, -R5 ;  /* 0x00000001a7a7d824 */ /* 0x000fe200078e0a05 */
[C---:B------:R-:W-:Y:S01]  /*85d0*/  ISETP.GT.U32.AND P5, PT, R5.reuse, R171, PT ;  /* 0x000000ab0500720c */ /* 0x040fe20003fa4070 */
[C---:B------:R-:W-:Y:S01]  /*85e0*/  IMAD R169, R5.reuse, R3, R170 ;  /* 0x0000000305a97224 */ /* 0x040fe200078e02aa */
[----:B------:R-:W-:Y:S01]  /*85f0*/  IABS R3, R177 ;  /* 0x000000b100037213 */ /* 0x000fe20000000000 */
[----:B------:R-:W-:Y:S02]  /*8600*/  IMAD.MOV R6, RZ, RZ, -R6 ;  /* 0x000000ffff067224 */ /* 0x000fe400078e0a06 */
[----:B------:R-:W-:Y:S01]  /*8610*/  @!P3 IMAD.MOV R164, RZ, RZ, -R164 ;  /* 0x000000ffffa4b224 */ /* 0x000fe200078e0aa4 */
[C---:B------:R-:W-:Y:S01]  /*8620*/  ISETP.GT.U32.AND P3, PT, R5.reuse, R168, PT ;  /* 0x000000a80500720c */ /* 0x040fe20003f64070 */
[----:B------:R-:W-:Y:S02]  /*8630*/  IMAD R170, R5, R6, R172 ;  /* 0x0000000605aa7224 */ /* 0x000fe400078e02ac */
[----:B------:R-:W-:-:S02]  /*8640*/  IMAD.MOV.U32 R172, RZ, RZ, R3 ;  /* 0x000000ffffac7224 */ /* 0x000fc400078e0003 */
[----:B------:R-:W-:Y:S01]  /*8650*/  @!P6 IMAD.MOV R163, RZ, RZ, -R163 ;  /* 0x000000ffffa3e224 */ /* 0x000fe200078e0aa3 */
[----:B------:R-:W-:Y:S01]  /*8660*/  ISETP.GT.U32.AND P6, PT, R5, R169, PT ;  /* 0x000000a90500720c */ /* 0x000fe20003fc4070 */
[----:B------:R-:W-:Y:S02]  /*8670*/  VIADD R8, R0, 0xaf ;  /* 0x000000af00087836 */ /* 0x000fe40000000000 */
[----:B------:R-:W-:-:S03]  /*8680*/  IMAD.HI.U32 R3, R7, R172, RZ ;  /* 0x000000ac07037227 */ /* 0x000fc600078e00ff */
[----:B------:R-:W-:Y:S01]  /*8690*/  IABS R6, R8 ;  /* 0x0000000800067213 */ /* 0x000fe20000000000 */
[----:B------:R-:W-:Y:S01]  /*86a0*/  @!P1 IMAD.MOV R165, RZ, RZ, -R165 ;  /* 0x000000ffffa59224 */ /* 0x000fe200078e0aa5 */
[----:B------:R-:W-:Y:S01]  /*86b0*/  ISETP.GT.U32.AND P1, PT, R5, R170, PT ;  /* 0x000000aa0500720c */ /* 0x000fe20003f24070 */
[----:B------:R-:W-:Y:S02]  /*86c0*/  @!P5 IMAD.IADD R171, R171, 0x1, -R5 ;  /* 0x00000001ababd824 */ /* 0x000fe400078e0a05 */
[----:B------:R-:W-:Y:S02]  /*86d0*/  IMAD.MOV R3, RZ, RZ, -R3 ;  /* 0x000000ffff037224 */ /* 0x000fe400078e0a03 */
[----:B------:R-:W-:Y:S01]  /*86e0*/  @!P2 IMAD.MOV R167, RZ, RZ, -R167 ;  /* 0x000000ffffa7a224 */ /* 0x000fe200078e0aa7 */
[C---:B------:R-:W-:Y:S01]  /*86f0*/  ISETP.GT.U32.AND P2, PT, R5.reuse, R171, PT ;  /* 0x000000ab0500720c */ /* 0x040fe20003f44070 */
[----:B------:R-:W-:Y:S02]  /*8700*/  IMAD R172, R5, R3, R172 ;  /* 0x0000000305ac7224 */ /* 0x000fe400078e02ac */
[----:B------:R-:W-:-:S04]  /*8710*/  IMAD.HI.U32 R3, R7, R6, RZ ;  /* 0x0000000607037227 */ /* 0x000fc800078e00ff */
[--C-:B------:R-:W-:Y:S01]  /*8720*/  @!P3 IMAD.IADD R168, R168, 0x1, -R5.reuse ;  /* 0x00000001a8a8b824 */ /* 0x100fe200078e0a05 */
[----:B------:R-:W-:Y:S01]  /*8730*/  ISETP.GE.AND P3, PT, R175, RZ, PT ;  /* 0x000000ffaf00720c */ /* 0x000fe20003f66270 */
[----:B------:R-:W-:Y:S01]  /*8740*/  @!P6 IMAD.IADD R169, R169, 0x1, -R5 ;  /* 0x00000001a9a9e824 */ /* 0x000fe200078e0a05 */
[----:B------:R-:W-:Y:S01]  /*8750*/  ISETP.GE.AND P6, PT, R176, RZ, PT ;  /* 0x000000ffb000720c */ /* 0x000fe20003fc6270 */
[----:B------:R-:W-:Y:S02]  /*8760*/  VIADD R175, R0, 0xb0 ;  /* 0x000000b000af7836 */ /* 0x000fe40000000000 */
[----:B------:R-:W-:Y:S02]  /*8770*/  IMAD.MOV R3, RZ, RZ, -R3 ;  /* 0x000000ffff037224 */ /* 0x000fe400078e0a03 */
[----:B------:R-:W-:Y:S01]  /*8780*/  @!P0 IMAD.MOV R166, RZ, RZ, -R166 ;  /* 0x000000ffffa68224 */ /* 0x000fe200078e0aa6 */
[----:B------:R-:W-:Y:S01]  /*8790*/  ISETP.GE.AND P0, PT, R173, RZ, PT ;  /* 0x000000ffad00720c */ /* 0x000fe20003f06270 */
[--C-:B------:R-:W-:Y:S01]  /*87a0*/  @!P1 IMAD.IADD R170, R170, 0x1, -R5.reuse ;  /* 0x00000001aaaa9824 */ /* 0x100fe200078e0a05 */
[C---:B------:R-:W-:Y:S01]  /*87b0*/  ISETP.GT.U32.AND P1, PT, R5.reuse, R169, PT ;  /* 0x000000a90500720c */ /* 0x040fe20003f24070 */
[----:B------:R-:W-:Y:S01]  /*87c0*/  @!P4 IMAD.MOV R168, RZ, RZ, -R168 ;  /* 0x000000ffffa8c224 */ /* 0x000fe200078e0aa8 */
[----:B------:R-:W-:Y:S01]  /*87d0*/  IABS R174, R175 ;  /* 0x000000af00ae7213 */ /* 0x000fe20000000000 */
[C---:B------:R-:W-:Y:S01]  /*87e0*/  IMAD R173, R5.reuse, R3, R6 ;  /* 0x0000000305ad7224 */ /* 0x040fe200078e0206 */
[----:B------:R-:W-:Y:S01]  /*87f0*/  ISETP.GT.U32.AND P4, PT, R5, R172, PT ;  /* 0x000000ac0500720c */ /* 0x000fe20003f84070 */
[----:B------:R-:W-:Y:S01]  /*8800*/  @!P2 IMAD.IADD R171, R171, 0x1, -R5 ;  /* 0x00000001ababa824 */ /* 0x000fe200078e0a05 */
[----:B------:R-:W-:Y:S01]  /*8810*/  ISETP.GT.U32.AND P5, PT, R5, R170, PT ;  /* 0x000000aa0500720c */ /* 0x000fe20003fa4070 */
[----:B------:R-:W-:Y:S01]  /*8820*/  IMAD.HI.U32 R3, R7, R174, RZ ;  /* 0x000000ae07037227 */ /* 0x000fe200078e00ff */
[----:B------:R-:W-:-:S03]  /*8830*/  ISETP.GT.U32.AND P2, PT, R5, R173, PT ;  /* 0x000000ad0500720c */ /* 0x000fc60003f44070 */
[----:B------:R-:W-:Y:S02]  /*8840*/  IMAD.MOV R3, RZ, RZ, -R3 ;  /* 0x000000ffff037224 */ /* 0x000fe400078e0a03 */
[--C-:B------:R-:W-:Y:S01]  /*8850*/  @!P1 IMAD.IADD R169, R169, 0x1, -R5.reuse ;  /* 0x00000001a9a99824 */ /* 0x100fe200078e0a05 */
[----:B------:R-:W-:Y:S01]  /*8860*/  ISETP.GE.AND P1, PT, R177, RZ, PT ;  /* 0x000000ffb100720c */ /* 0x000fe20003f26270 */
[----:B------:R-:W-:Y:S02]  /*8870*/  IMAD R174, R5, R3, R174 ;  /* 0x0000000305ae7224 */ /* 0x000fe400078e02ae */
[----:B------:R-:W-:Y:S01]  /*8880*/  @!P4 IMAD.IADD R172, R172, 0x1, -R5 ;  /* 0x00000001acacc824 */ /* 0x000fe200078e0a05 */
[----:B------:R-:W-:Y:S01]  /*8890*/  ISETP.GE.AND P4, PT, R175, RZ, PT ;  /* 0x000000ffaf00720c */ /* 0x000fe20003f86270 */
[----:B------:R-:W-:Y:S02]  /*88a0*/  @!P0 IMAD.MOV R169, RZ, RZ, -R169 ;  /* 0x000000ffffa98224 */ /* 0x000fe400078e0aa9 */
[----:B------:R-:W-:Y:S01]  /*88b0*/  @!P2 IMAD.IADD R173, R173, 0x1, -R5 ;  /* 0x00000001adada824 */ /* 0x000fe200078e0a05 */
[C---:B------:R-:W-:Y:S01]  /*88c0*/  ISETP.GT.U32.AND P0, PT, R5.reuse, R172, PT ;  /* 0x000000ac0500720c */ /* 0x040fe20003f04070 */
[C---:B------:R-:W-:Y:S01]  /*88d0*/  VIADD R177, R0.reuse, 0xb1 ;  /* 0x000000b100b17836 */ /* 0x040fe20000000000 */
[----:B------:R-:W-:Y:S01]  /*88e0*/  ISETP.GT.U32.AND P2, PT, R5, R174, PT ;  /* 0x000000ae0500720c */ /* 0x000fe20003f44070 */
[----:B------:R-:W-:-:S02]  /*88f0*/  VIADD R179, R0, 0xb3 ;  /* 0x000000b300b37836 */ /* 0x000fc40000000000 */
[--C-:B------:R-:W-:Y:S01]  /*8900*/  @!P5 IMAD.IADD R170, R170, 0x1, -R5.reuse ;  /* 0x00000001aaaad824 */ /* 0x100fe200078e0a05 */
[----:B------:R-:W-:Y:S01]  /*8910*/  IABS R6, R177 ;  /* 0x000000b100067213 */ /* 0x000fe20000000000 */
[----:B------:R-:W-:Y:S01]  /*8920*/  VIADD R178, R0, 0xb2 ;  /* 0x000000b200b27836 */ /* 0x000fe20000000000 */
[----:B------:R-:W-:Y:S01]  /*8930*/  ISETP.GE.AND P5, PT, R8, RZ, PT ;  /* 0x000000ff0800720c */ /* 0x000fe20003fa6270 */
[----:B------:R-:W-:Y:S01]  /*8940*/  @!P3 IMAD.MOV R170, RZ, RZ, -R170 ;  /* 0x000000ffffaab224 */ /* 0x000fe200078e0aaa */
[----:B------:R-:W-:Y:S01]  /*8950*/  IABS R8, R179 ;  /* 0x000000b300087213 */ /* 0x000fe20000000000 */
[----:B------:R-:W-:Y:S01]  /*8960*/  IMAD.HI.U32 R3, R7, R6, RZ ;  /* 0x0000000607037227 */ /* 0x000fe200078e00ff */
[----:B------:R-:W-:Y:S02]  /*8970*/  ISETP.GT.U32.AND P3, PT, R5, R173, PT ;  /* 0x000000ad0500720c */ /* 0x000fe40003f64070 */
[----:B------:R-:W-:Y:S01]  /*8980*/  IABS R176, R178 ;  /* 0x000000b200b07213 */ /* 0x000fe20000000000 */
[----:B------:R-:W-:-:S02]  /*8990*/  @!P0 IMAD.IADD R172, R172, 0x1, -R5 ;  /* 0x00000001acac8824 */ /* 0x000fc400078e0a05 */
[----:B------:R-:W-:Y:S01]  /*89a0*/  @!P2 IMAD.IADD R174, R174, 0x1, -R5 ;  /* 0x00000001aeaea824 */ /* 0x000fe200078e0a05 */
[----:B------:R-:W-:Y:S01]  /*89b0*/  ISETP.GE.AND P2, PT, R179, RZ, PT ;  /* 0x000000ffb300720c */ /* 0x000fe20003f46270 */
[----:B------:R-:W-:Y:S02]  /*89c0*/  IMAD.MOV R3, RZ, RZ, -R3 ;  /* 0x000000ffff037224 */ /* 0x000fe400078e0a03 */
[----:B------:R-:W-:Y:S01]  /*89d0*/  @!P1 IMAD.MOV R172, RZ, RZ, -R172 ;  /* 0x000000ffffac9224 */ /* 0x000fe200078e0aac */
[C---:B------:R-:W-:Y:S01]  /*89e0*/  ISETP.GT.U32.AND P1, PT, R5.reuse, R174, PT ;  /* 0x000000ae0500720c */ /* 0x040fe20003f24070 */
[----:B------:R-:W-:Y:S02]  /*89f0*/  IMAD R175, R5, R3, R6 ;  /* 0x0000000305af7224 */ /* 0x000fe400078e0206 */
[----:B------:R-:W-:-:S03]  /*8a00*/  IMAD.HI.U32 R6, R7, R8, RZ ;  /* 0x0000000807067227 */ /* 0x000fc600078e00ff */
[----:B------:R-:W-:Y:S01]  /*8a10*/  ISETP.GT.U32.AND P0, PT, R5, R175, PT ;  /* 0x000000af0500720c */ /* 0x000fe20003f04070 */
[----:B------:R-:W-:-:S04]  /*8a20*/  IMAD.HI.U32 R3, R7, R176, RZ ;  /* 0x000000b007037227 */ /* 0x000fc800078e00ff */
[----:B------:R-:W-:Y:S02]  /*8a30*/  IMAD.MOV R6, RZ, RZ, -R6 ;  /* 0x000000ffff067224 */ /* 0x000fe400078e0a06 */
[----:B------:R-:W-:Y:S01]  /*8a40*/  @!P6 IMAD.MOV R171, RZ, RZ, -R171 ;  /* 0x000000ffffabe224 */ /* 0x000fe200078e0aab */
[----:B------:R-:W-:Y:S01]  /*8a50*/  ISETP.GE.AND P6, PT, R177, RZ, PT ;  /* 0x000000ffb100720c */ /* 0x000fe20003fc6270 */
[----:B------:R-:W-:Y:S02]  /*8a60*/  IMAD.MOV R3, RZ, RZ, -R3 ;  /* 0x000000ffff037224 */ /* 0x000fe400078e0a03 */
[----:B------:R-:W-:Y:S02]  /*8a70*/  VIADD R179, R0, 0xb4 ;  /* 0x000000b400b37836 */ /* 0x000fe40000000000 */
[----:B------:R-:W-:Y:S02]  /*8a80*/  IMAD R177, R5, R6, R8 ;  /* 0x0000000605b17224 */ /* 0x000fe400078e0208 */
[--C-:B------:R-:W-:Y:S01]  /*8a90*/  @!P3 IMAD.IADD R173, R173, 0x1, -R5.reuse ;  /* 0x00000001adadb824 */ /* 0x100fe200078e0a05 */
[----:B------:R-:W-:Y:S01]  /*8aa0*/  ISETP.GE.AND P3, PT, R178, RZ, PT ;  /* 0x000000ffb200720c */ /* 0x000fe20003f66270 */
[C---:B------:R-:W-:Y:S01]  /*8ab0*/  IMAD R176, R5.reuse, R3, R176 ;  /* 0x0000000305b07224 */ /* 0x040fe200078e02b0 */
[----:B------:R-:W-:Y:S01]  /*8ac0*/  IABS R178, R179 ;  /* 0x000000b300b27213 */ /* 0x000fe20000000000 */
[----:B------:R-:W-:Y:S01]  /*8ad0*/  @!P1 IMAD.IADD R174, R174, 0x1, -R5 ;  /* 0x00000001aeae9824 */ /* 0x000fe200078e0a05 */
[C---:B------:R-:W-:Y:S01]  /*8ae0*/  ISETP.GT.U32.AND P1, PT, R5.reuse, R177, PT ;  /* 0x000000b10500720c */ /* 0x040fe20003f24070 */
[----:B------:R-:W-:Y:S01]  /*8af0*/  @!P5 IMAD.MOV R173, RZ, RZ, -R173 ;  /* 0x000000ffffadd224 */ /* 0x000fe200078e0aad */
[----:B------:R-:W-:Y:S01]  /*8b00*/  ISETP.GT.U32.AND P5, PT, R5, R176, PT ;  /* 0x000000b00500720c */ /* 0x000fe20003fa4070 */
[----:B------:R-:W-:-:S04]  /*8b10*/  IMAD.HI.U32 R3, R7, R178, RZ ;  /* 0x000000b207037227 */ /* 0x000fc800078e00ff */
[----:B------:R-:W-:Y:S02]  /*8b20*/  @!P0 IMAD.IADD R175, R175, 0x1, -R5 ;  /* 0x00000001afaf8824 */ /* 0x000fe400078e0a05 */
[----:B------:R-:W-:Y:S02]  /*8b30*/  IMAD.MOV R3, RZ, RZ, -R3 ;  /* 0x000000ffff037224 */ /* 0x000fe400078e0a03 */
[C---:B------:R-:W-:Y:S01]  /*8b40*/  VIADD R185, R0.reuse, 0xb7 ;  /* 0x000000b700b97836 */ /* 0x040fe20000000000 */
[C---:B------:R-:W-:Y:S01]  /*8b50*/  ISETP.GT.U32.AND P0, PT, R5.reuse, R175, PT ;  /* 0x000000af0500720c */ /* 0x040fe20003f04070 */
[----:B------:R-:W-:Y:S02]  /*8b60*/  IMAD R178, R5, R3, R178 ;  /* 0x0000000305b27224 */ /* 0x000fe400078e02b2 */
[----:B------:R-:W-:Y:S01]  /*8b70*/  @!P1 IMAD.IADD R177, R177, 0x1, -R5 ;  /* 0x00000001b1b19824 */ /* 0x000fe200078e0a05 */
[----:B------:R-:W-:Y:S01]  /*8b80*/  IABS R184, R185 ;  /* 0x000000b900b87213 */ /* 0x000fe20000000000 */
[----:B------:R-:W-:-:S02]  /*8b90*/  VIADD R181, R0, 0xb5 ;  /* 0x000000b500b57836 */ /* 0x000fc40000000000 */
[--C-:B------:R-:W-:Y:S01]  /*8ba0*/  @!P5 IMAD.IADD R176, R176, 0x1, -R5.reuse ;  /* 0x00000001b0b0d824 */ /* 0x100fe200078e0a05 */
[C---:B------:R-:W-:Y:S01]  /*8bb0*/  ISETP.GT.U32.AND P5, PT, R5.reuse, R178, PT ;  /* 0x000000b20500720c */ /* 0x040fe20003fa4070 */
[----:B------:R-:W-:Y:S01]  /*8bc0*/  @!P4 IMAD.MOV R174, RZ, RZ, -R174 ;  /* 0x000000ffffaec224 */ /* 0x000fe200078e0aae */
[----:B------:R-:W-:Y:S01]  /*8bd0*/  ISETP.GT.U32.AND P4, PT, R5, R177, PT ;  /* 0x000000b10500720c */ /* 0x000fe20003f84070 */
[----:B------:R-:W-:Y:S01]  /*8be0*/  VIADD R183, R0, 0xb6 ;  /* 0x000000b600b77836 */ /* 0x000fe20000000000 */
[----:B------:R-:W-:Y:S01]  /*8bf0*/  IABS R180, R181 ;  /* 0x000000b500b47213 */ /* 0x000fe20000000000 */
[----:B------:R-:W-:Y:S01]  /*8c00*/  IMAD.HI.U32 R8, R7, R184, RZ ;  /* 0x000000b807087227 */ /* 0x000fe200078e00ff */
[----:B------:R-:W-:Y:S02]  /*8c10*/  ISETP.GT.U32.AND P1, PT, R5, R176, PT ;  /* 0x000000b00500720c */ /* 0x000fe40003f24070 */
[----:B------:R-:W-:Y:S01]  /*8c20*/  IABS R182, R183 ;  /* 0x000000b700b67213 */ /* 0x000fe20000000000 */
[----:B------:R-:W-:Y:S01]  /*8c30*/  @!P0 IMAD.IADD R175, R175, 0x1, -R5 ;  /* 0x00000001afaf8824 */ /* 0x000fe200078e0a05 */
[----:B------:R-:W-:Y:S01]  /*8c40*/  ISETP.GE.AND P0, PT, R179, RZ, PT ;  /* 0x000000ffb300720c */ /* 0x000fe20003f06270 */
[----:B------:R-:W-:-:S04]  /*8c50*/  IMAD.HI.U32 R3, R7, R180, RZ ;  /* 0x000000b407037227 */ /* 0x000fc800078e00ff */
[----:B------:R-:W-:Y:S02]  /*8c60*/  IMAD.MOV R8, RZ, RZ, -R8 ;  /* 0x000000ffff087224 */ /* 0x000fe400078e0a08 */
[----:B------:R-:W-:Y:S01]  /*8c70*/  @!P6 IMAD.MOV R175, RZ, RZ, -R175 ;  /* 0x000000ffffafe224 */ /* 0x000fe200078e0aaf */
[----:B------:R-:W-:Y:S01]  /*8c80*/  ISETP.GE.AND P6, PT, R181, RZ, PT ;  /* 0x000000ffb500720c */ /* 0x000fe20003fc6270 */
[----:B------:R-:W-:Y:S02]  /*8c90*/  IMAD.MOV R3, RZ, RZ, -R3 ;  /* 0x000000ffff037224 */ /* 0x000fe400078e0a03 */
[--C-:B------:R-:W-:Y:S02]  /*8ca0*/  @!P5 IMAD.IADD R178, R178, 0x1, -R5.reuse ;  /* 0x00000001b2b2d824 */ /* 0x100fe400078e0a05 */
[----:B------:R-:W-:Y:S02]  /*8cb0*/  IMAD R181, R5, R8, R184 ;  /* 0x0000000805b57224 */ /* 0x000fe400078e02b8 */
[----:B------:R-:W-:Y:S01]  /*8cc0*/  @!P4 IMAD.IADD R177, R177, 0x1, -R5 ;  /* 0x00000001b1b1c824 */ /* 0x000fe200078e0a05 */
[----:B------:R-:W-:Y:S01]  /*8cd0*/  ISETP.GT.U32.AND P5, PT, R5, R178, PT ;  /* 0x000000b20500720c */ /* 0x000fe20003fa4070 */
[----:B------:R-:W-:-:S04]  /*8ce0*/  IMAD.HI.U32 R6, R7, R182, RZ ;  /* 0x000000b607067227 */ /* 0x000fc800078e00ff */
[C---:B------:R-:W-:Y:S02]  /*8cf0*/  IMAD R179, R5.reuse, R3, R180 ;  /* 0x0000000305b37224 */ /* 0x040fe400078e02b4 */
[----:B------:R-:W-:Y:S01]  /*8d00*/  @!P2 IMAD.MOV R177, RZ, RZ, -R177 ;  /* 0x000000ffffb1a224 */ /* 0x000fe200078e0ab1 */
[C---:B------:R-:W-:Y:S01]  /*8d10*/  ISETP.GT.U32.AND P2, PT, R5.reuse, R181, PT ;  /* 0x000000b50500720c */ /* 0x040fe20003f44070 */
[----:B------:R-:W-:Y:S02]  /*8d20*/  IMAD.MOV R6, RZ, RZ, -R6 ;  /* 0x000000ffff067224 */ /* 0x000fe400078e0a06 */
[----:B------:R-:W-:Y:S02]  /*8d30*/  VIADD R186, R0, 0xb8 ;  /* 0x000000b800ba7836 */ /* 0x000fe40000000000 */
[----:B------:R-:W-:Y:S01]  /*8d40*/  @!P1 IMAD.IADD R176, R176, 0x1, -R5 ;  /* 0x00000001b0b09824 */ /* 0x000fe200078e0a05 */
[C---:B------:R-:W-:Y:S01]  /*8d50*/  ISETP.GT.U32.AND P1, PT, R5.reuse, R179, PT ;  /* 0x000000b30500720c */ /* 0x040fe20003f24070 */
[----:B------:R-:W-:Y:S01]  /*8d60*/  IMAD R180, R5, R6, R182 ;  /* 0x0000000605b47224 */ /* 0x000fe200078e02b6 */
[----:B------:R-:W-:Y:S01]  /*8d70*/  IABS R182, R186 ;  /* 0x000000ba00b67213 */ /* 0x000fe20000000000 */
[----:B------:R-:W-:-:S02]  /*8d80*/  VIADD R8, R0, 0xb9 ;  /* 0x000000b900087836 */ /* 0x000fc40000000000 */
[--C-:B------:R-:W-:Y:S01]  /*8d90*/  @!P5 IMAD.IADD R178, R178, 0x1, -R5.reuse ;  /* 0x00000001b2b2d824 */ /* 0x100fe200078e0a05 */
[----:B------:R-:W-:Y:S01]  /*8da0*/  ISETP.GT.U32.AND P4, PT, R5, R180, PT ;  /* 0x000000b40500720c */ /* 0x000fe20003f84070 */
[----:B------:R-:W-:Y:S01]  /*8db0*/  IMAD.HI.U32 R3, R7, R182, RZ ;  /* 0x000000b607037227 */ /* 0x000fe200078e00ff */
[----:B------:R-:W-:Y:S02]  /*8dc0*/  ISETP.GE.AND P5, PT, R185, RZ, PT ;  /* 0x000000ffb900720c */ /* 0x000fe40003fa6270 */
[----:B------:R-:W-:Y:S01]  /*8dd0*/  IABS R6, R8 ;  /* 0x0000000800067213 */ /* 0x000fe20000000000 */
[----:B------:R-:W-:Y:S02]  /*8de0*/  @!P2 IMAD.IADD R181, R181, 0x1, -R5 ;  /* 0x00000001b5b5a824 */ /* 0x000fe400078e0a05 */
[----:B------:R-:W-:Y:S02]  /*8df0*/  IMAD.MOV R3, RZ, RZ, -R3 ;  /* 0x000000ffff037224 */ /* 0x000fe400078e0a03 */
[----:B------:R-:W-:Y:S01]  /*8e00*/  VIADD R185, R0, 0xba ;  /* 0x000000ba00b97836 */ /* 0x000fe20000000000 */
[----:B------:R-:W-:Y:S01]  /*8e10*/  ISETP.GT.U32.AND P2, PT, R5, R181, PT ;  /* 0x000000b50500720c */ /* 0x000fe20003f44070 */
[----:B------:R-:W-:-:S02]  /*8e20*/  @!P1 IMAD.IADD R179, R179, 0x1, -R5 ;  /* 0x00000001b3b39824 */ /* 0x000fc400078e0a05 */
[----:B------:R-:W-:Y:S01]  /*8e30*/  IMAD R182, R5, R3, R182 ;  /* 0x0000000305b67224 */ /* 0x000fe200078e02b6 */
[----:B------:R-:W-:Y:S01]  /*8e40*/  IABS R184, R185 ;  /* 0x000000b900b87213 */ /* 0x000fe20000000000 */
[----:B------:R-:W-:Y:S01]  /*8e50*/  IMAD.HI.U32 R3, R7, R6, RZ ;  /* 0x0000000607037227 */ /* 0x000fe200078e00ff */
[----:B------:R-:W-:-:S03]  /*8e60*/  ISETP.GT.U32.AND P1, PT, R5, R179, PT ;  /* 0x000000b30500720c */ /* 0x000fc60003f24070 */
[----:B------:R-:W-:Y:S01]  /*8e70*/  @!P3 IMAD.MOV R176, RZ, RZ, -R176 ;  /* 0x000000ffffb0b224 */ /* 0x000fe200078e0ab0 */
[----:B------:R-:W-:Y:S01]  /*8e80*/  ISETP.GE.AND P3, PT, R183, RZ, PT ;  /* 0x000000ffb700720c */ /* 0x000fe20003f66270 */
[----:B------:R-:W-:Y:S01]  /*8e90*/  @!P0 IMAD.MOV R178, RZ, RZ, -R178 ;  /* 0x000000ffffb28224 */ /* 0x000fe200078e0ab2 */
[----:B------:R-:W-:Y:S01]  /*8ea0*/  ISETP.GT.U32.AND P0, PT, R5, R182, PT ;  /* 0x000000b60500720c */ /* 0x000fe20003f04070 */
[----:B------:R-:W-:Y:S02]  /*8eb0*/  IMAD.MOV R183, RZ, RZ, -R3 ;  /* 0x000000ffffb77224 */ /* 0x000fe400078e0a03 */
[----:B------:R-:W-:-:S04]  /*8ec0*/  IMAD.HI.U32 R3, R7, R184, RZ ;  /* 0x000000b807037227 */ /* 0x000fc800078e00ff */
[----:B------:R-:W-:Y:S02]  /*8ed0*/  @!P4 IMAD.IADD R180, R180, 0x1, -R5 ;  /* 0x00000001b4b4c824 */ /* 0x000fe400078e0a05 */
[C---:B------:R-:W-:Y:S02]  /*8ee0*/  IMAD R183, R5.reuse, R183, R6 ;  /* 0x000000b705b77224 */ /* 0x040fe400078e0206 */
[----:B------:R-:W-:Y:S01]  /*8ef0*/  IMAD.MOV R3, RZ, RZ, -R3 ;  /* 0x000000ffff037224 */ /* 0x000fe200078e0a03 */
[----:B------:R-:W-:Y:S01]  /*8f00*/  ISETP.GT.U32.AND P4, PT, R5, R180, PT ;  /* 0x000000b40500720c */ /* 0x000fe20003f84070 */
[--C-:B------:R-:W-:Y:S01]  /*8f10*/  @!P2 IMAD.IADD R181, R181, 0x1, -R5.reuse ;  /* 0x00000001b5b5a824 */ /* 0x100fe200078e0a05 */
[C---:B------:R-:W-:Y:S01]  /*8f20*/  ISETP.GT.U32.AND P2, PT, R5.reuse, R183, PT ;  /* 0x000000b70500720c */ /* 0x040fe20003f44070 */
[----:B------:R-:W-:Y:S02]  /*8f30*/  IMAD R184, R5, R3, R184 ;  /* 0x0000000305b87224 */ /* 0x000fe400078e02b8 */
[--C-:B------:R-:W-:Y:S01]  /*8f40*/  @!P1 IMAD.IADD R179, R179, 0x1, -R5.reuse ;  /* 0x00000001b3b39824 */ /* 0x100fe200078e0a05 */
[----:B------:R-:W-:Y:S01]  /*8f50*/  ISETP.GE.AND P1, PT, R186, RZ, PT ;  /* 0x000000ffba00720c */ /* 0x000fe20003f26270 */
[----:B------:R-:W-:Y:S01]  /*8f60*/  @!P0 IMAD.IADD R182, R182, 0x1, -R5 ;  /* 0x00000001b6b68824 */ /* 0x000fe200078e0a05 */
[----:B------:R-:W-:Y:S01]  /*8f70*/  ISETP.GE.AND P0, PT, R185, RZ, PT ;  /* 0x000000ffb900720c */ /* 0x000fe20003f06270 */
[----:B------:R-:W-:-:S02]  /*8f80*/  VIADD R186, R0, 0xbb ;  /* 0x000000bb00ba7836 */ /* 0x000fc40000000000 */
[----:B------:R-:W-:Y:S01]  /*8f90*/  @!P5 IMAD.MOV R181, RZ, RZ, -R181 ;  /* 0x000000ffffb5d224 */ /* 0x000fe200078e0ab5 */
[C---:B------:R-:W-:Y:S01]  /*8fa0*/  ISETP.GT.U32.AND P5, PT, R5.reuse, R184, PT ;  /* 0x000000b80500720c */ /* 0x040fe20003fa4070 */
[----:B------:R-:W-:Y:S01]  /*8fb0*/  @!P6 IMAD.MOV R179, RZ, RZ, -R179 ;  /* 0x000000ffffb3e224 */ /* 0x000fe200078e0ab3 */
[----:B------:R-:W-:Y:S01]  /*8fc0*/  ISETP.GT.U32.AND P6, PT, R5, R182, PT ;  /* 0x000000b60500720c */ /* 0x000fe20003fc4070 */
[--C-:B------:R-:W-:Y:S01]  /*8fd0*/  @!P4 IMAD.IADD R180, R180, 0x1, -R5.reuse ;  /* 0x00000001b4b4c824 */ /* 0x100fe200078e0a05 */
[----:B------:R-:W-:Y:S01]  /*8fe0*/  IABS R6, R186 ;  /* 0x000000ba00067213 */ /* 0x000fe20000000000 */
[----:B------:R-:W-:Y:S01]  /*8ff0*/  @!P2 IMAD.IADD R183, R183, 0x1, -R5 ;  /* 0x00000001b7b7a824 */ /* 0x000fe200078e0a05 */
[----:B------:R-:W-:Y:S01]  /*9000*/  ISETP.GE.AND P4, PT, R8, RZ, PT ;  /* 0x000000ff0800720c */ /* 0x000fe20003f86270 */
[----:B------:R-:W-:Y:S02]  /*9010*/  VIADD R8, R0, 0xbc ;  /* 0x000000bc00087836 */ /* 0x000fe40000000000 */
[----:B------:R-:W-:Y:S01]  /*9020*/  IMAD.HI.U32 R3, R7, R6, RZ ;  /* 0x0000000607037227 */ /* 0x000fe200078e00ff */
[----:B------:R-:W-:-:S03]  /*9030*/  ISETP.GT.U32.AND P2, PT, R5, R183, PT ;  /* 0x000000b70500720c */ /* 0x000fc60003f44070 */
[----:B------:R-:W-:Y:S01]  /*9040*/  @!P3 IMAD.MOV R180, RZ, RZ, -R180 ;  /* 0x000000ffffb4b224 */ /* 0x000fe200078e0ab4 */
[----:B------:R-:W-:Y:S01]  /*9050*/  ISETP.GE.AND P3, PT, R186, RZ, PT ;  /* 0x000000ffba00720c */ /* 0x000fe20003f66270 */
[----:B------:R-:W-:Y:S01]  /*9060*/  VIADD R187, R0, 0xbd ;  /* 0x000000bd00bb7836 */ /* 0x000fe20000000000 */
[----:B------:R-:W-:Y:S01]  /*9070*/  IABS R186, R8 ;  /* 0x0000000800ba7213 */ /* 0x000fe20000000000 */
[----:B------:R-:W-:Y:S02]  /*9080*/  IMAD.MOV R3, RZ, RZ, -R3 ;  /* 0x000000ffff037224 */ /* 0x000fe400078e0a03 */
[--C-:B------:R-:W-:Y:S02]  /*9090*/  @!P5 IMAD.IADD R184, R184, 0x1, -R5.reuse ;  /* 0x00000001b8b8d824 */ /* 0x100fe400078e0a05 */
[----:B------:R-:W-:Y:S01]  /*90a0*/  @!P6 IMAD.IADD R182, R182, 0x1, -R5 ;  /* 0x00000001b6b6e824 */ /* 0x000fe200078e0a05 */
[----:B------:R-:W-:Y:S01]  /*90b0*/  ISETP.GE.AND P6, PT, R8, RZ, PT ;  /* 0x000000ff0800720c */ /* 0x000fe20003fc6270 */
[----:B------:R-:W-:Y:S01]  /*90c0*/  IMAD R185, R5, R3, R6 ;  /* 0x0000000305b97224 */ /* 0x000fe200078e0206 */
[----:B------:R-:W-:Y:S01]  /*90d0*/  IABS R8, R187 ;  /* 0x000000bb00087213 */ /* 0x000fe20000000000 */
[----:B------:R-:W-:Y:S01]  /*90e0*/  IMAD.HI.U32 R3, R7, R186, RZ ;  /* 0x000000ba07037227 */ /* 0x000fe200078e00ff */
[----:B------:R-:W-:-:S03]  /*90f0*/  ISETP.GT.U32.AND P5, PT, R5, R184, PT ;  /* 0x000000b80500720c */ /* 0x000fc60003fa4070 */
[----:B------:R-:W-:Y:S02]  /*9100*/  IMAD.MOV R6, RZ, RZ, -R3 ;  /* 0x000000ffff067224 */ /* 0x000fe400078e0a03 */
[----:B------:R-:W-:-:S04]  /*9110*/  IMAD.HI.U32 R3, R7, R8, RZ ;  /* 0x0000000807037227 */ /* 0x000fc800078e00ff */
[----:B------:R-:W-:Y:S01]  /*9120*/  @!P2 IMAD.IADD R183, R183, 0x1, -R5 ;  /* 0x00000001b7b7a824 */ /* 0x000fe200078e0a05 */
[----:B------:R-:W-:Y:S01]  /*9130*/  ISETP.GT.U32.AND P2, PT, R5, R185, PT ;  /* 0x000000b90500720c */ /* 0x000fe20003f44070 */
[----:B------:R-:W-:Y:S01]  /*9140*/  @!P1 IMAD.MOV R182, RZ, RZ, -R182 ;  /* 0x000000ffffb69224 */ /* 0x000fe200078e0ab6 */
[----:B------:R-:W-:Y:S01]  /*9150*/  ISETP.GE.AND P1, PT, R187, RZ, PT ;  /* 0x000000ffbb00720c */ /* 0x000fe20003f26270 */
[----:B------:R-:W-:Y:S02]  /*9160*/  IMAD.MOV R187, RZ, RZ, -R3 ;  /* 0x000000ffffbb7224 */ /* 0x000fe400078e0a03 */
[----:B------:R-:W-:Y:S02]  /*9170*/  @!P5 IMAD.IADD R184, R184, 0x1, -R5 ;  /* 0x00000001b8b8d824 */ /* 0x000fe400078e0a05 */
[----:B------:R-:W-:Y:S02]  /*9180*/  IMAD R187, R5, R187, R8 ;  /* 0x000000bb05bb7224 */ /* 0x000fe400078e0208 */
[----:B------:R-:W-:-:S02]  /*9190*/  VIADD R189, R0, 0xbe ;  /* 0x000000be00bd7836 */ /* 0x000fc40000000000 */
[----:B------:R-:W-:Y:S01]  /*91a0*/  @!P0 IMAD.MOV R184, RZ, RZ, -R184 ;  /* 0x000000ffffb88224 */ /* 0x000fe200078e0ab8 */
[----:B------:R-:W-:Y:S01]  /*91b0*/  ISETP.GT.U32.AND P0, PT, R5, R187, PT ;  /* 0x000000bb0500720c */ /* 0x000fe20003f04070 */
[----:B------:R-:W-:Y:S01]  /*91c0*/  @!P2 IMAD.IADD R185, R185, 0x1, -R5 ;  /* 0x00000001b9b9a824 */ /* 0x000fe200078e0a05 */
[----:B------:R-:W-:Y:S01]  /*91d0*/  IABS R188, R189 ;  /* 0x000000bd00bc7213 */ /* 0x000fe20000000000 */
[C---:B------:R-:W-:Y:S02]  /*91e0*/  IMAD R186, R5.reuse, R6, R186 ;  /* 0x0000000605ba7224 */ /* 0x040fe400078e02ba */
[----:B------:R-:W-:Y:S01]  /*91f0*/  VIADD R191, R0, 0xc0 ;  /* 0x000000c000bf7836 */ /* 0x000fe20000000000 */
[----:B------:R-:W-:Y:S01]  /*9200*/  ISETP.GT.U32.AND P2, PT, R5, R185, PT ;  /* 0x000000b90500720c */ /* 0x000fe20003f44070 */
[----:B------:R-:W-:Y:S01]  /*9210*/  IMAD.HI.U32 R3, R7, R188, RZ ;  /* 0x000000bc07037227 */ /* 0x000fe200078e00ff */
[----:B------:R-:W-:Y:S02]  /*9220*/  ISETP.GT.U32.AND P5, PT, R5, R186, PT ;  /* 0x000000ba0500720c */ /* 0x000fe40003fa4070 */
[----:B------:R-:W-:Y:S01]  /*9230*/  IABS R190, R191 ;  /* 0x000000bf00be7213 */ /* 0x000fe20000000000 */
[----:B------:R-:W-:-:S02]  /*9240*/  IMAD.MOV R3, RZ, RZ, -R3 ;  /* 0x000000ffff037224 */ /* 0x000fc400078e0a03 */
[----:B------:R-:W-:Y:S02]  /*9250*/  @!P0 IMAD.IADD R187, R187, 0x1, -R5 ;  /* 0x00000001bbbb8824 */ /* 0x000fe400078e0a05 */
[----:B------:R-:W-:Y:S01]  /*9260*/  @!P4 IMAD.MOV R183, RZ, RZ, -R183 ;  /* 0x000000ffffb7c224 */ /* 0x000fe200078e0ab7 */
[----:B------:R-:W-:Y:S01]  /*9270*/  ISETP.GE.AND P4, PT, R189, RZ, PT ;  /* 0x000000ffbd00720c */ /* 0x000fe20003f86270 */
[----:B------:R-:W-:Y:S01]  /*9280*/  VIADD R189, R0, 0xbf ;  /* 0x000000bf00bd7836 */ /* 0x000fe20000000000 */
[C---:B------:R-:W-:Y:S01]  /*9290*/  ISETP.GT.U32.AND P0, PT, R5.reuse, R187, PT ;  /* 0x000000bb0500720c */ /* 0x040fe20003f04070 */
[----:B------:R-:W-:Y:S02]  /*92a0*/  IMAD R188, R5, R3, R188 ;  /* 0x0000000305bc7224 */ /* 0x000fe400078e02bc */
[----:B------:R-:W-:Y:S01]  /*92b0*/  @!P2 IMAD.IADD R185, R185, 0x1, -R5 ;  /* 0x00000001b9b9a824 */ /* 0x000fe200078e0a05 */
[----:B------:R-:W-:Y:S01]  /*92c0*/  IABS R8, R189 ;  /* 0x000000bd00087213 */ /* 0x000fe20000000000 */
[----:B------:R-:W-:Y:S01]  /*92d0*/  IMAD.HI.U32 R6, R7, R190, RZ ;  /* 0x000000be07067227 */ /* 0x000fe200078e00ff */
[----:B------:R-:W-:-:S03]  /*92e0*/  ISETP.GT.U32.AND P2, PT, R5, R188, PT ;  /* 0x000000bc0500720c */ /* 0x000fc60003f44070 */
[----:B------:R-:W-:Y:S02]  /*92f0*/  @!P5 IMAD.IADD R186, R186, 0x1, -R5 ;  /* 0x00000001babad824 */ /* 0x000fe400078e0a05 */
[----:B------:R-:W-:Y:S02]  /*9300*/  VIADD R193, R0, 0xc1 ;  /* 0x000000c100c17836 */ /* 0x000fe40000000000 */
[----:B------:R-:W-:Y:S01]  /*9310*/  IMAD.HI.U32 R3, R7, R8, RZ ;  /* 0x0000000807037227 */ /* 0x000fe200078e00ff */
[----:B------:R-:W-:Y:S02]  /*9320*/  ISETP.GT.U32.AND P5, PT, R5, R186, PT ;  /* 0x000000ba0500720c */ /* 0x000fe40003fa4070 */
[----:B------:R-:W-:Y:S01]  /*9330*/  IABS R192, R193 ;  /* 0x000000c100c07213 */ /* 0x000fe20000000000 */
[----:B------:R-:W-:Y:S02]  /*9340*/  IMAD.MOV R6, RZ, RZ, -R6 ;  /* 0x000000ffff067224 */ /* 0x000fe400078e0a06 */
[----:B------:R-:W-:-:S02]  /*9350*/  IMAD.MOV R3, RZ, RZ, -R3 ;  /* 0x000000ffff037224 */ /* 0x000fc400078e0a03 */
[----:B------:R-:W-:Y:S02]  /*9360*/  IMAD R190, R5, R6, R190 ;  /* 0x0000000605be7224 */ /* 0x000fe400078e02be */
[----:B------:R-:W-:Y:S02]  /*9370*/  @!P0 IMAD.IADD R187, R187, 0x1, -R5 ;  /* 0x00000001bbbb8824 */ /* 0x000fe400078e0a05 */
[----:B------:R-:W-:Y:S01]  /*9380*/  @!P3 IMAD.MOV R185, RZ, RZ, -R185 ;  /* 0x000000ffffb9b224 */ /* 0x000fe200078e0ab9 */
[----:B------:R-:W-:Y:S01]  /*9390*/  ISETP.GE.AND P3, PT, R189, RZ, PT ;  /* 0x000000ffbd00720c */ /* 0x000fe20003f66270 */
[----:B------:R-:W-:Y:S02]  /*93a0*/  @!P2 IMAD.IADD R188, R188, 0x1, -R5 ;  /* 0x00000001bcbca824 */ /* 0x000fe400078e0a05 */
[C---:B------:R-:W-:Y:S02]  /*93b0*/  IMAD R189, R5.reuse, R3, R8 ;  /* 0x0000000305bd7224 */ /* 0x040fe400078e0208 */
[----:B------:R-:W-:Y:S01]  /*93c0*/  @!P1 IMAD.MOV R187, RZ, RZ, -R187 ;  /* 0x000000ffffbb9224 */ /* 0x000fe200078e0abb */
[----:B------:R-:W-:Y:S01]  /*93d0*/  ISETP.GT.U32.AND P1, PT, R5, R190, PT ;  /* 0x000000be0500720c */ /* 0x000fe20003f24070 */
[----:B------:R-:W-:Y:S01]  /*93e0*/  IMAD.HI.U32 R3, R7, R192, RZ ;  /* 0x000000c007037227 */ /* 0x000fe200078e00ff */
[----:B------:R-:W-:-:S02]  /*93f0*/  ISETP.GT.U32.AND P2, PT, R5, R188, PT ;  /* 0x000000bc0500720c */ /* 0x000fc40003f44070 */
[----:B------:R-:W-:Y:S01]  /*9400*/  ISETP.GT.U32.AND P0, PT, R5, R189, PT ;  /* 0x000000bd0500720c */ /* 0x000fe20003f04070 */
[----:B------:R-:W-:Y:S02]  /*9410*/  IMAD.MOV R3, RZ, RZ, -R3 ;  /* 0x000000ffff037224 */ /* 0x000fe400078e0a03 */
[--C-:B------:R-:W-:Y:S01]  /*9420*/  @!P5 IMAD.IADD R186, R186, 0x1, -R5.reuse ;  /* 0x00000001babad824 */ /* 0x100fe200078e0a05 */
[----:B------:R-:W-:Y:S01]  /*9430*/  ISETP.GE.AND P5, PT, R191, RZ, PT ;  /* 0x000000ffbf00720c */ /* 0x000fe20003fa6270 */
[----:B------:R-:W-:Y:S02]  /*9440*/  IMAD R191, R5, R3, R192 ;  /* 0x0000000305bf7224 */ /* 0x000fe400078e02c0 */
[----:B------:R-:W-:Y:S02]  /*9450*/  VIADD R3, R0, 0xc2 ;  /* 0x000000c200037836 */ /* 0x000fe40000000000 */
[--C-:B------:R-:W-:Y:S02]  /*9460*/  @!P1 IMAD.IADD R190, R190, 0x1, -R5.reuse ;  /* 0x00000001bebe9824 */ /* 0x100fe400078e0a05 */
[--C-:B------:R-:W-:Y:S01]  /*9470*/  @!P2 IMAD.IADD R188, R188, 0x1, -R5.reuse ;  /* 0x00000001bcbca824 */ /* 0x100fe200078e0a05 */
[----:B------:R-:W-:Y:S01]  /*9480*/  IABS R192, R3 ;  /* 0x0000000300c07213 */ /* 0x000fe20000000000 */
[----:B------:R-:W-:Y:S01]  /*9490*/  @!P6 IMAD.MOV R186, RZ, RZ, -R186 ;  /* 0x000000ffffbae224 */ /* 0x000fe200078e0aba */
[----:B------:R-:W-:Y:S01]  /*94a0*/  ISETP.GE.AND P2, PT, R3, RZ, PT ;  /* 0x000000ff0300720c */ /* 0x000fe20003f46270 */
[----:B------:R-:W-:Y:S01]  /*94b0*/  @!P0 IMAD.IADD R189, R189, 0x1, -R5 ;  /* 0x00000001bdbd8824 */ /* 0x000fe200078e0a05 */
[----:B------:R-:W-:Y:S01]  /*94c0*/  ISETP.GT.U32.AND P1, PT, R5, R190, PT ;  /* 0x000000be0500720c */ /* 0x000fe20003f24070 */
[----:B------:R-:W-:Y:S01]  /*94d0*/  IMAD.HI.U32 R3, R7, R192, RZ ;  /* 0x000000c007037227 */ /* 0x000fe200078e00ff */
[----:B------:R-:W-:-:S02]  /*94e0*/  ISETP.GE.AND P6, PT, R193, RZ, PT ;  /* 0x000000ffc100720c */ /* 0x000fc40003fc6270 */
[C---:B------:R-:W-:Y:S01]  /*94f0*/  ISETP.GT.U32.AND P0, PT, R5.reuse, R189, PT ;  /* 0x000000bd0500720c */ /* 0x040fe20003f04070 */
[----:B------:R-:W-:Y:S02]  /*9500*/  IMAD.MOV R3, RZ, RZ, -R3 ;  /* 0x000000ffff037224 */ /* 0x000fe400078e0a03 */
[----:B------:R-:W-:Y:S02]  /*9510*/  VIADD R193, R0, 0xc3 ;  /* 0x000000c300c17836 */ /* 0x000fe40000000000 */
[C---:B------:R-:W-:Y:S02]  /*9520*/  IMAD R192, R5.reuse, R3, R192 ;  /* 0x0000000305c07224 */ /* 0x040fe400078e02c0 */
[----:B------:R-:W-:Y:S01]  /*9530*/  @!P4 IMAD.MOV R188, RZ, RZ, -R188 ;  /* 0x000000ffffbcc224 */ /* 0x000fe200078e0abc */
[C---:B------:R-:W-:Y:S01]  /*9540*/  ISETP.GT.U32.AND P4, PT, R5.reuse, R191, PT ;  /* 0x000000bf0500720c */ /* 0x040fe20003f84070 */
[----:B------:R-:W-:Y:S01]  /*9550*/  @!P1 IMAD.IADD R190, R190, 0x1, -R5 ;  /* 0x00000001bebe9824 */ /* 0x000fe200078e0a05 */
[----:B------:R-:W-:Y:S01]  /*9560*/  ISETP.GT.U32.AND P1, PT, R5, R192, PT ;  /* 0x000000c00500720c */ /* 0x000fe20003f24070 */
[C---:B------:R-:W-:Y:S01]  /*9570*/  VIADD R197, R0.reuse, 0xc5 ;  /* 0x000000c500c57836 */ /* 0x040fe20000000000 */
[----:B------:R-:W-:Y:S01]  /*9580*/  IABS R8, R193 ;  /* 0x000000c100087213 */ /* 0x000fe20000000000 */
[----:B------:R-:W-:-:S02]  /*9590*/  VIADD R196, R0, 0xc4 ;  /* 0x000000c400c47836 */ /* 0x000fc40000000000 */
[--C-:B------:R-:W-:Y:S01]  /*95a0*/  @!P0 IMAD.IADD R189, R189, 0x1, -R5.reuse ;  /* 0x00000001bdbd8824 */ /* 0x100fe200078e0a05 */
[----:B------:R-:W-:Y:S01]  /*95b0*/  IABS R195, R197 ;  /* 0x000000c500c37213 */ /* 0x000fe20000000000 */
[----:B------:R-:W-:Y:S01]  /*95c0*/  IMAD.HI.U32 R6, R7, R8, RZ ;  /* 0x0000000807067227 */ /* 0x000fe200078e00ff */
[----:B------:R-:W-:Y:S02]  /*95d0*/  ISETP.GE.AND P0, PT, R193, RZ, PT ;  /* 0x000000ffc100720c */ /* 0x000fe40003f06270 */
[----:B------:R-:W-:Y:S01]  /*95e0*/  IABS R194, R196 ;  /* 0x000000c400c27213 */ /* 0x000fe20000000000 */
[----:B------:R-:W-:Y:S02]  /*95f0*/  IMAD.MOV R6, RZ, RZ, -R6 ;  /* 0x000000ffff067224 */ /* 0x000fe400078e0a06 */
[--C-:B------:R-:W-:Y:S02]  /*9600*/  @!P4 IMAD.IADD R191, R191, 0x1, -R5.reuse ;  /* 0x00000001bfbfc824 */ /* 0x100fe400078e0a05 */
[----:B------:R-:W-:-:S02]  /*9610*/  @!P1 IMAD.IADD R192, R192, 0x1, -R5 ;  /* 0x00000001c0c09824 */ /* 0x000fc400078e0a05 */
[C---:B------:R-:W-:Y:S01]  /*9620*/  IMAD R193, R5.reuse, R6, R8 ;  /* 0x0000000605c17224 */ /* 0x040fe200078e0208 */
[C---:B------:R-:W-:Y:S01]  /*9630*/  ISETP.GT.U32.AND P4, PT, R5.reuse, R191, PT ;  /* 0x000000bf0500720c */ /* 0x040fe20003f84070 */
[----:B------:R-:W-:Y:S01]  /*9640*/  IMAD.MOV.U32 R8, RZ, RZ, R195 ;  /* 0x000000ffff087224 */ /* 0x000fe200078e00c3 */
[----:B------:R-:W-:Y:S01]  /*9650*/  ISETP.GT.U32.AND P1, PT, R5, R192, PT ;  /* 0x000000c00500720c */ /* 0x000fe20003f24070 */
[----:B------:R-:W-:-:S04]  /*9660*/  IMAD.HI.U32 R3, R7, R194, RZ ;  /* 0x000000c207037227 */ /* 0x000fc800078e00ff */
[----:B------:R-:W-:-:S04]  /*9670*/  IMAD.HI.U32 R6, R7, R8, RZ ;  /* 0x0000000807067227 */ /* 0x000fc800078e00ff */
[----:B------:R-:W-:Y:S02]  /*9680*/  IMAD.MOV R3, RZ, RZ, -R3 ;  /* 0x000000ffff037224 */ /* 0x000fe400078e0a03 */
[----:B------:R-:W-:Y:S02]  /*9690*/  IMAD.MOV R6, RZ, RZ, -R6 ;  /* 0x000000ffff067224 */ /* 0x000fe400078e0a06 */
[C---:B------:R-:W-:Y:S02]  /*96a0*/  IMAD R194, R5.reuse, R3, R194 ;  /* 0x0000000305c27224 */ /* 0x040fe400078e02c2 */
[----:B------:R-:W-:Y:S02]  /*96b0*/  IMAD R195, R5, R6, R8 ;  /* 0x0000000605c37224 */ /* 0x000fe400078e0208 */
[--C-:B------:R-:W-:Y:S01]  /*96c0*/  @!P4 IMAD.IADD R191, R191, 0x1, -R5.reuse ;  /* 0x00000001bfbfc824 */ /* 0x100fe200078e0a05 */
[C---:B------:R-:W-:Y:S01]  /*96d0*/  ISETP.GT.U32.AND P4, PT, R5.reuse, R194, PT ;  /* 0x000000c20500720c */ /* 0x040fe20003f84070 */
[----:B------:R-:W-:Y:S01]  /*96e0*/  @!P1 IMAD.IADD R192, R192, 0x1, -R5 ;  /* 0x00000001c0c09824 */ /* 0x000fe200078e0a05 */
[----:B------:R-:W-:Y:S01]  /*96f0*/  ISETP.GT.U32.AND P1, PT, R5, R195, PT ;  /* 0x000000c30500720c */ /* 0x000fe20003f24070 */
[----:B------:R-:W-:-:S02]  /*9700*/  VIADD R198, R0, 0xc6 ;  /* 0x000000c600c67836 */ /* 0x000fc40000000000 */
[----:B------:R-:W-:Y:S01]  /*9710*/  @!P5 IMAD.MOV R190, RZ, RZ, -R190 ;  /* 0x000000ffffbed224 */ /* 0x000fe200078e0abe */
[----:B------:R-:W-:Y:S01]  /*9720*/  ISETP.GE.AND P5, PT, R196, RZ, PT ;  /* 0x000000ffc400720c */ /* 0x000fe20003fa6270 */
[----:B------:R-:W-:Y:S01]  /*9730*/  @!P3 IMAD.MOV R189, RZ, RZ, -R189 ;  /* 0x000000ffffbdb224 */ /* 0x000fe200078e0abd */
[----:B------:R-:W-:Y:S01]  /*9740*/  ISETP.GT.U32.AND P3, PT, R5, R193, PT ;  /* 0x000000c10500720c */ /* 0x000fe20003f64070 */
[----:B------:R-:W-:Y:S01]  /*9750*/  VIADD R199, R0, 0xc7 ;  /* 0x000000c700c77836 */ /* 0x000fe20000000000 */
[----:B------:R-:W-:Y:S01]  /*9760*/  IABS R196, R198 ;  /* 0x000000c600c47213 */ /* 0x000fe20000000000 */
[----:B------:R-:W-:Y:S01]  /*9770*/  @!P6 IMAD.MOV R191, RZ, RZ, -R191 ;  /* 0x000000ffffbfe224 */ /* 0x000fe200078e0abf */
[----:B------:R-:W-:Y:S01]  /*9780*/  ISETP.GE.AND P6, PT, R197, RZ, PT ;  /* 0x000000ffc500720c */ /* 0x000fe20003fc6270 */
[--C-:B------:R-:W-:Y:S01]  /*9790*/  @!P4 IMAD.IADD R194, R194, 0x1, -R5.reuse ;  /* 0x00000001c2c2c824 */ /* 0x100fe200078e0a05 */
[----:B------:R-:W-:Y:S01]  /*97a0*/  IABS R8, R199 ;  /* 0x000000c700087213 */ /* 0x000fe20000000000 */
[----:B------:R-:W-:-:S02]  /*97b0*/  @!P1 IMAD.IADD R195, R195, 0x1, -R5 ;  /* 0x00000001c3c39824 */ /* 0x000fc400078e0a05 */
[----:B------:R-:W-:Y:S01]  /*97c0*/  IMAD.HI.U32 R3, R7, R196, RZ ;  /* 0x000000c407037227 */ /* 0x000fe200078e00ff */
[C---:B------:R-:W-:Y:S02]  /*97d0*/  ISETP.GT.U32.AND P4, PT, R5.reuse, R194, PT ;  /* 0x000000c20500720c */ /* 0x040fe40003f84070 */
[----:B------:R-:W-:Y:S01]  /*97e0*/  ISETP.GT.U32.AND P1, PT, R5, R195, PT ;  /* 0x000000c30500720c */ /* 0x000fe20003f24070 */
[----:B------:R-:W-:-:S04]  /*97f0*/  IMAD.HI.U32 R6, R7, R8, RZ ;  /* 0x0000000807067227 */ /* 0x000fc800078e00ff */
[----:B------:R-:W-:Y:S02]  /*9800*/  IMAD.MOV R3, RZ, RZ, -R3 ;  /* 0x000000ffff037224 */ /* 0x000fe400078e0a03 */
[--C-:B------:R-:W-:Y:S02]  /*9810*/  @!P3 IMAD.IADD R193, R193, 0x1, -R5.reuse ;  /* 0x00000001c1c1b824 */ /* 0x100fe400078e0a05 */
[----:B------:R-:W-:Y:S02]  /*9820*/  IMAD.MOV R6, RZ, RZ, -R6 ;  /* 0x000000ffff067224 */ /* 0x000fe400078e0a06 */
[C---:B------:R-:W-:Y:S01]  /*9830*/  IMAD R196, R5.reuse, R3, R196 ;  /* 0x0000000305c47224 */ /* 0x040fe200078e02c4 */
[C---:B------:R-:W-:Y:S01]  /*9840*/  ISETP.GT.U32.AND P3, PT, R5.reuse, R193, PT ;  /* 0x000000c10500720c */ /* 0x040fe20003f64070 */
[C---:B------:R-:W-:Y:S02]  /*9850*/  IMAD R197, R5.reuse, R6, R8 ;  /* 0x0000000605c57224 */ /* 0x040fe400078e0208 */
[--C-:B------:R-:W-:Y:S01]  /*9860*/  @!P4 IMAD.IADD R194, R194, 0x1, -R5.reuse ;  /* 0x00000001c2c2c824 */ /* 0x100fe200078e0a05 */
[----:B------:R-:W-:Y:S01]  /*9870*/  ISETP.GT.U32.AND P4, PT, R5, R196, PT ;  /* 0x000000c40500720c */ /* 0x000fe20003f84070 */
[----:B------:R-:W-:-:S02]  /*9880*/  @!P1 IMAD.IADD R195, R195, 0x1, -R5 ;  /* 0x00000001c3c39824 */ /* 0x000fc400078e0a05 */
[----:B------:R-:W-:Y:S02]  /*9890*/  VIADD R3, R0, 0xc8 ;  /* 0x000000c800037836 */ /* 0x000fe40000000000 */
[----:B------:R-:W-:Y:S01]  /*98a0*/  @!P6 IMAD.MOV R195, RZ, RZ, -R195 ;  /* 0x000000ffffc3e224 */ /* 0x000fe200078e0ac3 */
[----:B------:R-:W-:Y:S01]  /*98b0*/  ISETP.GT.U32.AND P6, PT, R5, R197, PT ;  /* 0x000000c50500720c */ /* 0x000fe20003fc4070 */
[----:B------:R-:W-:Y:S01]  /*98c0*/  @!P2 IMAD.MOV R192, RZ, RZ, -R192 ;  /* 0x000000ffffc0a224 */ /* 0x000fe200078e0ac0 */
[----:B------:R-:W-:Y:S01]  /*98d0*/  ISETP.GE.AND P2, PT, R198, RZ, PT ;  /* 0x000000ffc600720c */ /* 0x000fe20003f46270 */
[--C-:B------:R-:W-:Y:S01]  /*98e0*/  @!P3 IMAD.IADD R193, R193, 0x1, -R5.reuse ;  /* 0x00000001c1c1b824 */ /* 0x100fe200078e0a05 */
[----:B------:R-:W-:Y:S01]  /*98f0*/  IABS R198, R3 ;  /* 0x0000000300c67213 */ /* 0x000fe20000000000 */
[----:B------:R-:W-:Y:S01]  /*9900*/  VIADD R6, R0, 0xc9 ;  /* 0x000000c900067836 */ /* 0x000fe20000000000 */
[----:B------:R-:W-:Y:S01]  /*9910*/  ISETP.GE.AND P3, PT, R199, RZ, PT ;  /* 0x000000ffc700720c */ /* 0x000fe20003f66270 */
[----:B------:R-:W-:-:S02]  /*9920*/  @!P4 IMAD.IADD R196, R196, 0x1, -R5 ;  /* 0x00000001c4c4c824 */ /* 0x000fc400078e0a05 */
[----:B------:R-:W-:Y:S01]  /*9930*/  VIADD R8, R0, 0xca ;  /* 0x000000ca00087836 */ /* 0x000fe20000000000 */
[----:B------:R-:W-:Y:S01]  /*9940*/  IABS R200, R6 ;  /* 0x0000000600c87213 */ /* 0x000fe20000000000 */
[----:B------:R-:W-:Y:S01]  /*9950*/  @!P0 IMAD.MOV R193, RZ, RZ, -R193 ;  /* 0x000000ffffc18224 */ /* 0x000fe200078e0ac1 */
[----:B------:R-:W-:Y:S01]  /*9960*/  ISETP.GE.AND P0, PT, R3, RZ, PT ;  /* 0x000000ff0300720c */ /* 0x000fe20003f06270 */
[----:B------:R-:W-:Y:S01]  /*9970*/  @!P6 IMAD.IADD R197, R197, 0x1, -R5 ;  /* 0x00000001c5c5e824 */ /* 0x000fe200078e0a05 */
[----:B------:R-:W-:Y:S01]  /*9980*/  ISETP.GT.U32.AND P4, PT, R5, R196, PT ;  /* 0x000000c40500720c */ /* 0x000fe20003f84070 */
[C---:B------:R-:W-:Y:S01]  /*9990*/  IMAD.HI.U32 R3, R7.reuse, R198, RZ ;  /* 0x000000c607037227 */ /* 0x040fe200078e00ff */
[----:B------:R-:W-:Y:S02]  /*99a0*/  ISETP.GE.AND P1, PT, R8, RZ, PT ;  /* 0x000000ff0800720c */ /* 0x000fe40003f26270 */
[----:B------:R-:W-:Y:S01]  /*99b0*/  IABS R202, R8 ;  /* 0x0000000800ca7213 */ /* 0x000fe20000000000 */
[----:B------:R-:W-:Y:S01]  /*99c0*/  @!P5 IMAD.MOV R194, RZ, RZ, -R194 ;  /* 0x000000ffffc2d224 */ /* 0x000fe200078e0ac2 */
[----:B------:R-:W-:Y:S01]  /*99d0*/  ISETP.GE.AND P5, PT, R6, RZ, PT ;  /* 0x000000ff0600720c */ /* 0x000fe20003fa6270 */
[----:B------:R-:W-:Y:S01]  /*99e0*/  IMAD.HI.U32 R6, R7, R200, RZ ;  /* 0x000000c807067227 */ /* 0x000fe200078e00ff */
[----:B------:R-:W-:-:S03]  /*99f0*/  ISETP.GT.U32.AND P6, PT, R5, R197, PT ;  /* 0x000000c50500720c */ /* 0x000fc60003fc4070 */
        /* <DEDUP_REMOVED lines=10> */
[----:B------:R-:W-:-:S02]  /*9aa0*/  VIADD R205, R0, 0xcb ;  /* 0x000000cb00cd7836 */ /* 0x000fc40000000000 */
[----:B------:R-:W-:-:S03]  /*9ab0*/  IMAD.HI.U32 R3, R7, R202, RZ ;  /* 0x000000ca07037227 */ /* 0x000fc600078e00ff */
[----:B------:R-:W-:Y:S01]  /*9ac0*/  IABS R8, R205 ;  /* 0x000000cd00087213 */ /* 0x000fe20000000000 */
[----:B------:R-:W-:-:S04]  /*9ad0*/  IMAD.HI.U32 R6, R7, R204, RZ ;  /* 0x000000cc07067227 */ /* 0x000fc800078e00ff */
[----:B------:R-:W-:Y:S02]  /*9ae0*/  IMAD.MOV R3, RZ, RZ, -R3 ;  /* 0x000000ffff037224 */ /* 0x000fe400078e0a03 */
[----:B------:R-:W-:Y:S02]  /*9af0*/  VIADD R208, R0, 0xce ;  /* 0x000000ce00d07836 */ /* 0x000fe40000000000 */
[----:B------:R-:W-:Y:S02]  /*9b00*/  IMAD.MOV R6, RZ, RZ, -R6 ;  /* 0x000000ffff067224 */ /* 0x000fe400078e0a06 */
[C---:B------:R-:W-:Y:S01]  /*9b10*/  IMAD R200, R5.reuse, R3, R202 ;  /* 0x0000000305c87224 */ /* 0x040fe200078e02ca */
[----:B------:R-:W-:Y:S01]  /*9b20*/  IABS R203, R208 ;  /* 0x000000d000cb7213 */ /* 0x000fe20000000000 */
[----:B------:R-:W-:Y:S02]  /*9b30*/  @!P4 IMAD.IADD R198, R198, 0x1, -R5 ;  /* 0x00000001c6c6c824 */ /* 0x000fe400078e0a05 */
[----:B------:R-:W-:-:S02]  /*9b40*/  IMAD R202, R5, R6, R204 ;  /* 0x0000000605ca7224 */ /* 0x000fc400078e02cc */
[----:B------:R-:W-:Y:S01]  /*9b50*/  IMAD.HI.U32 R3, R7, R8, RZ ;  /* 0x0000000807037227 */ /* 0x000fe200078e00ff */
[----:B------:R-:W-:-:S03]  /*9b60*/  ISETP.GT.U32.AND P4, PT, R5, R198, PT ;  /* 0x000000c60500720c */ /* 0x000fc60003f84070 */
[----:B------:R-:W-:Y:S01]  /*9b70*/  @!P2 IMAD.MOV R196, RZ, RZ, -R196 ;  /* 0x000000ffffc4a224 */ /* 0x000fe200078e0ac4 */
[----:B------:R-:W-:Y:S01]  /*9b80*/  ISETP.GT.U32.AND P2, PT, R5, R200, PT ;  /* 0x000000c80500720c */ /* 0x000fe20003f44070 */
[----:B------:R-:W-:Y:S01]  /*9b90*/  @!P6 IMAD.IADD R199, R199, 0x1, -R5 ;  /* 0x00000001c7c7e824 */ /* 0x000fe200078e0a05 */
[C---:B------:R-:W-:Y:S01]  /*9ba0*/  ISETP.GT.U32.AND P6, PT, R5.reuse, R202, PT ;  /* 0x000000ca0500720c */ /* 0x040fe20003fc4070 */
[----:B------:R-:W-:Y:S02]  /*9bb0*/  VIADD R209, R0, 0xcd ;  /* 0x000000cd00d17836 */ /* 0x000fe40000000000 */
[----:B------:R-:W-:Y:S02]  /*9bc0*/  IMAD.MOV R3, RZ, RZ, -R3 ;  /* 0x000000ffff037224 */ /* 0x000fe400078e0a03 */
[----:B------:R-:W-:Y:S01]  /*9bd0*/  IMAD.MOV.U32 R204, RZ, RZ, R203 ;  /* 0x000000ffffcc7224 */ /* 0x000fe200078e00cb */
[----:B------:R-:W-:Y:S01]  /*9be0*/  IABS R206, R209 ;  /* 0x000000d100ce7213 */ /* 0x000fe20000000000 */
[----:B------:R-:W-:-:S02]  /*9bf0*/  IMAD R201, R5, R3, R8 ;  /* 0x0000000305c97224 */ /* 0x000fc400078e0208 */
[----:B------:R-:W-:-:S04]  /*9c00*/  IMAD.HI.U32 R6, R7, R204, RZ ;  /* 0x000000cc07067227 */ /* 0x000fc800078e00ff */
[----:B------:R-:W-:Y:S01]  /*9c10*/  @!P3 IMAD.MOV R197, RZ, RZ, -R197 ;  /* 0x000000ffffc5b224 */ /* 0x000fe200078e0ac5 */
[----:B------:R-:W-:Y:S01]  /*9c20*/  ISETP.GT.U32.AND P3, PT, R5, R201, PT ;  /* 0x000000c90500720c */ /* 0x000fe20003f64070 */
[----:B------:R-:W-:Y:S02]  /*9c30*/  IMAD.MOV R6, RZ, RZ, -R6 ;  /* 0x000000ffff067224 */ /* 0x000fe400078e0a06 */
[----:B------:R-:W-:Y:S02]  /*9c40*/  VIADD R210, R0, 0xcf ;  /* 0x000000cf00d27836 */ /* 0x000fe40000000000 */
[----:B------:R-:W-:-:S04]  /*9c50*/  IMAD.HI.U32 R3, R7, R206, RZ ;  /* 0x000000ce07037227 */ /* 0x000fc800078e00ff */
[--C-:B------:R-:W-:Y:S01]  /*9c60*/  @!P4 IMAD.IADD R198, R198, 0x1, -R5.reuse ;  /* 0x00000001c6c6c824 */ /* 0x100fe200078e0a05 */
[----:B------:R-:W-:Y:S01]  /*9c70*/  ISETP.GE.AND P4, PT, R205, RZ, PT ;  /* 0x000000ffcd00720c */ /* 0x000fe20003f86270 */
[C---:B------:R-:W-:Y:S01]  /*9c80*/  IMAD R204, R5.reuse, R6, R204 ;  /* 0x0000000605cc7224 */ /* 0x040fe200078e02cc */
[----:B------:R-:W-:Y:S01]  /*9c90*/  IABS R6, R210 ;  /* 0x000000d200067213 */ /* 0x000fe20000000000 */
[--C-:B------:R-:W-:Y:S01]  /*9ca0*/  @!P2 IMAD.IADD R200, R200, 0x1, -R5.reuse ;  /* 0x00000001c8c8a824 */ /* 0x100fe200078e0a05 */
[C---:B------:R-:W-:Y:S01]  /*9cb0*/  ISETP.GT.U32.AND P2, PT, R5.reuse, R199, PT ;  /* 0x000000c70500720c */ /* 0x040fe20003f44070 */
[----:B------:R-:W-:Y:S02]  /*9cc0*/  @!P6 IMAD.IADD R202, R202, 0x1, -R5 ;  /* 0x00000001cacae824 */ /* 0x000fe400078e0a05 */
[----:B------:R-:W-:Y:S02]  /*9cd0*/  IMAD.MOV R3, RZ, RZ, -R3 ;  /* 0x000000ffff037224 */ /* 0x000fe400078e0a03 */
[----:B------:R-:W-:Y:S01]  /*9ce0*/  @!P0 IMAD.MOV R198, RZ, RZ, -R198 ;  /* 0x000000ffffc68224 */ /* 0x000fe200078e0ac6 */
[C---:B------:R-:W-:Y:S01]  /*9cf0*/  ISETP.GT.U32.AND P0, PT, R5.reuse, R202, PT ;  /* 0x000000ca0500720c */ /* 0x040fe20003f04070 */
[----:B------:R-:W-:-:S02]  /*9d00*/  IMAD R203, R5, R3, R206 ;  /* 0x0000000305cb7224 */ /* 0x000fc400078e02ce */
[----:B------:R-:W-:-:S04]  /*9d10*/  IMAD.HI.U32 R3, R7, R6, RZ ;  /* 0x0000000607037227 */ /* 0x000fc800078e00ff */
[----:B------:R-:W-:Y:S01]  /*9d20*/  @!P3 IMAD.IADD R201, R201, 0x1, -R5 ;  /* 0x00000001c9c9b824 */ /* 0x000fe200078e0a05 */
[----:B------:R-:W-:Y:S01]  /*9d30*/  ISETP.GT.U32.AND P3, PT, R5, R200, PT ;  /* 0x000000c80500720c */ /* 0x000fe20003f64070 */
[----:B------:R-:W-:Y:S02]  /*9d40*/  IMAD.MOV R205, RZ, RZ, -R3 ;  /* 0x000000ffffcd7224 */ /* 0x000fe400078e0a03 */
[--C-:B------:R-:W-:Y:S01]  /*9d50*/  @!P2 IMAD.IADD R199, R199, 0x1, -R5.reuse ;  /* 0x00000001c7c7a824 */ /* 0x100fe200078e0a05 */
[C---:B------:R-:W-:Y:S01]  /*9d60*/  ISETP.GT.U32.AND P6, PT, R5.reuse, R201, PT ;  /* 0x000000c90500720c */ /* 0x040fe20003fc4070 */
[C---:B------:R-:W-:Y:S01]  /*9d70*/  IMAD R205, R5.reuse, R205, R6 ;  /* 0x000000cd05cd7224 */ /* 0x040fe200078e0206 */
[C---:B------:R-:W-:Y:S01]  /*9d80*/  ISETP.GT.U32.AND P2, PT, R5.reuse, R203, PT ;  /* 0x000000cb0500720c */ /* 0x040fe20003f44070 */
[----:B------:R-:W-:Y:S02]  /*9d90*/  @!P0 IMAD.IADD R202, R202, 0x1, -R5 ;  /* 0x00000001caca8824 */ /* 0x000fe400078e0a05 */
[C---:B------:R-:W-:Y:S01]  /*9da0*/  VIADD R211, R0.reuse, 0xd0 ;  /* 0x000000d000d37836 */ /* 0x040fe20000000000 */
[----:B------:R-:W-:Y:S01]  /*9db0*/  ISETP.GT.U32.AND P0, PT, R5, R205, PT ;  /* 0x000000cd0500720c */ /* 0x000fe20003f04070 */
[----:B------:R-:W-:-:S02]  /*9dc0*/  VIADD R212, R0, 0xd1 ;  /* 0x000000d100d47836 */ /* 0x000fc40000000000 */
[----:B------:R-:W-:Y:S01]  /*9dd0*/  @!P3 IMAD.IADD R200, R200, 0x1, -R5 ;  /* 0x00000001c8c8b824 */ /* 0x000fe200078e0a05 */
[----:B------:R-:W-:Y:S01]  /*9de0*/  ISETP.GT.U32.AND P3, PT, R5, R204, PT ;  /* 0x000000cc0500720c */ /* 0x000fe20003f64070 */
[----:B------:R-:W-:Y:S01]  /*9df0*/  @!P5 IMAD.MOV R199, RZ, RZ, -R199 ;  /* 0x000000ffffc7d224 */ /* 0x000fe200078e0ac7 */
[----:B------:R-:W-:Y:S01]  /*9e00*/  IABS R206, R211 ;  /* 0x000000d300ce7213 */ /* 0x000fe20000000000 */
[--C-:B------:R-:W-:Y:S01]  /*9e10*/  @!P6 IMAD.IADD R201, R201, 0x1, -R5.reuse ;  /* 0x00000001c9c9e824 */ /* 0x100fe200078e0a05 */
[----:B------:R-:W-:Y:S01]  /*9e20*/  IABS R8, R212 ;  /* 0x000000d400087213 */ /* 0x000fe20000000000 */
[----:B------:R-:W-:Y:S01]  /*9e30*/  @!P2 IMAD.IADD R203, R203, 0x1, -R5 ;  /* 0x00000001cbcba824 */ /* 0x000fe200078e0a05 */
[----:B------:R-:W-:Y:S01]  /*9e40*/  ISETP.GE.AND P6, PT, R207, RZ, PT ;  /* 0x000000ffcf00720c */ /* 0x000fe20003fc6270 */
[----:B------:R-:W-:Y:S01]  /*9e50*/  IMAD.HI.U32 R3, R7, R206, RZ ;  /* 0x000000ce07037227 */ /* 0x000fe200078e00ff */
[----:B------:R-:W-:-:S03]  /*9e60*/  ISETP.GE.AND P2, PT, R209, RZ, PT ;  /* 0x000000ffd100720c */ /* 0x000fc60003f46270 */
[----:B------:R-:W-:Y:S01]  /*9e70*/  @!P0 IMAD.IADD R205, R205, 0x1, -R5 ;  /* 0x00000001cdcd8824 */ /* 0x000fe200078e0a05 */
[----:B------:R-:W-:Y:S01]  /*9e80*/  ISETP.GT.U32.AND P0, PT, R5, R203, PT ;  /* 0x000000cb0500720c */ /* 0x000fe20003f04070 */
[----:B------:R-:W-:-:S04]  /*9e90*/  IMAD.HI.U32 R6, R7, R8, RZ ;  /* 0x0000000807067227 */ /* 0x000fc800078e00ff */
[----:B------:R-:W-:Y:S02]  /*9ea0*/  IMAD.MOV R3, RZ, RZ, -R3 ;  /* 0x000000ffff037224 */ /* 0x000fe400078e0a03 */
[----:B------:R-:W-:Y:S02]  /*9eb0*/  VIADD R209, R0, 0xd2 ;  /* 0x000000d200d17836 */ /* 0x000fe40000000000 */
[----:B------:R-:W-:Y:S01]  /*9ec0*/  @!P3 IMAD.IADD R204, R204, 0x1, -R5 ;  /* 0x00000001ccccb824 */ /* 0x000fe200078e0a05 */
[----:B------:R-:W-:Y:S01]  /*9ed0*/  ISETP.GE.AND P3, PT, R208, RZ, PT ;  /* 0x000000ffd000720c */ /* 0x000fe20003f66270 */
[----:B------:R-:W-:Y:S01]  /*9ee0*/  IMAD.MOV R6, RZ, RZ, -R6 ;  /* 0x000000ffff067224 */ /* 0x000fe200078e0a06 */
[----:B------:R-:W-:Y:S01]  /*9ef0*/  IABS R208, R209 ;  /* 0x000000d100d07213 */ /* 0x000fe20000000000 */
[C---:B------:R-:W-:Y:S01]  /*9f00*/  IMAD R206, R5.reuse, R3, R206 ;  /* 0x0000000305ce7224 */ /* 0x040fe200078e02ce */
[C---:B------:R-:W-:Y:S01]  /*9f10*/  ISETP.GT.U32.AND P5, PT, R5.reuse, R204, PT ;  /* 0x000000cc0500720c */ /* 0x040fe20003fa4070 */
[----:B------:R-:W-:Y:S01]  /*9f20*/  @!P1 IMAD.MOV R200, RZ, RZ, -R200 ;  /* 0x000000ffffc89224 */ /* 0x000fe200078e0ac8 */
[C---:B------:R-:W-:Y:S01]  /*9f30*/  ISETP.GT.U32.AND P1, PT, R5.reuse, R205, PT ;  /* 0x000000cd0500720c */ /* 0x040fe20003f24070 */
[----:B------:R-:W-:-:S02]  /*9f40*/  IMAD R207, R5, R6, R8 ;  /* 0x0000000605cf7224 */ /* 0x000fc400078e0208 */
[----:B------:R-:W-:Y:S01]  /*9f50*/  @!P4 IMAD.MOV R201, RZ, RZ, -R201 ;  /* 0x000000ffffc9c224 */ /* 0x000fe200078e0ac9 */
[----:B------:R-:W-:Y:S01]  /*9f60*/  ISETP.GT.U32.AND P4, PT, R5, R206, PT ;  /* 0x000000ce0500720c */ /* 0x000fe20003f84070 */
[----:B------:R-:W-:Y:S01]  /*9f70*/  @!P6 IMAD.MOV R202, RZ, RZ, -R202 ;  /* 0x000000ffffcae224 */ /* 0x000fe200078e0aca */
[----:B------:R-:W-:Y:S01]  /*9f80*/  ISETP.GE.AND P6, PT, R210, RZ, PT ;  /* 0x000000ffd200720c */ /* 0x000fe20003fc6270 */
[----:B------:R-:W-:-:S04]  /*9f90*/  IMAD.HI.U32 R3, R7, R208, RZ ;  /* 0x000000d007037227 */ /* 0x000fc800078e00ff */
[----:B------:R-:W-:Y:S01]  /*9fa0*/  @!P0 IMAD.IADD R203, R203, 0x1, -R5 ;  /* 0x00000001cbcb8824 */ /* 0x000fe200078e0a05 */
[----:B------:R-:W-:Y:S01]  /*9fb0*/  ISETP.GT.U32.AND P0, PT, R5, R207, PT ;  /* 0x000000cf0500720c */ /* 0x000fe20003f04070 */
[----:B------:R-:W-:Y:S02]  /*9fc0*/  IMAD.MOV R3, RZ, RZ, -R3 ;  /* 0x000000ffff037224 */ /* 0x000fe400078e0a03 */
[--C-:B------:R-:W-:Y:S01]  /*9fd0*/  @!P1 IMAD.IADD R205, R205, 0x1, -R5.reuse ;  /* 0x00000001cdcd9824 */ /* 0x100fe200078e0a05 */
[----:B------:R-:W-:Y:S01]  /*9fe0*/  ISETP.GE.AND P1, PT, R212, RZ, PT ;  /* 0x000000ffd400720c */ /* 0x000fe20003f26270 */
[----:B------:R-:W-:Y:S02]  /*9ff0*/  IMAD R208, R5, R3, R208 ;  /* 0x0000000305d07224 */ /* 0x000fe400078e02d0 */
[----:B------:R-:W-:Y:S01]  /*a000*/  @!P4 IMAD.IADD R206, R206, 0x1, -R5 ;  /* 0x00000001cecec824 */ /* 0x000fe200078e0a05 */
[----:B------:R-:W-:Y:S01]  /*a010*/  ISETP.GE.AND P4, PT, R209, RZ, PT ;  /* 0x000000ffd100720c */ /* 0x000fe20003f86270 */
[----:B------:R-:W-:Y:S01]  /*a020*/  @!P6 IMAD.MOV R205, RZ, RZ, -R205 ;  /* 0x000000ffffcde224 */ /* 0x000fe200078e0acd */
[----:B------:R-:W-:Y:S01]  /*a030*/  ISETP.GT.U32.AND P6, PT, R5, R208, PT ;  /* 0x000000d00500720c */ /* 0x000fe20003fc4070 */
[----:B------:R-:W-:-:S02]  /*a040*/  VIADD R213, R0, 0xd3 ;  /* 0x000000d300d57836 */ /* 0x000fc40000000000 */
[--C-:B------:R-:W-:Y:S01]  /*a050*/  @!P0 IMAD.IADD R207, R207, 0x1, -R5.reuse ;  /* 0x00000001cfcf8824 */ /* 0x100fe200078e0a05 */
[----:B------:R-:W-:Y:S01]  /*a060*/  ISETP.GT.U32.AND P0, PT, R5, R206, PT ;  /* 0x000000ce0500720c */ /* 0x000fe20003f04070 */
[----:B------:R-:W-:Y:S01]  /*a070*/  VIADD R3, R0, 0xd4 ;  /* 0x000000d400037836 */ /* 0x000fe20000000000 */
[----:B------:R-:W-:Y:S01]  /*a080*/  IABS R8, R213 ;  /* 0x000000d500087213 */ /* 0x000fe20000000000 */
[----:B------:R-:W-:Y:S01]  /*a090*/  @!P5 IMAD.IADD R204, R204, 0x1, -R5 ;  /* 0x00000001ccccd824 */ /* 0x000fe200078e0a05 */
[----:B------:R-:W-:Y:S01]  /*a0a0*/  ISETP.GE.AND P5, PT, R211, RZ, PT ;  /* 0x000000ffd300720c */ /* 0x000fe20003fa6270 */
[----:B------:R-:W-:Y:S01]  /*a0b0*/  VIADD R217, R0, 0xd7 ;  /* 0x000000d700d97836 */ /* 0x000fe20000000000 */
[----:B------:R-:W-:Y:S01]  /*a0c0*/  IABS R210, R3 ;  /* 0x0000000300d27213 */ /* 0x000fe20000000000 */
[----:B------:R-:W-:-:S03]  /*a0d0*/  IMAD.HI.U32 R6, R7, R8, RZ ;  /* 0x0000000807067227 */ /* 0x000fc600078e00ff */
[----:B------:R-:W-:Y:S01]  /*a0e0*/  IABS R216, R217 ;  /* 0x000000d900d87213 */ /* 0x000fe20000000000 */
[--C-:B------:R-:W-:Y:S02]  /*a0f0*/  @!P6 IMAD.IADD R208, R208, 0x1, -R5.reuse ;  /* 0x00000001d0d0e824 */ /* 0x100fe400078e0a05 */
[----:B------:R-:W-:Y:S01]  /*a100*/  @!P0 IMAD.IADD R206, R206, 0x1, -R5 ;  /* 0x00000001cece8824 */ /* 0x000fe200078e0a05 */
[----:B------:R-:W-:Y:S01]  /*a110*/  ISETP.GE.AND P0, PT, R3, RZ, PT ;  /* 0x000000ff0300720c */ /* 0x000fe20003f06270 */
[----:B------:R-:W-:Y:S01]  /*a120*/  IMAD.MOV R6, RZ, RZ, -R6 ;  /* 0x000000ffff067224 */ /* 0x000fe200078e0a06 */
[C---:B------:R-:W-:Y:S01]  /*a130*/  ISETP.GT.U32.AND P6, PT, R5.reuse, R208, PT ;  /* 0x000000d00500720c */ /* 0x040fe20003fc4070 */
[----:B------:R-:W-:Y:S01]  /*a140*/  @!P3 IMAD.MOV R204, RZ, RZ, -R204 ;  /* 0x000000ffffccb224 */ /* 0x000fe200078e0acc */
[----:B------:R-:W-:Y:S01]  /*a150*/  ISETP.GT.U32.AND P3, PT, R5, R207, PT ;  /* 0x000000cf0500720c */ /* 0x000fe20003f64070 */
[----:B------:R-:W-:-:S04]  /*a160*/  IMAD.HI.U32 R3, R7, R210, RZ ;  /* 0x000000d207037227 */ /* 0x000fc800078e00ff */
[C---:B------:R-:W-:Y:S02]  /*a170*/  IMAD R209, R5.reuse, R6, R8 ;  /* 0x0000000605d17224 */ /* 0x040fe400078e0208 */
[----:B------:R-:W-:Y:S02]  /*a180*/  IMAD.MOV R3, RZ, RZ, -R3 ;  /* 0x000000ffff037224 */ /* 0x000fe400078e0a03 */
[----:B------:R-:W-:Y:S02]  /*a190*/  VIADD R6, R0, 0xd5 ;  /* 0x000000d500067836 */ /* 0x000fe40000000000 */
[----:B------:R-:W-:Y:S01]  /*a1a0*/  @!P5 IMAD.MOV R206, RZ, RZ, -R206 ;  /* 0x000000ffffced224 */ /* 0x000fe200078e0ace */
[C---:B------:R-:W-:Y:S01]  /*a1b0*/  ISETP.GT.U32.AND P5, PT, R5.reuse, R209, PT ;  /* 0x000000d10500720c */ /* 0x040fe20003fa4070 */
[----:B------:R-:W-:Y:S01]  /*a1c0*/  IMAD R210, R5, R3, R210 ;  /* 0x0000000305d27224 */ /* 0x000fe200078e02d2 */
[----:B------:R-:W-:Y:S01]  /*a1d0*/  IABS R212, R6 ;  /* 0x0000000600d47213 */ /* 0x000fe20000000000 */
[----:B------:R-:W-:-:S02]  /*a1e0*/  @!P6 IMAD.IADD R208, R208, 0x1, -R5 ;  /* 0x00000001d0d0e824 */ /* 0x000fc400078e0a05 */
[----:B------:R-:W-:Y:S01]  /*a1f0*/  @!P3 IMAD.IADD R207, R207, 0x1, -R5 ;  /* 0x00000001cfcfb824 */ /* 0x000fe200078e0a05 */
[----:B------:R-:W-:Y:S01]  /*a200*/  ISETP.GT.U32.AND P6, PT, R5, R210, PT ;  /* 0x000000d20500720c */ /* 0x000fe20003fc4070 */
[----:B------:R-:W-:Y:S01]  /*a210*/  @!P2 IMAD.MOV R203, RZ, RZ, -R203 ;  /* 0x000000ffffcba224 */ /* 0x000fe200078e0acb */
[----:B------:R-:W-:Y:S01]  /*a220*/  ISETP.GE.AND P3, PT, R6, RZ, PT ;  /* 0x000000ff0600720c */ /* 0x000fe20003f66270 */
[----:B------:R-:W-:Y:S01]  /*a230*/  IMAD.HI.U32 R6, R7, R212, RZ ;  /* 0x000000d407067227 */ /* 0x000fe200078e00ff */
[----:B------:R-:W-:-:S03]  /*a240*/  ISETP.GE.AND P2, PT, R213, RZ, PT ;  /* 0x000000ffd500720c */ /* 0x000fc60003f46270 */
[----:B------:R-:W-:Y:S02]  /*a250*/  VIADD R213, R0, 0xd6 ;  /* 0x000000d600d57836 */ /* 0x000fe40000000000 */
[----:B------:R-:W-:-:S03]  /*a260*/  IMAD.HI.U32 R211, R7, R216, RZ ;  /* 0x000000d807d37227 */ /* 0x000fc600078e00ff */
[----:B------:R-:W-:Y:S01]  /*a270*/  IABS R214, R213 ;  /* 0x000000d500d67213 */ /* 0x000fe20000000000 */
[----:B------:R-:W-:Y:S02]  /*a280*/  IMAD.MOV R6, RZ, RZ, -R6 ;  /* 0x000000ffff067224 */ /* 0x000fe400078e0a06 */
[----:B------:R-:W-:Y:S01]  /*a290*/  @!P1 IMAD.MOV R207, RZ, RZ, -R207 ;  /* 0x000000ffffcf9224 */ /* 0x000fe200078e0acf */
[----:B------:R-:W-:Y:S01]  /*a2a0*/  ISETP.GE.AND P1, PT, R213, RZ, PT ;  /* 0x000000ffd500720c */ /* 0x000fe20003f26270 */
[----:B------:R-:W-:Y:S02]  /*a2b0*/  @!P5 IMAD.IADD R209, R209, 0x1, -R5 ;  /* 0x00000001d1d1d824 */ /* 0x000fe400078e0a05 */
[----:B------:R-:W-:Y:S02]  /*a2c0*/  IMAD.MOV R213, RZ, RZ, -R211 ;  /* 0x000000ffffd57224 */ /* 0x000fe400078e0ad3 */
[C---:B------:R-:W-:Y:S02]  /*a2d0*/  IMAD R211, R5.reuse, R6, R212 ;  /* 0x0000000605d37224 */ /* 0x040fe400078e02d4 */
[----:B------:R-:W-:Y:S01]  /*a2e0*/  @!P6 IMAD.IADD R210, R210, 0x1, -R5 ;  /* 0x00000001d2d2e824 */ /* 0x000fe200078e0a05 */
[----:B------:R-:W-:Y:S01]  /*a2f0*/  ISETP.GT.U32.AND P6, PT, R5, R209, PT ;  /* 0x000000d10500720c */ /* 0x000fe20003fc4070 */
[----:B------:R-:W-:Y:S01]  /*a300*/  IMAD.HI.U32 R8, R7, R214, RZ ;  /* 0x000000d607087227 */ /* 0x000fe200078e00ff */
[----:B------:R-:W-:-:S03]  /*a310*/  ISETP.GT.U32.AND P5, PT, R5, R211, PT ;  /* 0x000000d30500720c */ /* 0x000fc60003fa4070 */
[----:B------:R-:W-:Y:S02]  /*a320*/  IMAD.MOV R8, RZ, RZ, -R8 ;  /* 0x000000ffff087224 */ /* 0x000fe400078e0a08 */
[C---:B------:R-:W-:Y:S02]  /*a330*/  VIADD R223, R0.reuse, 0xd8 ;  /* 0x000000d800df7836 */ /* 0x040fe40000000000 */
[----:B------:R-:W-:Y:S02]  /*a340*/  IMAD R212, R5, R8, R214 ;  /* 0x0000000805d47224 */ /* 0x000fe400078e02d6 */
[----:B------:R-:W-:Y:S01]  /*a350*/  VIADD R221, R0, 0xd9 ;  /* 0x000000d900dd7836 */ /* 0x000fe20000000000 */
[----:B------:R-:W-:Y:S01]  /*a360*/  IABS R214, R223 ;  /* 0x000000df00d67213 */ /* 0x000fe20000000000 */
[--C-:B------:R-:W-:Y:S01]  /*a370*/  @!P6 IMAD.IADD R209, R209, 0x1, -R5.reuse ;  /* 0x00000001d1d1e824 */ /* 0x100fe200078e0a05 */
[----:B------:R-:W-:Y:S01]  /*a380*/  ISETP.GT.U32.AND P6, PT, R5, R212, PT ;  /* 0x000000d40500720c */ /* 0x000fe20003fc4070 */
[----:B------:R-:W-:Y:S01]  /*a390*/  @!P5 IMAD.IADD R211, R211, 0x1, -R5 ;  /* 0x00000001d3d3d824 */ /* 0x000fe200078e0a05 */
[----:B------:R-:W-:Y:S01]  /*a3a0*/  ISETP.GT.U32.AND P5, PT, R5, R210, PT ;  /* 0x000000d20500720c */ /* 0x000fe20003fa4070 */
[----:B------:R-:W-:-:S04]  /*a3b0*/  IMAD.HI.U32 R3, R7, R214, RZ ;  /* 0x000000d607037227 */ /* 0x000fc800078e00ff */
[----:B------:R-:W-:Y:S02]  /*a3c0*/  IMAD.MOV R3, RZ, RZ, -R3 ;  /* 0x000000ffff037224 */ /* 0x000fe400078e0a03 */
[C---:B------:R-:W-:Y:S01]  /*a3d0*/  IMAD R213, R5.reuse, R213, R216 ;  /* 0x000000d505d57224 */ /* 0x040fe200078e02d8 */
[----:B------:R-:W-:Y:S01]  /*a3e0*/  IABS R216, R221 ;  /* 0x000000dd00d87213 */ /* 0x000fe20000000000 */
[C---:B------:R-:W-:Y:S02]  /*a3f0*/  IMAD R214, R5.reuse, R3, R214 ;  /* 0x0000000305d67224 */ /* 0x040fe400078e02d6 */
[C---:B------:R-:W-:Y:S02]  /*a400*/  VIADD R222, R0.reuse, 0xda ;  /* 0x000000da00de7836 */ /* 0x040fe40000000000 */
[----:B------:R-:W-:Y:S01]  /*a410*/  @!P4 IMAD.MOV R208, RZ, RZ, -R208 ;  /* 0x000000ffffd0c224 */ /* 0x000fe200078e0ad0 */
[C---:B------:R-:W-:Y:S01]  /*a420*/  ISETP.GT.U32.AND P4, PT, R5.reuse, R211, PT ;  /* 0x000000d30500720c */ /* 0x040fe20003f84070 */
[----:B------:R-:W-:Y:S01]  /*a430*/  VIADD R219, R0, 0xdb ;  /* 0x000000db00db7836 */ /* 0x000fe20000000000 */
[----:B------:R-:W-:Y:S01]  /*a440*/  IABS R218, R222 ;  /* 0x000000de00da7213 */ /* 0x000fe20000000000 */
[--C-:B------:R-:W-:Y:S01]  /*a450*/  @!P6 IMAD.IADD R212, R212, 0x1, -R5.reuse ;  /* 0x00000001d4d4e824 */ /* 0x100fe200078e0a05 */
[C---:B------:R-:W-:Y:S01]  /*a460*/  ISETP.GT.U32.AND P6, PT, R5.reuse, R214, PT ;  /* 0x000000d60500720c */ /* 0x040fe20003fc4070 */
[----:B------:R-:W-:Y:S01]  /*a470*/  @!P5 IMAD.IADD R210, R210, 0x1, -R5 ;  /* 0x00000001d2d2d824 */ /* 0x000fe200078e0a05 */
[----:B------:R-:W-:Y:S01]  /*a480*/  ISETP.GT.U32.AND P5, PT, R5, R213, PT ;  /* 0x000000d50500720c */ /* 0x000fe20003fa4070 */
[----:B------:R-:W-:Y:S01]  /*a490*/  IMAD.HI.U32 R6, R7, R216, RZ ;  /* 0x000000d807067227 */ /* 0x000fe200078e00ff */
[----:B------:R-:W-:-:S03]  /*a4a0*/  IABS R220, R219 ;  /* 0x000000db00dc7213 */ /* 0x000fc60000000000 */
[----:B------:R-:W-:-:S04]  /*a4b0*/  IMAD.HI.U32 R8, R7, R218, RZ ;  /* 0x000000da07087227 */ /* 0x000fc800078e00ff */
[----:B------:R-:W-:-:S04]  /*a4c0*/  IMAD.HI.U32 R215, R7, R220, RZ ;  /* 0x000000dc07d77227 */ /* 0x000fc800078e00ff */
[----:B------:R-:W-:Y:S02]  /*a4d0*/  IMAD.MOV R6, RZ, RZ, -R6 ;  /* 0x000000ffff067224 */ /* 0x000fe400078e0a06 */
[----:B------:R-:W-:Y:S02]  /*a4e0*/  IMAD.MOV R8, RZ, RZ, -R8 ;  /* 0x000000ffff087224 */ /* 0x000fe400078e0a08 */
[----:B------:R-:W-:Y:S01]  /*a4f0*/  @!P4 IMAD.IADD R211, R211, 0x1, -R5 ;  /* 0x00000001d3d3c824 */ /* 0x000fe200078e0a05 */
[----:B------:R-:W-:Y:S01]  /*a500*/  ISETP.GE.AND P4, PT, R217, RZ, PT ;  /* 0x000000ffd900720c */ /* 0x000fe20003f86270 */
[----:B------:R-:W-:Y:S02]  /*a510*/  IMAD.MOV R217, RZ, RZ, -R215 ;  /* 0x000000ffffd97224 */ /* 0x000fe400078e0ad7 */
[----:B------:R-:W-:Y:S01]  /*a520*/  @!P6 IMAD.IADD R214, R214, 0x1, -R5 ;  /* 0x00000001d6d6e824 */ /* 0x000fe200078e0a05 */
[C---:B------:R-:W-:Y:S01]  /*a530*/  ISETP.GT.U32.AND P6, PT, R5.reuse, R212, PT ;  /* 0x000000d40500720c */ /* 0x040fe20003fc4070 */
[----:B------:R-:W-:-:S02]  /*a540*/  IMAD R215, R5, R6, R216 ;  /* 0x0000000605d77224 */ /* 0x000fc400078e02d8 */
[----:B------:R-:W-:Y:S02]  /*a550*/  IMAD R216, R5, R8, R218 ;  /* 0x0000000805d87224 */ /* 0x000fe400078e02da */
[----:B------:R-:W-:Y:S01]  /*a560*/  @!P5 IMAD.IADD R213, R213, 0x1, -R5 ;  /* 0x00000001d5d5d824 */ /* 0x000fe200078e0a05 */
[C---:B------:R-:W-:Y:S01]  /*a570*/  ISETP.GT.U32.AND P5, PT, R5.reuse, R215, PT ;  /* 0x000000d70500720c */ /* 0x040fe20003fa4070 */
[C---:B------:R-:W-:Y:S02]  /*a580*/  VIADD R224, R0.reuse, 0xdc ;  /* 0x000000dc00e07836 */ /* 0x040fe40000000000 */
[----:B------:R-:W-:Y:S01]  /*a590*/  @!P2 IMAD.MOV R209, RZ, RZ, -R209 ;  /* 0x000000ffffd1a224 */ /* 0x000fe200078e0ad1 */
[C---:B------:R-:W-:Y:S01]  /*a5a0*/  ISETP.GT.U32.AND P2, PT, R5.reuse, R213, PT ;  /* 0x000000d50500720c */ /* 0x040fe20003f44070 */
[----:B------:R-:W-:Y:S01]  /*a5b0*/  @!P3 IMAD.MOV R211, RZ, RZ, -R211 ;  /* 0x000000ffffd3b224 */ /* 0x000fe200078e0ad3 */
[C---:B------:R-:W-:Y:S01]  /*a5c0*/  ISETP.GT.U32.AND P3, PT, R5.reuse, R216, PT ;  /* 0x000000d80500720c */ /* 0x040fe20003f64070 */
[----:B------:R-:W-:Y:S01]  /*a5d0*/  IMAD R217, R5, R217, R220 ;  /* 0x000000d905d97224 */ /* 0x000fe200078e02dc */
[----:B------:R-:W-:Y:S01]  /*a5e0*/  IABS R218, R224 ;  /* 0x000000e000da7213 */ /* 0x000fe20000000000 */
[----:B------:R-:W-:-:S02]  /*a5f0*/  VIADD R226, R0, 0xdd ;  /* 0x000000dd00e27836 */ /* 0x000fc40000000000 */
[----:B------:R-:W-:Y:S01]  /*a600*/  @!P6 IMAD.IADD R212, R212, 0x1, -R5 ;  /* 0x00000001d4d4e824 */ /* 0x000fe200078e0a05 */
[----:B------:R-:W-:Y:S01]  /*a610*/  ISETP.GT.U32.AND P6, PT, R5, R217, PT ;  /* 0x000000d90500720c */ /* 0x000fe20003fc4070 */
[----:B------:R-:W-:Y:S01]  /*a620*/  IMAD.HI.U32 R3, R7, R218, RZ ;  /* 0x000000da07037227 */ /* 0x000fe200078e00ff */
[----:B------:R-:W-:-:S03]  /*a630*/  IABS R8, R226 ;  /* 0x000000e200087213 */ /* 0x000fc60000000000 */
[----:B------:R-:W-:Y:S02]  /*a640*/  VIADD R225, R0, 0xde ;  /* 0x000000de00e17836 */ /* 0x000fe40000000000 */
[----:B------:R-:W-:Y:S01]  /*a650*/  @!P0 IMAD.MOV R210, RZ, RZ, -R210 ;  /* 0x000000ffffd28224 */ /* 0x000fe200078e0ad2 */
[----:B------:R-:W-:Y:S01]  /*a660*/  ISETP.GT.U32.AND P0, PT, R5, R214, PT ;  /* 0x000000d60500720c */ /* 0x000fe20003f04070 */
[----:B------:R-:W-:Y:S01]  /*a670*/  IMAD.MOV R3, RZ, RZ, -R3 ;  /* 0x000000ffff037224 */ /* 0x000fe200078e0a03 */
[----:B------:R-:W-:Y:S01]  /*a680*/  IABS R220, R225 ;  /* 0x000000e100dc7213 */ /* 0x000fe20000000000 */
[--C-:B------:R-:W-:Y:S02]  /*a690*/  @!P5 IMAD.IADD R215, R215, 0x1, -R5.reuse ;  /* 0x00000001d7d7d824 */ /* 0x100fe400078e0a05 */
[--C-:B------:R-:W-:Y:S01]  /*a6a0*/  @!P2 IMAD.IADD R213, R213, 0x1, -R5.reuse ;  /* 0x00000001d5d5a824 */ /* 0x100fe200078e0a05 */
[----:B------:R-:W-:Y:S01]  /*a6b0*/  ISETP.GE.AND P2, PT, R223, RZ, PT ;  /* 0x000000ffdf00720c */ /* 0x000fe20003f46270 */
[----:B------:R-:W-:Y:S01]  /*a6c0*/  @!P3 IMAD.IADD R216, R216, 0x1, -R5 ;  /* 0x00000001d8d8b824 */ /* 0x000fe200078e0a05 */
[C---:B------:R-:W-:Y:S01]  /*a6d0*/  ISETP.GT.U32.AND P5, PT, R5.reuse, R215, PT ;  /* 0x000000d70500720c */ /* 0x040fe20003fa4070 */
[----:B------:R-:W-:Y:S01]  /*a6e0*/  IMAD R218, R5, R3, R218 ;  /* 0x0000000305da7224 */ /* 0x000fe200078e02da */
[----:B------:R-:W-:Y:S01]  /*a6f0*/  ISETP.GE.AND P3, PT, R222, RZ, PT ;  /* 0x000000ffde00720c */ /* 0x000fe20003f66270 */
[----:B------:R-:W-:-:S04]  /*a700*/  IMAD.HI.U32 R3, R7, R8, RZ ;  /* 0x0000000807037227 */ /* 0x000fc800078e00ff */
[----:B------:R-:W-:Y:S01]  /*a710*/  @!P1 IMAD.MOV R212, RZ, RZ, -R212 ;  /* 0x000000ffffd49224 */ /* 0x000fe200078e0ad4 */
[----:B------:R-:W-:Y:S01]  /*a720*/  ISETP.GT.U32.AND P1, PT, R5, R216, PT ;  /* 0x000000d80500720c */ /* 0x000fe20003f24070 */
[----:B------:R-:W-:-:S04]  /*a730*/  IMAD.HI.U32 R6, R7, R220, RZ ;  /* 0x000000dc07067227 */ /* 0x000fc800078e00ff */
[----:B------:R-:W-:Y:S02]  /*a740*/  IMAD.MOV R3, RZ, RZ, -R3 ;  /* 0x000000ffff037224 */ /* 0x000fe400078e0a03 */
[--C-:B------:R-:W-:Y:S01]  /*a750*/  @!P6 IMAD.IADD R217, R217, 0x1, -R5.reuse ;  /* 0x00000001d9d9e824 */ /* 0x100fe200078e0a05 */
[----:B------:R-:W-:Y:S01]  /*a760*/  ISETP.GE.AND P6, PT, R219, RZ, PT ;  /* 0x000000ffdb00720c */ /* 0x000fe20003fc6270 */
[----:B------:R-:W-:Y:S01]  /*a770*/  @!P0 IMAD.IADD R214, R214, 0x1, -R5 ;  /* 0x00000001d6d68824 */ /* 0x000fe200078e0a05 */
[----:B------:R-:W-:Y:S01]  /*a780*/  ISETP.GE.AND P0, PT, R221, RZ, PT ;  /* 0x000000ffdd00720c */ /* 0x000fe20003f06270 */
[----:B------:R-:W-:Y:S02]  /*a790*/  IMAD.MOV R6, RZ, RZ, -R6 ;  /* 0x000000ffff067224 */ /* 0x000fe400078e0a06 */
[C---:B------:R-:W-:Y:S02]  /*a7a0*/  IMAD R219, R5.reuse, R3, R8 ;  /* 0x0000000305db7224 */ /* 0x040fe400078e0208 */
[----:B------:R-:W-:-:S02]  /*a7b0*/  IMAD R220, R5, R6, R220 ;  /* 0x0000000605dc7224 */ /* 0x000fc400078e02dc */
[----:B------:R-:W-:Y:S01]  /*a7c0*/  @!P2 IMAD.MOV R214, RZ, RZ, -R214 ;  /* 0x000000ffffd6a224 */ /* 0x000fe200078e0ad6 */
[----:B------:R-:W-:Y:S01]  /*a7d0*/  ISETP.GT.U32.AND P2, PT, R5, R219, PT ;  /* 0x000000db0500720c */ /* 0x000fe20003f44070 */
[--C-:B------:R-:W-:Y:S01]  /*a7e0*/  @!P5 IMAD.IADD R215, R215, 0x1, -R5.reuse ;  /* 0x00000001d7d7d824 */ /* 0x100fe200078e0a05 */
[C---:B------:R-:W-:Y:S01]  /*a7f0*/  ISETP.GT.U32.AND P5, PT, R5.reuse, R218, PT ;  /* 0x000000da0500720c */ /* 0x040fe20003fa4070 */
[----:B------:R-:W-:Y:S01]  /*a800*/  @!P1 IMAD.IADD R216, R216, 0x1, -R5 ;  /* 0x00000001d8d89824 */ /* 0x000fe200078e0a05 */
[----:B------:R-:W-:Y:S01]  /*a810*/  ISETP.GT.U32.AND P1, PT, R5, R220, PT ;  /* 0x000000dc0500720c */ /* 0x000fe20003f24070 */
[C---:B------:R-:W-:Y:S02]  /*a820*/  VIADD R223, R0.reuse, 0xe0 ;  /* 0x000000e000df7836 */ /* 0x040fe40000000000 */
[----:B------:R-:W-:Y:S02]  /*a830*/  VIADD R221, R0, 0xdf ;  /* 0x000000df00dd7836 */ /* 0x000fe40000000000 */
[----:B------:R-:W-:Y:S01]  /*a840*/  @!P4 IMAD.MOV R213, RZ, RZ, -R213 ;  /* 0x000000ffffd5c224 */ /* 0x000fe200078e0ad5 */
[----:B------:R-:W-:Y:S01]  /*a850*/  IABS R222, R223 ;  /* 0x000000df00de7213 */ /* 0x000fe20000000000 */
[----:B------:R-:W-:Y:S01]  /*a860*/  @!P0 IMAD.MOV R215, RZ, RZ, -R215 ;  /* 0x000000ffffd78224 */ /* 0x000fe200078e0ad7 */
[----:B------:R-:W-:Y:S01]  /*a870*/  IABS R8, R221 ;  /* 0x000000dd00087213 */ /* 0x000fe20000000000 */
[--C-:B------:R-:W-:Y:S01]  /*a880*/  @!P2 IMAD.IADD R219, R219, 0x1, -R5.reuse ;  /* 0x00000001dbdba824 */ /* 0x100fe200078e0a05 */
[----:B------:R-:W-:Y:S01]  /*a890*/  ISETP.GE.AND P0, PT, R224, RZ, PT ;  /* 0x000000ffe000720c */ /* 0x000fe20003f06270 */
[--C-:B------:R-:W-:Y:S01]  /*a8a0*/  @!P5 IMAD.IADD R218, R218, 0x1, -R5.reuse ;  /* 0x00000001dadad824 */ /* 0x100fe200078e0a05 */
[C---:B------:R-:W-:Y:S01]  /*a8b0*/  ISETP.GT.U32.AND P5, PT, R5.reuse, R217, PT ;  /* 0x000000d90500720c */ /* 0x040fe20003fa4070 */
[----:B------:R-:W-:Y:S01]  /*a8c0*/  @!P1 IMAD.IADD R220, R220, 0x1, -R5 ;  /* 0x00000001dcdc9824 */ /* 0x000fe200078e0a05 */
[----:B------:R-:W-:Y:S01]  /*a8d0*/  ISETP.GT.U32.AND P1, PT, R5, R219, PT ;  /* 0x000000db0500720c */ /* 0x000fe20003f24070 */
[----:B------:R-:W-:Y:S01]  /*a8e0*/  IMAD.HI.U32 R6, R7, R222, RZ ;  /* 0x000000de07067227 */ /* 0x000fe200078e00ff */
[----:B------:R-:W-:-:S02]  /*a8f0*/  ISETP.GT.U32.AND P4, PT, R5, R218, PT ;  /* 0x000000da0500720c */ /* 0x000fc40003f84070 */
[----:B------:R-:W-:Y:S01]  /*a900*/  ISETP.GE.AND P2, PT, R221, RZ, PT ;  /* 0x000000ffdd00720c */ /* 0x000fe20003f46270 */
[----:B------:R-:W-:-:S04]  /*a910*/  IMAD.HI.U32 R3, R7, R8, RZ ;  /* 0x0000000807037227 */ /* 0x000fc800078e00ff */
[----:B------:R-:W-:Y:S02]  /*a920*/  IMAD.MOV R6, RZ, RZ, -R6 ;  /* 0x000000ffff067224 */ /* 0x000fe400078e0a06 */
[----:B------:R-:W-:Y:S02]  /*a930*/  IMAD.MOV R3, RZ, RZ, -R3 ;  /* 0x000000ffff037224 */ /* 0x000fe400078e0a03 */
[C---:B------:R-:W-:Y:S02]  /*a940*/  IMAD R222, R5.reuse, R6, R222 ;  /* 0x0000000605de7224 */ /* 0x040fe400078e02de */
[----:B------:R-:W-:Y:S02]  /*a950*/  IMAD R221, R5, R3, R8 ;  /* 0x0000000305dd7224 */ /* 0x000fe400078e0208 */
[----:B------:R-:W-:Y:S01]  /*a960*/  @!P1 IMAD.IADD R219, R219, 0x1, -R5 ;  /* 0x00000001dbdb9824 */ /* 0x000fe200078e0a05 */
[----:B------:R-:W-:Y:S01]  /*a970*/  ISETP.GT.U32.AND P1, PT, R5, R222, PT ;  /* 0x000000de0500720c */ /* 0x000fe20003f24070 */
[----:B------:R-:W-:-:S02]  /*a980*/  VIADD R8, R0, 0xe1 ;  /* 0x000000e100087836 */ /* 0x000fc40000000000 */
[--C-:B------:R-:W-:Y:S01]  /*a990*/  @!P5 IMAD.IADD R217, R217, 0x1, -R5.reuse ;  /* 0x00000001d9d9d824 */ /* 0x100fe200078e0a05 */
[----:B------:R-:W-:Y:S01]  /*a9a0*/  ISETP.GE.AND P5, PT, R226, RZ, PT ;  /* 0x000000ffe200720c */ /* 0x000fe20003fa6270 */
[----:B------:R-:W-:Y:S01]  /*a9b0*/  @!P4 IMAD.IADD R218, R218, 0x1, -R5 ;  /* 0x00000001dadac824 */ /* 0x000fe200078e0a05 */
[----:B------:R-:W-:Y:S01]  /*a9c0*/  IABS R6, R8 ;  /* 0x0000000800067213 */ /* 0x000fe20000000000 */
[----:B------:R-:W-:Y:S01]  /*a9d0*/  @!P3 IMAD.MOV R216, RZ, RZ, -R216 ;  /* 0x000000ffffd8b224 */ /* 0x000fe200078e0ad8 */
[----:B------:R-:W-:Y:S01]  /*a9e0*/  ISETP.GT.U32.AND P3, PT, R5, R220, PT ;  /* 0x000000dc0500720c */ /* 0x000fe20003f64070 */
[----:B------:R-:W-:Y:S01]  /*a9f0*/  @!P0 IMAD.MOV R218, RZ, RZ, -R218 ;  /* 0x000000ffffda8224 */ /* 0x000fe200078e0ada */
[----:B------:R-:W-:Y:S01]  /*aa00*/  ISETP.GE.AND P0, PT, R223, RZ, PT ;  /* 0x000000ffdf00720c */ /* 0x000fe20003f06270 */
[----:B------:R-:W-:Y:S01]  /*aa10*/  VIADD R223, R0, 0xe2 ;  /* 0x000000e200df7836 */ /* 0x000fe20000000000 */
[----:B------:R-:W-:Y:S01]  /*aa20*/  ISETP.GE.AND P4, PT, R225, RZ, PT ;  /* 0x000000ffe100720c */ /* 0x000fe20003f86270 */
[----:B------:R-:W-:-:S03]  /*aa30*/  IMAD.HI.U32 R3, R7, R6, RZ ;  /* 0x0000000607037227 */ /* 0x000fc600078e00ff */
[----:B------:R-:W-:Y:S01]  /*aa40*/  IABS R224, R223 ;  /* 0x000000df00e07213 */ /* 0x000fe20000000000 */
[----:B------:R-:W-:Y:S01]  /*aa50*/  @!P6 IMAD.MOV R217, RZ, RZ, -R217 ;  /* 0x000000ffffd9e224 */ /* 0x000fe200078e0ad9 */
[----:B------:R-:W-:Y:S01]  /*aa60*/  ISETP.GT.U32.AND P6, PT, R5, R221, PT ;  /* 0x000000dd0500720c */ /* 0x000fe20003fc4070 */
[----:B------:R-:W-:Y:S02]  /*aa70*/  @!P1 IMAD.IADD R222, R222, 0x1, -R5 ;  /* 0x00000001dede9824 */ /* 0x000fe400078e0a05 */
[----:B------:R-:W-:Y:S02]  /*aa80*/  IMAD.MOV R3, RZ, RZ, -R3 ;  /* 0x000000ffff037224 */ /* 0x000fe400078e0a03 */
[----:B------:R-:W-:Y:S01]  /*aa90*/  @!P5 IMAD.MOV R219, RZ, RZ, -R219 ;  /* 0x000000ffffdbd224 */ /* 0x000fe200078e0adb */
[----:B------:R-:W-:Y:S01]  /*aaa0*/  ISETP.GE.AND P5, PT, R223, RZ, PT ;  /* 0x000000ffdf00720c */ /* 0x000fe20003fa6270 */
[C---:B------:R-:W-:Y:S01]  /*aab0*/  IMAD R223, R5.reuse, R3, R6 ;  /* 0x0000000305df7224 */ /* 0x040fe200078e0206 */
[----:B------:R-:W-:Y:S01]  /*aac0*/  ISETP.GT.U32.AND P1, PT, R5, R222, PT ;  /* 0x000000de0500720c */ /* 0x000fe20003f24070 */
[----:B------:R-:W-:-:S04]  /*aad0*/  IMAD.HI.U32 R3, R7, R224, RZ ;  /* 0x000000e007037227 */ /* 0x000fc800078e00ff */
[----:B------:R-:W-:Y:S01]  /*aae0*/  @!P3 IMAD.IADD R220, R220, 0x1, -R5 ;  /* 0x00000001dcdcb824 */ /* 0x000fe200078e0a05 */
[----:B------:R-:W-:Y:S01]  /*aaf0*/  ISETP.GE.AND P3, PT, R8, RZ, PT ;  /* 0x000000ff0800720c */ /* 0x000fe20003f66270 */
[----:B------:R-:W-:Y:S02]  /*ab00*/  IMAD.MOV R3, RZ, RZ, -R3 ;  /* 0x000000ffff037224 */ /* 0x000fe400078e0a03 */
[--C-:B------:R-:W-:Y:S02]  /*ab10*/  @!P6 IMAD.IADD R221, R221, 0x1, -R5.reuse ;  /* 0x00000001dddde824 */ /* 0x100fe400078e0a05 */
[----:B------:R-:W-:Y:S01]  /*ab20*/  @!P4 IMAD.MOV R220, RZ, RZ, -R220 ;  /* 0x000000ffffdcc224 */ /* 0x000fe200078e0adc */
[C---:B------:R-:W-:Y:S01]  /*ab30*/  ISETP.GT.U32.AND P4, PT, R5.reuse, R223, PT ;  /* 0x000000df0500720c */ /* 0x040fe20003f84070 */
[C---:B------:R-:W-:Y:S01]  /*ab40*/  IMAD R224, R5.reuse, R3, R224 ;  /* 0x0000000305e07224 */ /* 0x040fe200078e02e0 */
[----:B------:R-:W-:Y:S01]  /*ab50*/  ISETP.GT.U32.AND P6, PT, R5, R221, PT ;  /* 0x000000dd0500720c */ /* 0x000fe20003fc4070 */
[----:B------:R-:W-:-:S02]  /*ab60*/  @!P1 IMAD.IADD R222, R222, 0x1, -R5 ;  /* 0x00000001dede9824 */ /* 0x000fc400078e0a05 */
[C---:B------:R-:W-:Y:S01]  /*ab70*/  VIADD R8, R0.reuse, 0xe3 ;  /* 0x000000e300087836 */ /* 0x040fe20000000000 */
[----:B------:R-:W-:Y:S01]  /*ab80*/  ISETP.GT.U32.AND P1, PT, R5, R224, PT ;  /* 0x000000e00500720c */ /* 0x000fe20003f24070 */
[C---:B------:R-:W-:Y:S02]  /*ab90*/  VIADD R225, R0.reuse, 0xe4 ;  /* 0x000000e400e17836 */ /* 0x040fe40000000000 */
[C---:B------:R-:W-:Y:S01]  /*aba0*/  VIADD R227, R0.reuse, 0xe5 ;  /* 0x000000e500e37836 */ /* 0x040fe20000000000 */
[----:B------:R-:W-:Y:S01]  /*abb0*/  IABS R6, R8 ;  /* 0x0000000800067213 */ /* 0x000fe20000000000 */
[----:B------:R-:W-:Y:S01]  /*abc0*/  VIADD R229, R0, 0xe6 ;  /* 0x000000e600e57836 */ /* 0x000fe20000000000 */
[----:B------:R-:W-:Y:S01]  /*abd0*/  IABS R226, R225 ;  /* 0x000000e100e27213 */ /* 0x000fe20000000000 */
[----:B------:R-:W-:Y:S02]  /*abe0*/  @!P4 IMAD.IADD R223, R223, 0x1, -R5 ;  /* 0x00000001dfdfc824 */ /* 0x000fe400078e0a05 */
[----:B------:R-:W-:Y:S01]  /*abf0*/  IMAD.HI.U32 R3, R7, R6, RZ ;  /* 0x0000000607037227 */ /* 0x000fe200078e00ff */
[----:B------:R-:W-:-:S02]  /*ac00*/  IABS R228, R229 ;  /* 0x000000e500e47213 */ /* 0x000fc40000000000 */
[----:B------:R-:W-:Y:S01]  /*ac10*/  ISETP.GT.U32.AND P4, PT, R5, R223, PT ;  /* 0x000000df0500720c */ /* 0x000fe20003f84070 */
[--C-:B------:R-:W-:Y:S01]  /*ac20*/  @!P6 IMAD.IADD R221, R221, 0x1, -R5.reuse ;  /* 0x00000001dddde824 */ /* 0x100fe200078e0a05 */
[----:B------:R-:W-:Y:S01]  /*ac30*/  ISETP.GE.AND P6, PT, R8, RZ, PT ;  /* 0x000000ff0800720c */ /* 0x000fe20003fc6270 */
[----:B------:R-:W-:Y:S01]  /*ac40*/  @!P1 IMAD.IADD R224, R224, 0x1, -R5 ;  /* 0x00000001e0e09824 */ /* 0x000fe200078e0a05 */
[----:B------:R-:W-:Y:S01]  /*ac50*/  IABS R8, R227 ;  /* 0x000000e300087213 */ /* 0x000fe20000000000 */
[----:B------:R-:W-:Y:S02]  /*ac60*/  IMAD.MOV R3, RZ, RZ, -R3 ;  /* 0x000000ffff037224 */ /* 0x000fe400078e0a03 */
[----:B------:R-:W-:Y:S01]  /*ac70*/  @!P2 IMAD.MOV R221, RZ, RZ, -R221 ;  /* 0x000000ffffdda224 */ /* 0x000fe200078e0add */
[----:B------:R-:W-:Y:S01]  /*ac80*/  ISETP.GE.AND P2, PT, R225, RZ, PT ;  /* 0x000000ffe100720c */ /* 0x000fe20003f46270 */
[C---:B------:R-:W-:Y:S01]  /*ac90*/  IMAD R225, R5.reuse, R3, R6 ;  /* 0x0000000305e17224 */ /* 0x040fe200078e0206 */
[----:B------:R-:W-:Y:S01]  /*aca0*/  ISETP.GT.U32.AND P1, PT, R5, R224, PT ;  /* 0x000000e00500720c */ /* 0x000fe20003f24070 */
[----:B------:R-:W-:-:S04]  /*acb0*/  IMAD.HI.U32 R3, R7, R226, RZ ;  /* 0x000000e207037227 */ /* 0x000fc800078e00ff */
[----:B------:R-:W-:-:S04]  /*acc0*/  IMAD.HI.U32 R6, R7, R8, RZ ;  /* 0x0000000807067227 */ /* 0x000fc800078e00ff */
[----:B------:R-:W-:Y:S02]  /*acd0*/  IMAD.MOV R3, RZ, RZ, -R3 ;  /* 0x000000ffff037224 */ /* 0x000fe400078e0a03 */
[----:B------:R-:W-:Y:S02]  /*ace0*/  IMAD.MOV R6, RZ, RZ, -R6 ;  /* 0x000000ffff067224 */ /* 0x000fe400078e0a06 */
[--C-:B------:R-:W-:Y:S01]  /*acf0*/  @!P4 IMAD.IADD R223, R223, 0x1, -R5.reuse ;  /* 0x00000001dfdfc824 */ /* 0x100fe200078e0a05 */
[----:B------:R-:W-:Y:S01]  /*ad00*/  ISETP.GE.AND P4, PT, R227, RZ, PT ;  /* 0x000000ffe300720c */ /* 0x000fe20003f86270 */
[C---:B------:R-:W-:Y:S02]  /*ad10*/  IMAD R226, R5.reuse, R3, R226 ;  /* 0x0000000305e27224 */ /* 0x040fe400078e02e2 */
[C---:B------:R-:W-:Y:S02]  /*ad20*/  IMAD R227, R5.reuse, R6, R8 ;  /* 0x0000000605e37224 */ /* 0x040fe400078e0208 */
[----:B------:R-:W-:Y:S01]  /*ad30*/  @!P1 IMAD.IADD R224, R224, 0x1, -R5 ;  /* 0x00000001e0e09824 */ /* 0x000fe200078e0a05 */
[C---:B------:R-:W-:Y:S01]  /*ad40*/  ISETP.GT.U32.AND P1, PT, R5.reuse, R226, PT ;  /* 0x000000e20500720c */ /* 0x040fe20003f24070 */
[----:B------:R-:W-:Y:S01]  /*ad50*/  @!P3 IMAD.MOV R223, RZ, RZ, -R223 ;  /* 0x000000ffffdfb224 */ /* 0x000fe200078e0adf */
[C---:B------:R-:W-:Y:S01]  /*ad60*/  ISETP.GT.U32.AND P3, PT, R5.reuse, R227, PT ;  /* 0x000000e30500720c */ /* 0x040fe20003f64070 */
[----:B------:R-:W-:Y:S01]  /*ad70*/  @!P0 IMAD.MOV R222, RZ, RZ, -R222 ;  /* 0x000000ffffde8224 */ /* 0x000fe200078e0ade */
[----:B------:R-:W-:Y:S01]  /*ad80*/  ISETP.GT.U32.AND P0, PT, R5, R225, PT ;  /* 0x000000e10500720c */ /* 0x000fe20003f04070 */
[----:B------:R-:W-:-:S02]  /*ad90*/  VIADD R230, R0, 0xe7 ;  /* 0x000000e700e67836 */ /* 0x000fc40000000000 */
[----:B------:R-:W-:-:S03]  /*ada0*/  IMAD.HI.U32 R3, R7, R228, RZ ;  /* 0x000000e407037227 */ /* 0x000fc600078e00ff */
[----:B------:R-:W-:Y:S01]  /*adb0*/  IABS R8, R230 ;  /* 0x000000e600087213 */ /* 0x000fe20000000000 */
[----:B------:R-:W-:Y:S02]  /*adc0*/  IMAD.MOV R3, RZ, RZ, -R3 ;  /* 0x000000ffff037224 */ /* 0x000fe400078e0a03 */
[--C-:B------:R-:W-:Y:S02]  /*add0*/  @!P1 IMAD.IADD R226, R226, 0x1, -R5.reuse ;  /* 0x00000001e2e29824 */ /* 0x100fe400078e0a05 */
[--C-:B------:R-:W-:Y:S02]  /*ade0*/  @!P3 IMAD.IADD R227, R227, 0x1, -R5.reuse ;  /* 0x00000001e3e3b824 */ /* 0x100fe400078e0a05 */
[----:B------:R-:W-:Y:S01]  /*adf0*/  IMAD.HI.U32 R6, R7, R8, RZ ;  /* 0x0000000807067227 */ /* 0x000fe200078e00ff */
[C---:B------:R-:W-:Y:S02]  /*ae00*/  ISETP.GT.U32.AND P1, PT, R5.reuse, R226, PT ;  /* 0x000000e20500720c */ /* 0x040fe40003f24070 */
[----:B------:R-:W-:Y:S01]  /*ae10*/  ISETP.GT.U32.AND P3, PT, R5, R227, PT ;  /* 0x000000e30500720c */ /* 0x000fe20003f64070 */
[----:B------:R-:W-:-:S02]  /*ae20*/  @!P0 IMAD.IADD R225, R225, 0x1, -R5 ;  /* 0x00000001e1e18824 */ /* 0x000fc400078e0a05 */
[----:B------:R-:W-:Y:S02]  /*ae30*/  IMAD.MOV R6, RZ, RZ, -R6 ;  /* 0x000000ffff067224 */ /* 0x000fe400078e0a06 */
[----:B------:R-:W-:Y:S01]  /*ae40*/  @!P5 IMAD.MOV R224, RZ, RZ, -R224 ;  /* 0x000000ffffe0d224 */ /* 0x000fe200078e0ae0 */
[----:B------:R-:W-:Y:S01]  /*ae50*/  ISETP.GE.AND P5, PT, R229, RZ, PT ;  /* 0x000000ffe500720c */ /* 0x000fe20003fa6270 */
[C---:B------:R-:W-:Y:S01]  /*ae60*/  IMAD R228, R5.reuse, R3, R228 ;  /* 0x0000000305e47224 */ /* 0x040fe200078e02e4 */
[C---:B------:R-:W-:Y:S01]  /*ae70*/  ISETP.GT.U32.AND P0, PT, R5.reuse, R225, PT ;  /* 0x000000e10500720c */ /* 0x040fe20003f04070 */
[----:B------:R-:W-:Y:S02]  /*ae80*/  IMAD R229, R5, R6, R8 ;  /* 0x0000000605e57224 */ /* 0x000fe400078e0208 */
[--C-:B------:R-:W-:Y:S02]  /*ae90*/  @!P1 IMAD.IADD R226, R226, 0x1, -R5.reuse ;  /* 0x00000001e2e29824 */ /* 0x100fe400078e0a05 */
[----:B------:R-:W-:-:S02]  /*aea0*/  @!P3 IMAD.IADD R227, R227, 0x1, -R5 ;  /* 0x00000001e3e3b824 */ /* 0x000fc400078e0a05 */
[----:B------:R-:W-:Y:S01]  /*aeb0*/  @!P2 IMAD.MOV R226, RZ, RZ, -R226 ;  /* 0x000000ffffe2a224 */ /* 0x000fe200078e0ae2 */
[C---:B------:R-:W-:Y:S01]  /*aec0*/  ISETP.GT.U32.AND P2, PT, R5.reuse, R228, PT ;  /* 0x000000e40500720c */ /* 0x040fe20003f44070 */
[----:B------:R-:W-:Y:S01]  /*aed0*/  @!P4 IMAD.MOV R227, RZ, RZ, -R227 ;  /* 0x000000ffffe3c224 */ /* 0x000fe200078e0ae3 */
[----:B------:R-:W-:Y:S01]  /*aee0*/  ISETP.GT.U32.AND P4, PT, R5, R229, PT ;  /* 0x000000e50500720c */ /* 0x000fe20003f84070 */
[----:B------:R-:W-:Y:S02]  /*aef0*/  VIADD R3, R0, 0xe8 ;  /* 0x000000e800037836 */ /* 0x000fe40000000000 */
[----:B------:R-:W-:Y:S01]  /*af00*/  @!P0 IMAD.IADD R225, R225, 0x1, -R5 ;  /* 0x00000001e1e18824 */ /* 0x000fe200078e0a05 */
[----:B------:R-:W-:Y:S01]  /*af10*/  ISETP.GE.AND P0, PT, R230, RZ, PT ;  /* 0x000000ffe600720c */ /* 0x000fe20003f06270 */
[C---:B------:R-:W-:Y:S01]  /*af20*/  VIADD R6, R0.reuse, 0xe9 ;  /* 0x000000e900067836 */ /* 0x040fe20000000000 */
[----:B------:R-:W-:Y:S01]  /*af30*/  IABS R230, R3 ;  /* 0x0000000300e67213 */ /* 0x000fe20000000000 */
[----:B------:R-:W-:Y:S01]  /*af40*/  @!P6 IMAD.MOV R225, RZ, RZ, -R225 ;  /* 0x000000ffffe1e224 */ /* 0x000fe200078e0ae1 */
[----:B------:R-:W-:Y:S01]  /*af50*/  ISETP.GE.AND P1, PT, R3, RZ, PT ;  /* 0x000000ff0300720c */ /* 0x000fe20003f26270 */
[----:B------:R-:W-:Y:S01]  /*af60*/  VIADD R8, R0, 0xea ;  /* 0x000000ea00087836 */ /* 0x000fe20000000000 */
[----:B------:R-:W-:Y:S01]  /*af70*/  ISETP.GE.AND P6, PT, R6, RZ, PT ;  /* 0x000000ff0600720c */ /* 0x000fe20003fc6270 */
[--C-:B------:R-:W-:Y:S01]  /*af80*/  @!P2 IMAD.IADD R228, R228, 0x1, -R5.reuse ;  /* 0x00000001e4e4a824 */ /* 0x100fe200078e0a05 */
[----:B------:R-:W-:Y:S01]  /*af90*/  IABS R6, R6 ;  /* 0x0000000600067213 */ /* 0x000fe20000000000 */
[----:B------:R-:W-:Y:S01]  /*afa0*/  @!P4 IMAD.IADD R229, R229, 0x1, -R5 ;  /* 0x00000001e5e5c824 */ /* 0x000fe200078e0a05 */
[----:B------:R-:W-:Y:S01]  /*afb0*/  ISETP.GE.AND P3, PT, R8, RZ, PT ;  /* 0x000000ff0800720c */ /* 0x000fe20003f66270 */
[----:B------:R-:W-:Y:S01]  /*afc0*/  IMAD.HI.U32 R3, R7, R230, RZ ;  /* 0x000000e607037227 */ /* 0x000fe200078e00ff */
[----:B------:R-:W-:-:S02]  /*afd0*/  ISETP.GT.U32.AND P2, PT, R5, R228, PT ;  /* 0x000000e40500720c */ /* 0x000fc40003f44070 */
[----:B------:R-:W-:Y:S01]  /*afe0*/  IABS R232, R8 ;  /* 0x0000000800e87213 */ /* 0x000fe20000000000 */
[----:B------:R-:W-:Y:S01]  /*aff0*/  IMAD.HI.U32 R8, R7, R6, RZ ;  /* 0x0000000607087227 */ /* 0x000fe200078e00ff */
[----:B------:R-:W-:-:S03]  /*b000*/  ISETP.GT.U32.AND P4, PT, R5, R229, PT ;  /* 0x000000e50500720c */ /* 0x000fc60003f84070 */
[----:B------:R-:W-:Y:S02]  /*b010*/  IMAD.MOV R231, RZ, RZ, -R3 ;  /* 0x000000ffffe77224 */ /* 0x000fe400078e0a03 */
[----:B------:R-:W-:Y:S02]  /*b020*/  IMAD.MOV R8, RZ, RZ, -R8 ;  /* 0x000000ffff087224 */ /* 0x000fe400078e0a08 */
[----:B------:R-:W-:-:S04]  /*b030*/  IMAD.HI.U32 R3, R7, R232, RZ ;  /* 0x000000e807037227 */ /* 0x000fc800078e00ff */
[C---:B------:R-:W-:Y:S02]  /*b040*/  IMAD R230, R5.reuse, R231, R230 ;  /* 0x000000e705e67224 */ /* 0x040fe400078e02e6 */
[C---:B------:R-:W-:Y:S02]  /*b050*/  IMAD R231, R5.reuse, R8, R6 ;  /* 0x0000000805e77224 */ /* 0x040fe400078e0206 */
[----:B------:R-:W-:Y:S01]  /*b060*/  IMAD.MOV R233, RZ, RZ, -R3 ;  /* 0x000000ffffe97224 */ /* 0x000fe200078e0a03 */
[----:B------:R-:W-:Y:S01]  /*b070*/  SGXT.U32 R3, R234, 0x1 ;  /* 0x00000001ea03781a */ /* 0x000fe20000000000 */
[--C-:B------:R-:W-:Y:S01]  /*b080*/  @!P2 IMAD.IADD R228, R228, 0x1, -R5.reuse ;  /* 0x00000001e4e4a824 */ /* 0x100fe200078e0a05 */
[----:B------:R-:W-:Y:S01]  /*b090*/  ISETP.GT.U32.AND P2, PT, R5, R230, PT ;  /* 0x000000e60500720c */ /* 0x000fe20003f44070 */
[----:B------:R-:W-:Y:S01]  /*b0a0*/  @!P4 IMAD.IADD R229, R229, 0x1, -R5 ;  /* 0x00000001e5e5c824 */ /* 0x000fe200078e0a05 */
[C---:B------:R-:W-:Y:S01]  /*b0b0*/  ISETP.GT.U32.AND P4, PT, R5.reuse, R231, PT ;  /* 0x000000e70500720c */ /* 0x040fe20003f84070 */
[----:B------:R-:W-:-:S02]  /*b0c0*/  IMAD R232, R5, R233, R232 ;  /* 0x000000e905e87224 */ /* 0x000fc400078e02e8 */
[----:B------:R-:W-:Y:S02]  /*b0d0*/  @!P0 IMAD.MOV R229, RZ, RZ, -R229 ;  /* 0x000000ffffe58224 */ /* 0x000fe400078e0ae5 */
[C---:B------:R-:W-:Y:S01]  /*b0e0*/  VIADD R8, R0.reuse, 0xeb ;  /* 0x000000eb00087836 */ /* 0x040fe20000000000 */
[----:B------:R-:W-:Y:S01]  /*b0f0*/  ISETP.GT.U32.AND P0, PT, R5, R232, PT ;  /* 0x000000e80500720c */ /* 0x000fe20003f04070 */
[----:B------:R-:W-:Y:S02]  /*b100*/  VIADD R233, R0, 0xec ;  /* 0x000000ec00e97836 */ /* 0x000fe40000000000 */
[----:B---3--:R-:W-:Y:S01]  /*b110*/  IMAD R2, R3, UR12, RZ ;  /* 0x0000000c03027c24 */ /* 0x008fe2000f8e02ff */
[----:B------:R-:W-:Y:S01]  /*b120*/  IABS R235, R8 ;  /* 0x0000000800eb7213 */ /* 0x000fe20000000000 */
[--C-:B------:R-:W-:Y:S01]  /*b130*/  @!P2 IMAD.IADD R230, R230, 0x1, -R5.reuse ;  /* 0x00000001e6e6a824 */ /* 0x100fe200078e0a05 */
[----:B------:R-:W-:Y:S01]  /*b140*/  IABS R234, R233 ;  /* 0x000000e900ea7213 */ /* 0x000fe20000000000 */
[----:B------:R-:W-:-:S02]  /*b150*/  @!P4 IMAD.IADD R231, R231, 0x1, -R5 ;  /* 0x00000001e7e7c824 */ /* 0x000fc400078e0a05 */
[----:B------:R-:W-:Y:S01]  /*b160*/  IMAD.HI.U32 R236, R7, R235, RZ ;  /* 0x000000eb07ec7227 */ /* 0x000fe200078e00ff */
[C---:B------:R-:W-:Y:S02]  /*b170*/  ISETP.GT.U32.AND P2, PT, R5.reuse, R230, PT ;  /* 0x000000e60500720c */ /* 0x040fe40003f44070 */
[C---:B------:R-:W-:Y:S01]  /*b180*/  ISETP.GT.U32.AND P4, PT, R5.reuse, R231, PT ;  /* 0x000000e70500720c */ /* 0x040fe20003f84070 */
[----:B------:R-:W-:Y:S02]  /*b190*/  @!P0 IMAD.IADD R232, R232, 0x1, -R5 ;  /* 0x00000001e8e88824 */ /* 0x000fe400078e0a05 */
[----:B------:R-:W-:Y:S02]  /*b1a0*/  IMAD.U32 R6, RZ, RZ, UR12 ;  /* 0x0000000cff067e24 */ /* 0x000fe4000f8e00ff */
[----:B------:R-:W-:Y:S01]  /*b1b0*/  @!P5 IMAD.MOV R228, RZ, RZ, -R228 ;  /* 0x000000ffffe4d224 */ /* 0x000fe200078e0ae4 */
[----:B------:R-:W-:Y:S01]  /*b1c0*/  ISETP.GT.U32.AND P0, PT, R5, R232, PT ;  /* 0x000000e80500720c */ /* 0x000fe20003f04070 */
[----:B------:R-:W-:Y:S01]  /*b1d0*/  IMAD.MOV R236, RZ, RZ, -R236 ;  /* 0x000000ffffec7224 */ /* 0x000fe200078e0aec */
[----:B------:R-:W-:Y:S01]  /*b1e0*/  ISETP.GE.AND P5, PT, R8, RZ, PT ;  /* 0x000000ff0800720c */ /* 0x000fe20003fa6270 */
[----:B------:R-:W-:-:S02]  /*b1f0*/  IMAD R2, R6, 0x2, R2 ;  /* 0x0000000206027824 */ /* 0x000fc400078e0202 */
[----:B------:R-:W-:-:S04]  /*b200*/  IMAD.HI.U32 R8, R7, R234, RZ ;  /* 0x000000ea07087227 */ /* 0x000fc800078e00ff */
[----:B------:R-:W-:Y:S01]  /*b210*/  @!P2 IMAD.IADD R230, R230, 0x1, -R5 ;  /* 0x00000001e6e6a824 */ /* 0x000fe200078e0a05 */
[----:B------:R-:W-:Y:S01]  /*b220*/  ISETP.GE.AND P2, PT, R233, RZ, PT ;  /* 0x000000ffe900720c */ /* 0x000fe20003f46270 */
[----:B------:R-:W-:Y:S02]  /*b230*/  IMAD R233, R5, R236, R235 ;  /* 0x000000ec05e97224 */ /* 0x000fe400078e02eb */
[----:B------:R-:W-:Y:S02]  /*b240*/  @!P4 IMAD.IADD R231, R231, 0x1, -R5 ;  /* 0x00000001e7e7c824 */ /* 0x000fe400078e0a05 */
[----:B------:R-:W-:Y:S02]  /*b250*/  IMAD R2, R6, 0x2, R2 ;  /* 0x0000000206027824 */ /* 0x000fe400078e0202 */
[----:B------:R-:W-:Y:S02]  /*b260*/  IMAD.MOV R8, RZ, RZ, -R8 ;  /* 0x000000ffff087224 */ /* 0x000fe400078e0a08 */
[----:B------:R-:W-:Y:S01]  /*b270*/  @!P6 IMAD.MOV R231, RZ, RZ, -R231 ;  /* 0x000000ffffe7e224 */ /* 0x000fe200078e0ae7 */
[C---:B------:R-:W-:Y:S01]  /*b280*/  ISETP.GT.U32.AND P6, PT, R5.reuse, R233, PT ;  /* 0x000000e90500720c */ /* 0x040fe20003fc4070 */
[----:B------:R1:W-:Y:S01]  /*b290*/  STL [R1+0x74c], R2 ;  /* 0x00074c0201007387 */ /* 0x0003e20000100800 */
[----:B------:R-:W-:-:S02]  /*b2a0*/  IMAD R234, R5, R8, R234 ;  /* 0x0000000805ea7224 */ /* 0x000fc400078e02ea */
[--C-:B------:R-:W-:Y:S02]  /*b2b0*/  @!P0 IMAD.IADD R232, R232, 0x1, -R5.reuse ;  /* 0x00000001e8e88824 */ /* 0x100fe400078e0a05 */
[C---:B------:R-:W-:Y:S02]  /*b2c0*/  VIADD R235, R0.reuse, 0xed ;  /* 0x000000ed00eb7836 */ /* 0x040fe40000000000 */
[----:B------:R-:W-:Y:S01]  /*b2d0*/  @!P3 IMAD.MOV R232, RZ, RZ, -R232 ;  /* 0x000000ffffe8b224 */ /* 0x000fe200078e0ae8 */
[----:B------:R-:W-:Y:S01]  /*b2e0*/  ISETP.GT.U32.AND P3, PT, R5, R234, PT ;  /* 0x000000ea0500720c */ /* 0x000fe20003f64070 */
[----:B------:R-:W-:Y:S01]  /*b2f0*/  VIADD R236, R0, 0xee ;  /* 0x000000ee00ec7836 */ /* 0x000fe20000000000 */
[----:B------:R-:W-:Y:S01]  /*b300*/  ISETP.GE.AND P4, PT, R235, RZ, PT ;  /* 0x000000ffeb00720c */ /* 0x000fe20003f86270 */
[----:B-1----:R-:W-:Y:S01]  /*b310*/  IMAD R2, R6, 0x2, R2 ;  /* 0x0000000206027824 */ /* 0x002fe200078e0202 */
[----:B------:R-:W-:Y:S01]  /*b320*/  IABS R235, R235 ;  /* 0x000000eb00eb7213 */ /* 0x000fe20000000000 */
[----:B------:R-:W-:-:S02]  /*b330*/  @!P6 IMAD.IADD R233, R233, 0x1, -R5 ;  /* 0x00000001e9e9e824 */ /* 0x000fc400078e0a05 */
[----:B------:R-:W-:Y:S01]  /*b340*/  @!P1 IMAD.MOV R230, RZ, RZ, -R230 ;  /* 0x000000ffffe69224 */ /* 0x000fe200078e0ae6 */
[----:B------:R1:W-:Y:S01]  /*b350*/  STL [R1+0x754], R2 ;  /* 0x0007540201007387 */ /* 0x0003e20000100800 */
[----:B------:R-:W-:Y:S01]  /*b360*/  ISETP.GE.AND P1, PT, R236, RZ, PT ;  /* 0x000000ffec00720c */ /* 0x000fe20003f26270 */
[----:B------:R-:W-:Y:S01]  /*b370*/  IMAD.HI.U32 R239, R7, R235, RZ ;  /* 0x000000eb07ef7227 */ /* 0x000fe200078e00ff */
[C---:B------:R-:W-:Y:S02]  /*b380*/  ISETP.GT.U32.AND P6, PT, R5.reuse, R233, PT ;  /* 0x000000e90500720c */ /* 0x040fe40003fc4070 */
[----:B------:R-:W-:Y:S01]  /*b390*/  IABS R236, R236 ;  /* 0x000000ec00ec7213 */ /* 0x000fe20000000000 */
[----:B------:R-:W-:Y:S02]  /*b3a0*/  @!P3 IMAD.IADD R234, R234, 0x1, -R5 ;  /* 0x00000001eaeab824 */ /* 0x000fe400078e0a05 */
[----:B------:R-:W-:Y:S02]  /*b3b0*/  IMAD.MOV R239, RZ, RZ, -R239 ;  /* 0x000000ffffef7224 */ /* 0x000fe400078e0aef */
[----:B-1----:R-:W-:Y:S01]  /*b3c0*/  IMAD R2, R6, 0x2, R2 ;  /* 0x0000000206027824 */ /* 0x002fe200078e0202 */
[----:B------:R-:W-:Y:S01]  /*b3d0*/  ISETP.GT.U32.AND P3, PT, R5, R234, PT ;  /* 0x000000ea0500720c */ /* 0x000fe20003f64070 */
[----:B------:R-:W-:-:S03]  /*b3e0*/  IMAD.HI.U32 R238, R7, R236, RZ ;  /* 0x000000ec07ee7227 */ /* 0x000fc600078e00ff */
[----:B------:R1:W-:Y:S01]  /*b3f0*/  STL [R1+0x61c], R2 ;  /* 0x00061c0201007387 */ /* 0x0003e20000100800 */
[----:B------:R-:W-:Y:S02]  /*b400*/  IMAD R235, R5, R239, R235 ;  /* 0x000000ef05eb7224 */ /* 0x000fe400078e02eb */
[----:B------:R-:W-:Y:S02]  /*b410*/  IMAD.MOV R238, RZ, RZ, -R238 ;  /* 0x000000ffffee7224 */ /* 0x000fe400078e0aee */
[--C-:B------:R-:W-:Y:S01]  /*b420*/  @!P6 IMAD.IADD R233, R233, 0x1, -R5.reuse ;  /* 0x00000001e9e9e824 */ /* 0x100fe200078e0a05 */
[C---:B------:R-:W-:Y:S01]  /*b430*/  ISETP.GT.U32.AND P6, PT, R5.reuse, R235, PT ;  /* 0x000000eb0500720c */ /* 0x040fe20003fc4070 */
[C---:B------:R-:W-:Y:S02]  /*b440*/  IMAD R236, R5.reuse, R238, R236 ;  /* 0x000000ee05ec7224 */ /* 0x040fe400078e02ec */
[----:B------:R-:W-:Y:S02]  /*b450*/  @!P3 IMAD.IADD R234, R234, 0x1, -R5 ;  /* 0x00000001eaeab824 */ /* 0x000fe400078e0a05 */
[----:B-1----:R-:W-:Y:S01]  /*b460*/  IMAD R2, R6, 0x2, R2 ;  /* 0x0000000206027824 */ /* 0x002fe200078e0202 */
[----:B------:R-:W-:Y:S01]  /*b470*/  ISETP.GT.U32.AND P3, PT, R5, R236, PT ;  /* 0x000000ec0500720c */ /* 0x000fe20003f64070 */
[----:B------:R-:W-:-:S02]  /*b480*/  VIADD R237, R0, 0xef ;  /* 0x000000ef00ed7836 */ /* 0x000fc40000000000 */
[C---:B------:R-:W-:Y:S01]  /*b490*/  VIADD R240, R0.reuse, 0xf0 ;  /* 0x000000f000f07836 */ /* 0x040fe20000000000 */
[----:B------:R1:W-:Y:S01]  /*b4a0*/  STL [R1+0x714], R2 ;  /* 0x0007140201007387 */ /* 0x0003e20000100800 */
[----:B------:R-:W-:Y:S01]  /*b4b0*/  @!P5 IMAD.MOV R233, RZ, RZ, -R233 ;  /* 0x000000ffffe9d224 */ /* 0x000fe200078e0ae9 */
[----:B------:R-:W-:Y:S01]  /*b4c0*/  ISETP.GE.AND P0, PT, R237, RZ, PT ;  /* 0x000000ffed00720c */ /* 0x000fe20003f06270 */
[--C-:B------:R-:W-:Y:S01]  /*b4d0*/  @!P6 IMAD.IADD R235, R235, 0x1, -R5.reuse ;  /* 0x00000001ebebe824 */ /* 0x100fe200078e0a05 */
[----:B------:R-:W-:Y:S01]  /*b4e0*/  IABS R237, R237 ;  /* 0x000000ed00ed7213 */ /* 0x000fe20000000000 */
[----:B------:R-:W-:Y:S01]  /*b4f0*/  VIADD R238, R0, 0xf1 ;  /* 0x000000f100ee7836 */ /* 0x000fe20000000000 */
[----:B------:R-:W-:Y:S01]  /*b500*/  ISETP.GE.AND P5, PT, R240, RZ, PT ;  /* 0x000000fff000720c */ /* 0x000fe20003fa6270 */
[----:B------:R-:W-:Y:S01]  /*b510*/  @!P2 IMAD.MOV R234, RZ, RZ, -R234 ;  /* 0x000000ffffeaa224 */ /* 0x000fe200078e0aea */
[----:B------:R-:W-:Y:S01]  /*b520*/  ISETP.GT.U32.AND P6, PT, R5, R235, PT ;  /* 0x000000eb0500720c */ /* 0x000fe20003fc4070 */
[----:B------:R-:W-:Y:S01]  /*b530*/  @!P3 IMAD.IADD R236, R236, 0x1, -R5 ;  /* 0x00000001ececb824 */ /* 0x000fe200078e0a05 */
[----:B------:R-:W-:Y:S01]  /*b540*/  IABS R240, R240 ;  /* 0x000000f000f07213 */ /* 0x000fe20000000000 */
[----:B-1----:R-:W-:Y:S01]  /*b550*/  IMAD R2, R6, 0x2, R2 ;  /* 0x0000000206027824 */ /* 0x002fe200078e0202 */
[----:B------:R-:W-:Y:S01]  /*b560*/  IABS R239, R238 ;  /* 0x000000ee00ef7213 */ /* 0x000fe20000000000 */
[----:B------:R-:W-:Y:S01]  /*b570*/  IMAD.HI.U32 R8, R7, R237, RZ ;  /* 0x000000ed07087227 */ /* 0x000fe200078e00ff */
[----:B------:R-:W-:-:S02]  /*b580*/  ISETP.GT.U32.AND P3, PT, R5, R236, PT ;  /* 0x000000ec0500720c */ /* 0x000fc40003f64070 */
[----:B------:R1:W-:Y:S01]  /*b590*/  STL [R1+0x718], R2 ;  /* 0x0007180201007387 */ /* 0x0003e20000100800 */
[----:B------:R-:W-:-:S04]  /*b5a0*/  IMAD.HI.U32 R241, R7, R240, RZ ;  /* 0x000000f007f17227 */ /* 0x000fc800078e00ff */
[----:B------:R-:W-:Y:S02]  /*b5b0*/  IMAD.MOV R8, RZ, RZ, -R8 ;  /* 0x000000ffff087224 */ /* 0x000fe400078e0a08 */
[----:B------:R-:W-:Y:S02]  /*b5c0*/  IMAD.MOV R241, RZ, RZ, -R241 ;  /* 0x000000fffff17224 */ /* 0x000fe400078e0af1 */
[----:B------:R-:W-:Y:S02]  /*b5d0*/  IMAD R237, R5, R8, R237 ;  /* 0x0000000805ed7224 */ /* 0x000fe400078e02ed */
[----:B-1----:R-:W-:Y:S02]  /*b5e0*/  IMAD R2, R6, 0x2, R2 ;  /* 0x0000000206027824 */ /* 0x002fe400078e0202 */
[--C-:B------:R-:W-:Y:S01]  /*b5f0*/  @!P6 IMAD.IADD R235, R235, 0x1, -R5.reuse ;  /* 0x00000001ebebe824 */ /* 0x100fe200078e0a05 */
[----:B------:R-:W-:Y:S01]  /*b600*/  ISETP.GE.AND P6, PT, R238, RZ, PT ;  /* 0x000000ffee00720c */ /* 0x000fe20003fc6270 */
[C---:B------:R-:W-:Y:S01]  /*b610*/  IMAD R238, R5.reuse, R241, R240 ;  /* 0x000000f105ee7224 */ /* 0x040fe200078e02f0 */
[----:B------:R1:W-:Y:S01]  /*b620*/  STL [R1+0x740], R2 ;  /* 0x0007400201007387 */ /* 0x0003e20000100800 */
[----:B------:R-:W-:Y:S01]  /*b630*/  ISETP.GT.U32.AND P2, PT, R5, R237, PT ;  /* 0x000000ed0500720c */ /* 0x000fe20003f44070 */
[----:B------:R-:W-:-:S02]  /*b640*/  @!P3 IMAD.IADD R236, R236, 0x1, -R5 ;  /* 0x00000001ececb824 */ /* 0x000fc400078e0a05 */
[----:B------:R-:W-:Y:S01]  /*b650*/  ISETP.GT.U32.AND P3, PT, R5, R238, PT ;  /* 0x000000ee0500720c */ /* 0x000fe20003f64070 */
[----:B------:R-:W-:Y:S02]  /*b660*/  VIADD R240, R0, 0xf2 ;  /* 0x000000f200f07836 */ /* 0x000fe40000000000 */
[----:B------:R-:W-:-:S04]  /*b670*/  IMAD.HI.U32 R8, R7, R239, RZ ;  /* 0x000000ef07087227 */ /* 0x000fc800078e00ff */
[----:B-1----:R-:W-:Y:S02]  /*b680*/  IMAD R2, R6, 0x2, R2 ;  /* 0x0000000206027824 */ /* 0x002fe400078e0202 */
[----:B------:R-:W-:Y:S01]  /*b690*/  @!P4 IMAD.MOV R235, RZ, RZ, -R235 ;  /* 0x000000ffffebc224 */ /* 0x000fe200078e0aeb */
[----:B------:R-:W-:Y:S01]  /*b6a0*/  ISETP.GE.AND P4, PT, R240, RZ, PT ;  /* 0x000000fff000720c */ /* 0x000fe20003f86270 */
[--C-:B------:R-:W-:Y:S01]  /*b6b0*/  @!P2 IMAD.IADD R237, R237, 0x1, -R5.reuse ;  /* 0x00000001ededa824 */ /* 0x100fe200078e0a05 */
[----:B------:R1:W-:Y:S01]  /*b6c0*/  STL [R1+0x734], R2 ;  /* 0x0007340201007387 */ /* 0x0003e20000100800 */
[----:B------:R-:W-:Y:S01]  /*b6d0*/  @!P3 IMAD.IADD R238, R238, 0x1, -R5 ;  /* 0x00000001eeeeb824 */ /* 0x000fe200078e0a05 */
[----:B------:R-:W-:Y:S01]  /*b6e0*/  IABS R240, R240 ;  /* 0x000000f000f07213 */ /* 0x000fe20000000000 */
[----:B------:R-:W-:Y:S01]  /*b6f0*/  IMAD.MOV R8, RZ, RZ, -R8 ;  /* 0x000000ffff087224 */ /* 0x000fe200078e0a08 */
[C---:B------:R-:W-:Y:S01]  /*b700*/  ISETP.GT.U32.AND P2, PT, R5.reuse, R237, PT ;  /* 0x000000ed0500720c */ /* 0x040fe20003f44070 */
[----:B------:R-:W-:Y:S01]  /*b710*/  VIADD R242, R0, 0xf4 ;  /* 0x000000f400f27836 */ /* 0x000fe20000000000 */
[C---:B------:R-:W-:Y:S01]  /*b720*/  ISETP.GT.U32.AND P3, PT, R5.reuse, R238, PT ;  /* 0x000000ee0500720c */ /* 0x040fe20003f64070 */
[----:B------:R-:W-:-:S02]  /*b730*/  IMAD R239, R5, R8, R239 ;  /* 0x0000000805ef7224 */ /* 0x000fc400078e02ef */
[----:B------:R-:W-:-:S04]  /*b740*/  IMAD.HI.U32 R8, R7, R240, RZ ;  /* 0x000000f007087227 */ /* 0x000fc800078e00ff */
[----:B-1----:R-:W-:Y:S02]  /*b750*/  IMAD R2, R6, 0x2, R2 ;  /* 0x0000000206027824 */ /* 0x002fe400078e0202 */
[----:B------:R-:W-:Y:S02]  /*b760*/  IMAD.MOV R8, RZ, RZ, -R8 ;  /* 0x000000ffff087224 */ /* 0x000fe400078e0a08 */
[--C-:B------:R-:W-:Y:S01]  /*b770*/  @!P2 IMAD.IADD R237, R237, 0x1, -R5.reuse ;  /* 0x00000001ededa824 */ /* 0x100fe200078e0a05 */
[----:B------:R1:W-:Y:S01]  /*b780*/  STL [R1+0x724], R2 ;  /* 0x0007240201007387 */ /* 0x0003e20000100800 */
[C---:B------:R-:W-:Y:S01]  /*b790*/  IMAD R240, R5.reuse, R8, R240 ;  /* 0x0000000805f07224 */ /* 0x040fe200078e02f0 */
[----:B------:R-:W-:Y:S01]  /*b7a0*/  ISETP.GE.AND P2, PT, R242, RZ, PT ;  /* 0x000000fff200720c */ /* 0x000fe20003f46270 */
[----:B------:R-:W-:Y:S01]  /*b7b0*/  @!P3 IMAD.IADD R238, R238, 0x1, -R5 ;  /* 0x00000001eeeeb824 */ /* 0x000fe200078e0a05 */
[----:B------:R-:W-:Y:S01]  /*b7c0*/  IABS R242, R242 ;  /* 0x000000f200f27213 */ /* 0x000fe20000000000 */
[----:B------:R-:W-:Y:S01]  /*b7d0*/  @!P0 IMAD.MOV R237, RZ, RZ, -R237 ;  /* 0x000000ffffed8224 */ /* 0x000fe200078e0aed */
[C---:B------:R-:W-:Y:S01]  /*b7e0*/  ISETP.GT.U32.AND P3, PT, R5.reuse, R240, PT ;  /* 0x000000f00500720c */ /* 0x040fe20003f64070 */
[----:B------:R-:W-:Y:S01]  /*b7f0*/  VIADD R241, R0, 0xf3 ;  /* 0x000000f300f17836 */ /* 0x000fe20000000000 */
[----:B------:R-:W-:Y:S01]  /*b800*/  ISETP.GT.U32.AND P0, PT, R5, R239, PT ;  /* 0x000000ef0500720c */ /* 0x000fe20003f04070 */
[----:B------:R-:W-:-:S02]  /*b810*/  @!P1 IMAD.MOV R236, RZ, RZ, -R236 ;  /* 0x000000ffffec9224 */ /* 0x000fc400078e0aec */
[----:B-1----:R-:W-:Y:S01]  /*b820*/  IMAD R2, R6, 0x2, R2 ;  /* 0x0000000206027824 */ /* 0x002fe200078e0202 */
[----:B------:R-:W-:Y:S01]  /*b830*/  ISETP.GE.AND P1, PT, R241, RZ, PT ;  /* 0x000000fff100720c */ /* 0x000fe20003f26270 */
[----:B------:R-:W-:Y:S01]  /*b840*/  IMAD.HI.U32 R8, R7, R242, RZ ;  /* 0x000000f207087227 */ /* 0x000fe200078e00ff */
[----:B------:R-:W-:Y:S02]  /*b850*/  IABS R241, R241 ;  /* 0x000000f100f17213 */ /* 0x000fe40000000000 */
[----:B------:R1:W-:Y:S01]  /*b860*/  STL [R1+0x720], R2 ;  /* 0x0007200201007387 */ /* 0x0003e20000100800 */
[----:B------:R-:W-:Y:S02]  /*b870*/  @!P5 IMAD.MOV R238, RZ, RZ, -R238 ;  /* 0x000000ffffeed224 */ /* 0x000fe400078e0aee */
[--C-:B------:R-:W-:Y:S02]  /*b880*/  @!P3 IMAD.IADD R240, R240, 0x1, -R5.reuse ;  /* 0x00000001f0f0b824 */ /* 0x100fe400078e0a05 */
[----:B------:R-:W-:-:S02]  /*b890*/  @!P0 IMAD.IADD R239, R239, 0x1, -R5 ;  /* 0x00000001efef8824 */ /* 0x000fc400078e0a05 */
[----:B------:R-:W-:Y:S01]  /*b8a0*/  IMAD.HI.U32 R243, R7, R241, RZ ;  /* 0x000000f107f37227 */ /* 0x000fe200078e00ff */
[C---:B------:R-:W-:Y:S02]  /*b8b0*/  ISETP.GT.U32.AND P5, PT, R5.reuse, R240, PT ;  /* 0x000000f00500720c */ /* 0x040fe40003fa4070 */
[C---:B------:R-:W-:Y:S01]  /*b8c0*/  ISETP.GT.U32.AND P0, PT, R5.reuse, R239, PT ;  /* 0x000000ef0500720c */ /* 0x040fe20003f04070 */
[----:B-1----:R-:W-:Y:S02]  /*b8d0*/  IMAD R2, R6, 0x2, R2 ;  /* 0x0000000206027824 */ /* 0x002fe400078e0202 */
[----:B------:R-:W-:Y:S02]  /*b8e0*/  IMAD.MOV R8, RZ, RZ, -R8 ;  /* 0x000000ffff087224 */ /* 0x000fe400078e0a08 */
[----:B------:R-:W-:Y:S01]  /*b8f0*/  IMAD.MOV R243, RZ, RZ, -R243 ;  /* 0x000000fffff37224 */ /* 0x000fe200078e0af3 */
[----:B------:R1:W-:Y:S01]  /*b900*/  STL [R1+0x71c], R2 ;  /* 0x00071c0201007387 */ /* 0x0003e20000100800 */
[----:B------:R-:W-:-:S02]  /*b910*/  IMAD R242, R5, R8, R242 ;  /* 0x0000000805f27224 */ /* 0x000fc400078e02f2 */
[----:B------:R-:W-:Y:S02]  /*b920*/  VIADD R8, R0, 0xf5 ;  /* 0x000000f500087836 */ /* 0x000fe40000000000 */
[----:B------:R-:W-:Y:S02]  /*b930*/  IMAD R241, R5, R243, R241 ;  /* 0x000000f305f17224 */ /* 0x000fe400078e02f1 */
[--C-:B------:R-:W-:Y:S01]  /*b940*/  @!P5 IMAD.IADD R240, R240, 0x1, -R5.reuse ;  /* 0x00000001f0f0d824 */ /* 0x100fe200078e0a05 */
[----:B------:R-:W-:Y:S01]  /*b950*/  IABS R243, R8 ;  /* 0x0000000800f37213 */ /* 0x000fe20000000000 */
[----:B------:R-:W-:Y:S01]  /*b960*/  @!P0 IMAD.IADD R239, R239, 0x1, -R5 ;  /* 0x00000001efef8824 */ /* 0x000fe200078e0a05 */
[C---:B------:R-:W-:Y:S01]  /*b970*/  ISETP.GT.U32.AND P5, PT, R5.reuse, R242, PT ;  /* 0x000000f20500720c */ /* 0x040fe20003fa4070 */
[----:B-1----:R-:W-:Y:S01]  /*b980*/  IMAD R2, R6, 0x2, R2 ;  /* 0x0000000206027824 */ /* 0x002fe200078e0202 */
[----:B------:R-:W-:Y:S01]  /*b990*/  ISETP.GT.U32.AND P0, PT, R5, R241, PT ;  /* 0x000000f10500720c */ /* 0x000fe20003f04070 */
[----:B------:R-:W-:Y:S01]  /*b9a0*/  IMAD.HI.U32 R245, R7, R243, RZ ;  /* 0x000000f307f57227 */ /* 0x000fe200078e00ff */
[----:B------:R-:W-:-:S02]  /*b9b0*/  ISETP.GE.AND P3, PT, R8, RZ, PT ;  /* 0x000000ff0800720c */ /* 0x000fc40003f66270 */
[----:B------:R1:W-:Y:S01]  /*b9c0*/  STL [R1+0x730], R2 ;  /* 0x0007300201007387 */ /* 0x0003e20000100800 */
[----:B------:R-:W-:Y:S02]  /*b9d0*/  IMAD.MOV R245, RZ, RZ, -R245 ;  /* 0x000000fffff57224 */ /* 0x000fe400078e0af5 */
[----:B------:R-:W-:-:S04]  /*b9e0*/  IMAD.HI.U32 R244, R7, R251, RZ ;  /* 0x000000fb07f47227 */ /* 0x000fc800078e00ff */
[----:B------:R-:W-:Y:S02]  /*b9f0*/  VIADD R8, R0, 0xf6 ;  /* 0x000000f600087836 */ /* 0x000fe40000000000 */
[----:B------:R-:W-:Y:S02]  /*ba00*/  IMAD R243, R5, R245, R243 ;  /* 0x000000f505f37224 */ /* 0x000fe400078e02f3 */
[----:B-1----:R-:W-:Y:S02]  /*ba10*/  IMAD R2, R6, 0x2, R2 ;  /* 0x0000000206027824 */ /* 0x002fe400078e0202 */
[----:B------:R-:W-:Y:S01]  /*ba20*/  IMAD.MOV R246, RZ, RZ, -R244 ;  /* 0x000000fffff67224 */ /* 0x000fe200078e0af4 */
[----:B------:R-:W-:Y:S01]  /*ba30*/  IABS R244, R8 ;  /* 0x0000000800f47213 */ /* 0x000fe20000000000 */
[--C-:B------:R-:W-:Y:S01]  /*ba40*/  @!P5 IMAD.IADD R242, R242, 0x1, -R5.reuse ;  /* 0x00000001f2f2d824 */ /* 0x100fe200078e0a05 */
[----:B------:R1:W-:Y:S01]  /*ba50*/  STL [R1+0x73c], R2 ;  /* 0x00073c0201007387 */ /* 0x0003e20000100800 */
[----:B------:R-:W-:Y:S01]  /*ba60*/  @!P0 IMAD.IADD R241, R241, 0x1, -R5 ;  /* 0x00000001f1f18824 */ /* 0x000fe200078e0a05 */
[----:B------:R-:W-:Y:S01]  /*ba70*/  ISETP.GE.AND P0, PT, R8, RZ, PT ;  /* 0x000000ff0800720c */ /* 0x000fe20003f06270 */
[----:B------:R-:W-:Y:S01]  /*ba80*/  @!P4 IMAD.MOV R240, RZ, RZ, -R240 ;  /* 0x000000fffff0c224 */ /* 0x000fe200078e0af0 */
[C---:B------:R-:W-:Y:S01]  /*ba90*/  ISETP.GT.U32.AND P4, PT, R5.reuse, R243, PT ;  /* 0x000000f30500720c */ /* 0x040fe20003f84070 */
[----:B------:R-:W-:Y:S01]  /*baa0*/  @!P6 IMAD.MOV R239, RZ, RZ, -R239 ;  /* 0x000000ffffefe224 */ /* 0x000fe200078e0aef */
[----:B------:R-:W-:Y:S01]  /*bab0*/  ISETP.GT.U32.AND P5, PT, R5, R242, PT ;  /* 0x000000f20500720c */ /* 0x000fe20003fa4070 */
[----:B------:R-:W-:Y:S01]  /*bac0*/  IMAD.HI.U32 R8, R7, R244, RZ ;  /* 0x000000f407087227 */ /* 0x000fe200078e00ff */
[----:B------:R-:W-:-:S03]  /*bad0*/  ISETP.GT.U32.AND P6, PT, R5, R241, PT ;  /* 0x000000f10500720c */ /* 0x000fc60003fc4070 */
[----:B-1----:R-:W-:Y:S02]  /*bae0*/  IMAD R2, R6, 0x2, R2 ;  /* 0x0000000206027824 */ /* 0x002fe400078e0202 */
[----:B------:R-:W-:Y:S02]  /*baf0*/  IMAD.MOV R8, RZ, RZ, -R8 ;  /* 0x000000ffff087224 */ /* 0x000fe400078e0a08 */
[C---:B------:R-:W-:Y:S01]  /*bb00*/  IMAD R251, R5.reuse, R246, R251 ;  /* 0x000000f605fb7224 */ /* 0x040fe200078e02fb */
[----:B------:R1:W-:Y:S01]  /*bb10*/  STL [R1+0x744], R2 ;  /* 0x0007440201007387 */ /* 0x0003e20000100800 */
[----:B------:R-:W-:Y:S02]  /*bb20*/  IMAD R244, R5, R8, R244 ;  /* 0x0000000805f47224 */ /* 0x000fe400078e02f4 */
[C---:B------:R-:W-:Y:S02]  /*bb30*/  VIADD R246, R0.reuse, 0xf8 ;  /* 0x000000f800f67836 */ /* 0x040fe40000000000 */
[----:B------:R-:W-:-:S02]  /*bb40*/  VIADD R8, R0, 0xf7 ;  /* 0x000000f700087836 */ /* 0x000fc40000000000 */
[--C-:B------:R-:W-:Y:S02]  /*bb50*/  @!P4 IMAD.IADD R243, R243, 0x1, -R5.reuse ;  /* 0x00000001f3f3c824 */ /* 0x100fe400078e0a05 */
[--C-:B------:R-:W-:Y:S01]  /*bb60*/  @!P5 IMAD.IADD R242, R242, 0x1, -R5.reuse ;  /* 0x00000001f2f2d824 */ /* 0x100fe200078e0a05 */
[----:B------:R-:W-:Y:S01]  /*bb70*/  ISETP.GE.AND P5, PT, R246, RZ, PT ;  /* 0x000000fff600720c */ /* 0x000fe20003fa6270 */
[----:B-1----:R-:W-:Y:S01]  /*bb80*/  IMAD R2, R6, 0x2, R2 ;  /* 0x0000000206027824 */ /* 0x002fe200078e0202 */
[----:B------:R-:W-:Y:S01]  /*bb90*/  IABS R246, R246 ;  /* 0x000000f600f67213 */ /* 0x000fe20000000000 */
[----:B------:R-:W-:Y:S01]  /*bba0*/  @!P6 IMAD.IADD R241, R241, 0x1, -R5 ;  /* 0x00000001f1f1e824 */ /* 0x000fe200078e0a05 */
[----:B------:R-:W-:Y:S01]  /*bbb0*/  ISETP.GE.AND P6, PT, R8, RZ, PT ;  /* 0x000000ff0800720c */ /* 0x000fe20003fc6270 */
[----:B------:R-:W-:Y:S01]  /*bbc0*/  VIADD R245, R0, 0xf9 ;  /* 0x000000f900f57836 */ /* 0x000fe20000000000 */
[----:B------:R1:W-:Y:S01]  /*bbd0*/  STL [R1+0x738], R2 ;  /* 0x0007380201007387 */ /* 0x0003e20000100800 */
[----:B------:R-:W-:Y:S01]  /*bbe0*/  IABS R8, R8 ;  /* 0x0000000800087213 */ /* 0x000fe20000000000 */
[----:B------:R-:W-:Y:S01]  /*bbf0*/  @!P1 IMAD.MOV R241, RZ, RZ, -R241 ;  /* 0x000000fffff19224 */ /* 0x000fe200078e0af1 */
[----:B------:R-:W-:Y:S01]  /*bc00*/  ISETP.GT.U32.AND P4, PT, R5, R243, PT ;  /* 0x000000f30500720c */ /* 0x000fe20003f84070 */
[----:B------:R-:W-:Y:S01]  /*bc10*/  IMAD.HI.U32 R248, R7, R246, RZ ;  /* 0x000000f607f87227 */ /* 0x000fe200078e00ff */
[----:B------:R-:W-:-:S02]  /*bc20*/  ISETP.GE.AND P1, PT, R245, RZ, PT ;  /* 0x000000fff500720c */ /* 0x000fc40003f26270 */
[----:B------:R-:W-:Y:S01]  /*bc30*/  IABS R247, R245 ;  /* 0x000000f500f77213 */ /* 0x000fe20000000000 */
[----:B------:R-:W-:Y:S02]  /*bc40*/  IMAD.MOV.U32 R245, RZ, RZ, R8 ;  /* 0x000000fffff57224 */ /* 0x000fe400078e0008 */
[----:B-1----:R-:W-:Y:S02]  /*bc50*/  IMAD R2, R6, 0x2, R2 ;  /* 0x0000000206027824 */ /* 0x002fe400078e0202 */
[----:B------:R-:W-:Y:S02]  /*bc60*/  IMAD.MOV R248, RZ, RZ, -R248 ;  /* 0x000000fffff87224 */ /* 0x000fe400078e0af8 */
[----:B------:R-:W-:Y:S01]  /*bc70*/  VIADD R4, R0, 0xfa ;  /* 0x000000fa00047836 */ /* 0x000fe20000000000 */
[----:B------:R1:W-:Y:S01]  /*bc80*/  STL [R1+0x748], R2 ;  /* 0x0007480201007387 */ /* 0x0003e20000100800 */
[----:B------:R-:W-:-:S04]  /*bc90*/  IMAD.HI.U32 R8, R7, R245, RZ ;  /* 0x000000f507087227 */ /* 0x000fc800078e00ff */
[----:B------:R-:W-:Y:S01]  /*bca0*/  IMAD R246, R5, R248, R246 ;  /* 0x000000f805f67224 */ /* 0x000fe200078e02f6 */
[----:B------:R-:W-:Y:S01]  /*bcb0*/  IABS R248, R4 ;  /* 0x0000000400f87213 */ /* 0x000fe20000000000 */
[----:B------:R-:W-:-:S04]  /*bcc0*/  IMAD.HI.U32 R249, R7, R247, RZ ;  /* 0x000000f707f97227 */ /* 0x000fc800078e00ff */
[----:B-1----:R-:W-:Y:S02]  /*bcd0*/  IMAD R2, R6, 0x2, R2 ;  /* 0x0000000206027824 */ /* 0x002fe400078e0202 */
[----:B------:R-:W-:Y:S02]  /*bce0*/  IMAD.MOV R8, RZ, RZ, -R8 ;  /* 0x000000ffff087224 */ /* 0x000fe400078e0a08 */
[----:B------:R-:W-:Y:S01]  /*bcf0*/  @!P4 IMAD.IADD R243, R243, 0x1, -R5 ;  /* 0x00000001f3f3c824 */ /* 0x000fe200078e0a05 */
[----:B------:R1:W-:Y:S01]  /*bd00*/  STL [R1+0x72c], R2 ;  /* 0x00072c0201007387 */ /* 0x0003e20000100800 */
[C---:B------:R-:W-:Y:S01]  /*bd10*/  ISETP.GT.U32.AND P4, PT, R5.reuse, R244, PT ;  /* 0x000000f40500720c */ /* 0x040fe20003f84070 */
[----:B------:R-:W-:Y:S02]  /*bd20*/  IMAD.MOV R249, RZ, RZ, -R249 ;  /* 0x000000fffff97224 */ /* 0x000fe400078e0af9 */
[----:B------:R-:W-:Y:S02]  /*bd30*/  IMAD R245, R5, R8, R245 ;  /* 0x0000000805f57224 */ /* 0x000fe400078e02f5 */
[----:B------:R-:W-:-:S04]  /*bd40*/  IMAD.HI.U32 R8, R7, R248, RZ ;  /* 0x000000f807087227 */ /* 0x000fc800078e00ff */
[----:B-1----:R-:W-:Y:S02]  /*bd50*/  IMAD R2, R6, 0x2, R2 ;  /* 0x0000000206027824 */ /* 0x002fe400078e0202 */
[C---:B------:R-:W-:Y:S02]  /*bd60*/  IMAD R247, R5.reuse, R249, R247 ;  /* 0x000000f905f77224 */ /* 0x040fe400078e02f7 */
[----:B------:R-:W-:Y:S01]  /*bd70*/  IMAD.MOV R8, RZ, RZ, -R8 ;  /* 0x000000ffff087224 */ /* 0x000fe200078e0a08 */
[----:B------:R1:W-:Y:S01]  /*bd80*/  STL [R1+0x728], R2 ;  /* 0x0007280201007387 */ /* 0x0003e20000100800 */
[----:B------:R-:W-:Y:S01]  /*bd90*/  @!P4 IMAD.IADD R244, R244, 0x1, -R5 ;  /* 0x00000001f4f4c824 */ /* 0x000fe200078e0a05 */
[C---:B------:R-:W-:Y:S01]  /*bda0*/  ISETP.GT.U32.AND P4, PT, R5.reuse, R245, PT ;  /* 0x000000f50500720c */ /* 0x040fe20003f84070 */
[----:B------:R-:W-:Y:S02]  /*bdb0*/  IMAD R248, R5, R8, R248 ;  /* 0x0000000805f87224 */ /* 0x000fe400078e02f8 */
[----:B------:R-:W-:-:S02]  /*bdc0*/  VIADD R8, R0, 0xfc ;  /* 0x000000fc00087836 */ /* 0x000fc40000000000 */
[----:B------:R-:W-:Y:S02]  /*bdd0*/  VIADD R4, R0, 0xfd ;  /* 0x000000fd00047836 */ /* 0x000fe40000000000 */
[----:B------:R-:W-:Y:S01]  /*bde0*/  @!P2 IMAD.MOV R242, RZ, RZ, -R242 ;  /* 0x000000fffff2a224 */ /* 0x000fe200078e0af2 */
[----:B------:R-:W-:Y:S01]  /*bdf0*/  ISETP.GT.U32.AND P2, PT, R5, R244, PT ;  /* 0x000000f40500720c */ /* 0x000fe20003f44070 */
[----:B-1----:R-:W-:Y:S01]  /*be00*/  IMAD R2, R6, 0x2, R2 ;  /* 0x0000000206027824 */ /* 0x002fe200078e0202 */
[----:B------:R-:W-:Y:S02]  /*be10*/  IABS R252, R8 ;  /* 0x0000000800fc7213 */ /* 0x000fe40000000000 */
[----:B------:R-:W-:Y:S01]  /*be20*/  IABS R8, R4 ;  /* 0x0000000400087213 */ /* 0x000fe20000000000 */
[----:B------:R-:W-:Y:S01]  /*be30*/  @!P4 IMAD.IADD R245, R245, 0x1, -R5 ;  /* 0x00000001f5f5c824 */ /* 0x000fe200078e0a05 */
[----:B------:R1:W-:Y:S01]  /*be40*/  STL [R1+0x710], R2 ;  /* 0x0007100201007387 */ /* 0x0003e20000100800 */
[----:B------:R-:W-:-:S03]  /*be50*/  IMAD.HI.U32 R4, R7, R252, RZ ;  /* 0x000000fc07047227 */ /* 0x000fc600078e00ff */
[C---:B------:R-:W-:Y:S01]  /*be60*/  ISETP.GT.U32.AND P4, PT, R5.reuse, R245, PT ;  /* 0x000000f50500720c */ /* 0x040fe20003f84070 */
[----:B------:R-:W-:Y:S02]  /*be70*/  IMAD.MOV R4, RZ, RZ, -R4 ;  /* 0x000000ffff047224 */ /* 0x000fe400078e0a04 */
[----:B------:R-:W-:Y:S01]  /*be80*/  @!P2 IMAD.IADD R244, R244, 0x1, -R5 ;  /* 0x00000001f4f4a824 */ /* 0x000fe200078e0a05 */
[C---:B------:R-:W-:Y:S01]  /*be90*/  ISETP.GT.U32.AND P2, PT, R5.reuse, R246, PT ;  /* 0x000000f60500720c */ /* 0x040fe20003f44070 */
[----:B------:R-:W-:Y:S02]  /*bea0*/  IMAD R252, R5, R4, R252 ;  /* 0x0000000405fc7224 */ /* 0x000fe400078e02fc */
[----:B-1----:R-:W-:-:S05]  /*beb0*/  IMAD R2, R6, 0x2, R2 ;  /* 0x0000000206027824 */ /* 0x002fca00078e0202 */
[----:B------:R1:W-:Y:S01]  /*bec0*/  STL [R1+0x70c], R2 ;  /* 0x00070c0201007387 */ /* 0x0003e20000100800 */
[----:B------:R-:W-:Y:S01]  /*bed0*/  @!P4 IMAD.IADD R245, R245, 0x1, -R5 ;  /* 0x00000001f5f5c824 */ /* 0x000fe200078e0a05 */
[----:B------:R-:W-:-:S03]  /*bee0*/  ISETP.GT.U32.AND P4, PT, R5, R247, PT ;  /* 0x000000f70500720c */ /* 0x000fc60003f84070 */
[----:B------:R-:W-:Y:S01]  /*bef0*/  @!P2 IMAD.IADD R246, R246, 0x1, -R5 ;  /* 0x00000001f6f6a824 */ /* 0x000fe200078e0a05 */
[----:B------:R-:W-:Y:S01]  /*bf00*/  ISETP.GT.U32.AND P2, PT, R5, R248, PT ;  /* 0x000000f80500720c */ /* 0x000fe20003f44070 */
[----:B-1----:R-:W-:-:S04]  /*bf10*/  IMAD R2, R6, 0x2, R2 ;  /* 0x0000000206027824 */ /* 0x002fc800078e0202 */
[C---:B------:R-:W-:Y:S01]  /*bf20*/  IMAD R3, R6.reuse, 0x2, R2 ;  /* 0x0000000206037824 */ /* 0x040fe200078e0202 */
[----:B------:R1:W-:Y:S03]  /*bf30*/  STL [R1+0x708], R2 ;  /* 0x0007080201007387 */ /* 0x0003e60000100800 */
[----:B------:R-:W-:Y:S02]  /*bf40*/  @!P4 IMAD.IADD R247, R247, 0x1, -R5 ;  /* 0x00000001f7f7c824 */ /* 0x000fe400078e0a05 */
[----:B-1----:R-:W-:-:S04]  /*bf50*/  IMAD R2, R6, 0x2, R3 ;  /* 0x0000000206027824 */ /* 0x002fc800078e0203 */
[----:B------:R-:W-:-:S04]  /*bf60*/  IMAD R2, R6, 0x2, R2 ;  /* 0x0000000206027824 */ /* 0x000fc800078e0202 */
[----:B------:R-:W-:-:S04]  /*bf70*/  IMAD R2, R6, 0x2, R2 ;  /* 0x0000000206027824 */ /* 0x000fc800078e0202 */
[----:B------:R-:W-:-:S04]  /*bf80*/  IMAD R2, R6, 0x2, R2 ;  /* 0x0000000206027824 */ /* 0x000fc800078e0202 */
[----:B------:R-:W-:-:S05]  /*bf90*/  IMAD R2, R6, 0x2, R2 ;  /* 0x0000000206027824 */ /* 0x000fca00078e0202 */
[----:B------:R1:W-:Y:S02]  /*bfa0*/  STL [R1+0x6e4], R2 ;  /* 0x0006e40201007387 */ /* 0x0003e40000100800 */
[----:B-1----:R-:W-:-:S05]  /*bfb0*/  IMAD R2, R6, 0x2, R2 ;  /* 0x0000000206027824 */ /* 0x002fca00078e0202 */
[----:B------:R1:W-:Y:S02]  /*bfc0*/  STL [R1+0x6e0], R2 ;  /* 0x0006e00201007387 */ /* 0x0003e40000100800 */
[----:B-1----:R-:W-:-:S05]  /*bfd0*/  IMAD R2, R6, 0x2, R2 ;  /* 0x0000000206027824 */ /* 0x002fca00078e0202 */
[----:B------:R1:W-:Y:S04]  /*bfe0*/  STL [R1+0x688], R2 ;  /* 0x0006880201007387 */ /* 0x0003e80000100800 */
[----:B------:R2:W-:Y:S01]  /*bff0*/  STL [R1+0xcbc], R3 ;  /* 0x000cbc0301007387 */ /* 0x0005e20000100800 */
[----:B-1----:R-:W-:Y:S02]  /*c000*/  IMAD R2, R6, 0x2, R2 ;  /* 0x0000000206027824 */ /* 0x002fe400078e0202 */
[----:B--2---:R-:W-:-:S03]  /*c010*/  VIADD R3, R0, 0xfb ;  /* 0x000000fb00037836 */ /* 0x004fc60000000000 */
[----:B------:R1:W-:Y:S02]  /*c020*/  STL [R1+0x674], R2 ;  /* 0x0006740201007387 */ /* 0x0003e40000100800 */
[----:B------:R-:W-:Y:S01]  /*c030*/  IABS R249, R3 ;  /* 0x0000000300f97213 */ /* 0x000fe20000000000 */
[----:B------:R-:W-:-:S04]  /*c040*/  VIADD R3, R0, 0xfe ;  /* 0x000000fe00037836 */ /* 0x000fc80000000000 */
[----:B------:R-:W-:-:S04]  /*c050*/  IMAD.HI.U32 R250, R7, R249, RZ ;  /* 0x000000f907fa7227 */ /* 0x000fc800078e00ff */
[----:B-1----:R-:W-:Y:S02]  /*c060*/  IMAD R2, R6, 0x2, R2 ;  /* 0x0000000206027824 */ /* 0x002fe400078e0202 */
[----:B------:R-:W-:-:S03]  /*c070*/  IMAD.MOV R250, RZ, RZ, -R250 ;  /* 0x000000fffffa7224 */ /* 0x000fc600078e0afa */
[----:B------:R1:W-:Y:S01]  /*c080*/  STL [R1+0x6cc], R2 ;  /* 0x0006cc0201007387 */ /* 0x0003e20000100800 */
[C---:B------:R-:W-:Y:S01]  /*c090*/  IMAD R249, R5.reuse, R250, R249 ;  /* 0x000000fa05f97224 */ /* 0x040fe200078e02f9 */
[----:B------:R-:W-:Y:S01]  /*c0a0*/  IABS R250, R3 ;  /* 0x0000000300fa7213 */ /* 0x000fe20000000000 */
[----:B------:R-:W-:Y:S02]  /*c0b0*/  @!P2 IMAD.IADD R248, R248, 0x1, -R5 ;  /* 0x00000001f8f8a824 */ /* 0x000fe400078e0a05 */
[----:B------:R-:W-:Y:S01]  /*c0c0*/  @!P3 IMAD.MOV R243, RZ, RZ, -R243 ;  /* 0x000000fffff3b224 */ /* 0x000fe200078e0af3 */
[----:B------:R-:W-:Y:S01]  /*c0d0*/  ISETP.GT.U32.AND P4, PT, R5, R249, PT ;  /* 0x000000f90500720c */ /* 0x000fe20003f84070 */
[----:B------:R-:W-:-:S04]  /*c0e0*/  IMAD.HI.U32 R9, R7, R250, RZ ;  /* 0x000000fa07097227 */ /* 0x000fc800078e00ff */
[----:B-1----:R-:W-:-:S05]  /*c0f0*/  IMAD R2, R6, 0x2, R2 ;  /* 0x0000000206027824 */ /* 0x002fca00078e0202 */
[----:B------:R1:W-:Y:S02]  /*c100*/  STL [R1+0x644], R2 ;  /* 0x0006440201007387 */ /* 0x0003e40000100800 */
        /* <DEDUP_REMOVED lines=10> */
[----:B-1----:R-:W-:-:S04]  /*c1b0*/  IMAD R2, R6, 0x2, R2 ;  /* 0x0000000206027824 */ /* 0x002fc800078e0202 */
[----:B------:R-:W-:Y:S01]  /*c1c0*/  IMAD R3, R6, 0x2, R2 ;  /* 0x0000000206037824 */ /* 0x000fe200078e0202 */
[----:B------:R1:W-:Y:S04]  /*c1d0*/  STL [R1+0x634], R2 ;  /* 0x0006340201007387 */ /* 0x0003e80000100800 */
[----:B------:R2:W-:Y:S04]  /*c1e0*/  STL [R1+0x630], R3 ;  /* 0x0006300301007387 */ /* 0x0005e80000100800 */
[----:B------:R-:W3:Y:S01]  /*c1f0*/  LDL.LU R4, [R1+0xd28] ;  /* 0x000d280001047983 */ /* 0x000ee20000300800 */
[----:B-1----:R-:W-:-:S04]  /*c200*/  IMAD.HI.U32 R2, R7, R8, RZ ;  /* 0x0000000807027227 */ /* 0x002fc800078e00ff */
[----:B------:R-:W-:Y:S02]  /*c210*/  IMAD.MOV R2, RZ, RZ, -R2 ;  /* 0x000000ffff027224 */ /* 0x000fe400078e0a02 */
[----:B--2---:R-:W-:Y:S02]  /*c220*/  IMAD R3, R6, 0x2, R3 ;  /* 0x0000000206037824 */ /* 0x004fe400078e0203 */
[----:B------:R-:W-:Y:S02]  /*c230*/  IMAD R7, R5, R2, R8 ;  /* 0x0000000205077224 */ /* 0x000fe400078e0208 */
[----:B------:R-:W2:Y:S04]  /*c240*/  LDL.LU R2, [R1+0xd24] ;  /* 0x000d240001027983 */ /* 0x000ea80000300800 */
[----:B------:R1:W-:Y:S01]  /*c250*/  STL [R1+0x604], R3 ;  /* 0x0006040301007387 */ /* 0x0003e20000100800 */
[----:B------:R-:W-:-:S02]  /*c260*/  IMAD.MOV R8, RZ, RZ, -R9 ;  /* 0x000000ffff087224 */ /* 0x000fc400078e0a09 */
[----:B-1----:R-:W-:-:S04]  /*c270*/  IMAD R3, R6, 0x2, R3 ;  /* 0x0000000206037824 */ /* 0x002fc800078e0203 */
[C---:B------:R-:W-:Y:S01]  /*c280*/  IMAD R9, R6.reuse, 0x2, R3 ;  /* 0x0000000206097824 */ /* 0x040fe200078e0203 */
[----:B------:R1:W-:Y:S03]  /*c290*/  STL [R1+0x5e8], R3 ;  /* 0x0005e80301007387 */ /* 0x0003e60000100800 */
[----:B-1----:R-:W-:-:S05]  /*c2a0*/  IMAD R3, R6, 0x2, R9 ;  /* 0x0000000206037824 */ /* 0x002fca00078e0209 */
[----:B------:R1:W-:Y:S02]  /*c2b0*/  STL [R1+0x5c0], R3 ;  /* 0x0005c00301007387 */ /* 0x0003e40000100800 */
[----:B-1----:R-:W-:-:S05]  /*c2c0*/  IMAD R3, R6, 0x2, R3 ;  /* 0x0000000206037824 */ /* 0x002fca00078e0203 */
[----:B------:R1:W-:Y:S01]  /*c2d0*/  STL [R1+0x5ec], R3 ;  /* 0x0005ec0301007387 */ /* 0x0003e20000100800 */
[C---:B------:R-:W-:Y:S01]  /*c2e0*/  ISETP.GT.U32.AND P2, PT, R5.reuse, R246, PT ;  /* 0x000000f60500720c */ /* 0x040fe20003f44070 */
[----:B-1----:R-:W-:Y:S01]  /*c2f0*/  IMAD R3, R6, 0x2, R3 ;  /* 0x0000000206037824 */ /* 0x002fe200078e0203 */
[----:B------:R-:W-:-:S04]  /*c300*/  ISETP.GT.U32.AND P3, PT, R5, R247, PT ;  /* 0x000000f70500720c */ /* 0x000fc80003f64070 */
[----:B------:R1:W-:Y:S01]  /*c310*/  STL [R1+0x600], R3 ;  /* 0x0006000301007387 */ /* 0x0003e20000100800 */
[----:B------:R-:W-:Y:S01]  /*c320*/  @!P0 IMAD.MOV R244, RZ, RZ, -R244 ;  /* 0x000000fffff48224 */ /* 0x000fe200078e0af4 */
[----:B------:R-:W-:Y:S01]  /*c330*/  ISETP.GT.U32.AND P0, PT, R5, R248, PT ;  /* 0x000000f80500720c */ /* 0x000fe20003f04070 */
[----:B-1----:R-:W-:-:S05]  /*c340*/  IMAD R3, R6, 0x2, R3 ;  /* 0x0000000206037824 */ /* 0x002fca00078e0203 */
[----:B------:R1:W-:Y:S01]  /*c350*/  STL [R1+0x63c], R3 ;  /* 0x00063c0301007387 */ /* 0x0003e20000100800 */
[----:B------:R-:W-:Y:S01]  /*c360*/  @!P2 IMAD.IADD R246, R246, 0x1, -R5 ;  /* 0x00000001f6f6a824 */ /* 0x000fe200078e0a05 */
[----:B------:R-:W-:Y:S01]  /*c370*/  ISETP.GT.U32.AND P2, PT, R5, R252, PT ;  /* 0x000000fc0500720c */ /* 0x000fe20003f44070 */
[----:B-1----:R-:W-:-:S05]  /*c380*/  IMAD R3, R6, 0x2, R3 ;  /* 0x0000000206037824 */ /* 0x002fca00078e0203 */
[----:B------:R1:W-:Y:S01]  /*c390*/  STL [R1+0x664], R3 ;  /* 0x0006640301007387 */ /* 0x0003e20000100800 */
[----:B------:R-:W-:Y:S01]  /*c3a0*/  @!P3 IMAD.IADD R247, R247, 0x1, -R5 ;  /* 0x00000001f7f7b824 */ /* 0x000fe200078e0a05 */
[C---:B------:R-:W-:Y:S01]  /*c3b0*/  ISETP.GT.U32.AND P3, PT, R5.reuse, R7, PT ;  /* 0x000000070500720c */ /* 0x040fe20003f64070 */
[----:B------:R-:W-:Y:S02]  /*c3c0*/  IMAD R8, R5, R8, R250 ;  /* 0x0000000805087224 */ /* 0x000fe400078e02fa */
[----:B-1----:R-:W-:-:S05]  /*c3d0*/  IMAD R3, R6, 0x2, R3 ;  /* 0x0000000206037824 */ /* 0x002fca00078e0203 */
[----:B------:R1:W-:Y:S01]  /*c3e0*/  STL [R1+0x638], R3 ;  /* 0x0006380301007387 */ /* 0x0003e20000100800 */
[--C-:B------:R-:W-:Y:S01]  /*c3f0*/  @!P0 IMAD.IADD R248, R248, 0x1, -R5.reuse ;  /* 0x00000001f8f88824 */ /* 0x100fe200078e0a05 */
[----:B------:R-:W-:Y:S01]  /*c400*/  ISETP.GT.U32.AND P0, PT, R5, R8, PT ;  /* 0x000000080500720c */ /* 0x000fe20003f04070 */
[----:B------:R-:W-:Y:S02]  /*c410*/  @!P2 IMAD.IADD R252, R252, 0x1, -R5 ;  /* 0x00000001fcfca824 */ /* 0x000fe400078e0a05 */
[----:B-1----:R-:W-:-:S05]  /*c420*/  IMAD R3, R6, 0x2, R3 ;  /* 0x0000000206037824 */ /* 0x002fca00078e0203 */
[----:B------:R1:W-:Y:S01]  /*c430*/  STL [R1+0x660], R3 ;  /* 0x0006600301007387 */ /* 0x0003e20000100800 */
[----:B------:R-:W-:-:S03]  /*c440*/  VIADD R250, R0, 0xfa ;  /* 0x000000fa00fa7836 */ /* 0x000fc60000000000 */
[----:B------:R-:W-:Y:S01]  /*c450*/  STL [R1+0xd20], R235 ;  /* 0x000d20eb01007387 */ /* 0x000fe20000100800 */
[----:B------:R-:W-:Y:S02]  /*c460*/  @!P3 IMAD.IADD R7, R7, 0x1, -R5 ;  /* 0x000000010707b824 */ /* 0x000fe400078e0a05 */
[----:B-1----:R-:W-:Y:S01]  /*c470*/  IMAD R3, R6, 0x2, R3 ;  /* 0x0000000206037824 */ /* 0x002fe200078e0203 */
[----:B------:R-:W-:Y:S01]  /*c480*/  STL [R1+0xd1c], R236 ;  /* 0x000d1cec01007387 */ /* 0x000fe20000100800 */
[----:B------:R-:W-:-:S03]  /*c490*/  ISETP.GT.U32.AND P3, PT, R5, R252, PT ;  /* 0x000000fc0500720c */ /* 0x000fc60003f64070 */
[----:B------:R-:W-:Y:S01]  /*c4a0*/  STL [R1+0xd18], R237 ;  /* 0x000d18ed01007387 */ /* 0x000fe20000100800 */
[----:B------:R-:W-:-:S03]  /*c4b0*/  ISETP.GE.AND P2, PT, R250, RZ, PT ;  /* 0x000000fffa00720c */ /* 0x000fc60003f46270 */
[----:B------:R1:W-:Y:S01]  /*c4c0*/  STL [R1+0x6b0], R3 ;  /* 0x0006b00301007387 */ /* 0x0003e20000100800 */
[----:B------:R-:W-:-:S03]  /*c4d0*/  @!P6 IMAD.MOV R245, RZ, RZ, -R245 ;  /* 0x000000fffff5e224 */ /* 0x000fc600078e0af5 */
[----:B------:R-:W-:Y:S01]  /*c4e0*/  STL [R1+0xd14], R238 ;  /* 0x000d14ee01007387 */ /* 0x000fe20000100800 */
[----:B------:R-:W-:-:S03]  /*c4f0*/  VIADD R250, R0, 0xfb ;  /* 0x000000fb00fa7836 */ /* 0x000fc60000000000 */
[----:B------:R-:W-:Y:S01]  /*c500*/  STL [R1+0xd10], R239 ;  /* 0x000d10ef01007387 */ /* 0x000fe20000100800 */
[----:B------:R-:W-:-:S03]  /*c510*/  @!P5 IMAD.MOV R246, RZ, RZ, -R246 ;  /* 0x000000fffff6d224 */ /* 0x000fc600078e0af6 */
[----:B------:R-:W-:Y:S01]  /*c520*/  STL [R1+0xd0c], R240 ;  /* 0x000d0cf001007387 */ /* 0x000fe20000100800 */
[----:B------:R-:W-:-:S03]  /*c530*/  @!P0 IMAD.IADD R8, R8, 0x1, -R5 ;  /* 0x0000000108088824 */ /* 0x000fc600078e0a05 */
[----:B------:R-:W-:Y:S01]  /*c540*/  STL [R1+0xd08], R241 ;  /* 0x000d08f101007387 */ /* 0x000fe20000100800 */
[----:B-1----:R-:W-:Y:S01]  /*c550*/  IMAD R3, R6, 0x2, R3 ;  /* 0x0000000206037824 */ /* 0x002fe200078e0203 */
[----:B------:R-:W-:Y:S02]  /*c560*/  ISETP.GT.U32.AND P0, PT, R5, R7, PT ;  /* 0x000000070500720c */ /* 0x000fe40003f04070 */
[----:B------:R-:W-:Y:S01]  /*c570*/  STL [R1+0xd04], R242 ;  /* 0x000d04f201007387 */ /* 0x000fe20000100800 */
[----:B------:R-:W-:-:S03]  /*c580*/  ISETP.GE.AND P5, PT, R250, RZ, PT ;  /* 0x000000fffa00720c */ /* 0x000fc60003fa6270 */
[----:B------:R-:W-:Y:S01]  /*c590*/  STL [R1+0xd00], R243 ;  /* 0x000d00f301007387 */ /* 0x000fe20000100800 */
[----:B------:R-:W-:-:S03]  /*c5a0*/  VIADD R250, R0, 0xfc ;  /* 0x000000fc00fa7836 */ /* 0x000fc60000000000 */
[----:B------:R-:W-:Y:S04]  /*c5b0*/  STL [R1+0xcfc], R244 ;  /* 0x000cfcf401007387 */ /* 0x000fe80000100800 */
[----:B------:R-:W-:Y:S04]  /*c5c0*/  STL [R1+0xcf8], R245 ;  /* 0x000cf8f501007387 */ /* 0x000fe80000100800 */
[----:B------:R-:W-:Y:S04]  /*c5d0*/  STL [R1+0xcf4], R246 ;  /* 0x000cf4f601007387 */ /* 0x000fe80000100800 */
[----:B------:R-:W2:Y:S01]  /*c5e0*/  LDL R235, [R1+0xb9c] ;  /* 0x000b9c0001eb7983 */ /* 0x000ea20000100800 */
[----:B------:R-:W-:-:S03]  /*c5f0*/  @!P3 IMAD.IADD R252, R252, 0x1, -R5 ;  /* 0x00000001fcfcb824 */ /* 0x000fc600078e0a05 */
[----:B------:R1:W-:Y:S01]  /*c600*/  STL [R1+0x68c], R3 ;  /* 0x00068c0301007387 */ /* 0x0003e20000100800 */
[----:B------:R-:W-:Y:S01]  /*c610*/  ISETP.GE.AND P3, PT, R250, RZ, PT ;  /* 0x000000fffa00720c */ /* 0x000fe20003f66270 */
[----:B------:R-:W-:Y:S02]  /*c620*/  VIADD R250, R0, 0xfd ;  /* 0x000000fd00fa7836 */ /* 0x000fe40000000000 */
[----:B-1----:R-:W-:-:S04]  /*c630*/  IMAD R3, R6, 0x2, R3 ;  /* 0x0000000206037824 */ /* 0x002fc800078e0203 */
[----:B------:R-:W-:Y:S02]  /*c640*/  IMAD R236, R6, 0x2, R3 ;  /* 0x0000000206ec7824 */ /* 0x000fe400078e0203 */
[----:B------:R-:W-:Y:S01]  /*c650*/  @!P0 IMAD.IADD R7, R7, 0x1, -R5 ;  /* 0x0000000107078824 */ /* 0x000fe200078e0a05 */
[----:B------:R-:W-:Y:S01]  /*c660*/  ISETP.GE.AND P0, PT, R250, RZ, PT ;  /* 0x000000fffa00720c */ /* 0x000fe20003f06270 */
[----:B------:R-:W-:Y:S01]  /*c670*/  @!P2 IMAD.MOV R248, RZ, RZ, -R248 ;  /* 0x000000fffff8a224 */ /* 0x000fe200078e0af8 */
[----:B------:R-:W-:Y:S01]  /*c680*/  STL [R1+0x6d8], R236 ;  /* 0x0006d8ec01007387 */ /* 0x000fe20000100800 */
[C---:B------:R-:W-:Y:S01]  /*c690*/  VIADD R250, R0.reuse, 0xfe ;  /* 0x000000fe00fa7836 */ /* 0x040fe20000000000 */
[----:B------:R-:W-:Y:S02]  /*c6a0*/  ISETP.GE.AND P2, PT, R0, RZ, PT ;  /* 0x000000ff0000720c */ /* 0x000fe40003f46270 */
[----:B------:R1:W-:Y:S02]  /*c6b0*/  STL [R1+0xcb8], R0 ;  /* 0x000cb80001007387 */ /* 0x0003e40000100800 */
[----:B-1----:R-:W-:-:S02]  /*c6c0*/  IMAD R0, R6, 0x2, R236 ;  /* 0x0000000206007824 */ /* 0x002fc400078e02ec */
[----:B------:R-:W4:Y:S04]  /*c6d0*/  LDL.LU R236, [R1+0x28] ;  /* 0x0000280001ec7983 */ /* 0x000f280000300800 */
[----:B------:R-:W4:Y:S04]  /*c6e0*/  LDL.LU R237, [R1+0x24] ;  /* 0x0000240001ed7983 */ /* 0x000f280000300800 */
[----:B------:R-:W4:Y:S04]  /*c6f0*/  LDL.LU R238, [R1+0x20] ;  /* 0x0000200001ee7983 */ /* 0x000f280000300800 */
[----:B------:R1:W-:Y:S04]  /*c700*/  STL [R1+0x6ec], R0 ;  /* 0x0006ec0001007387 */ /* 0x0003e80000100800 */
[----:B------:R-:W4:Y:S04]  /*c710*/  LDL.LU R239, [R1+0x1c] ;  /* 0x00001c0001ef7983 */ /* 0x000f280000300800 */
[----:B------:R-:W4:Y:S04]  /*c720*/  LDL.LU R240, [R1+0x18] ;  /* 0x0000180001f07983 */ /* 0x000f280000300800 */
[----:B------:R-:W4:Y:S04]  /*c730*/  LDL.LU R241, [R1+0x14] ;  /* 0x0000140001f17983 */ /* 0x000f280000300800 */
[----:B------:R-:W4:Y:S04]  /*c740*/  LDL.LU R242, [R1+0x10] ;  /* 0x0000100001f27983 */ /* 0x000f280000300800 */
[----:B------:R-:W4:Y:S04]  /*c750*/  LDL.LU R243, [R1+0xc] ;  /* 0x00000c0001f37983 */ /* 0x000f280000300800 */
[----:B------:R-:W4:Y:S04]  /*c760*/  LDL.LU R244, [R1+0x8] ;  /* 0x0000080001f47983 */ /* 0x000f280000300800 */
[----:B------:R-:W4:Y:S04]  /*c770*/  LDL.LU R245, [R1+0x4] ;  /* 0x0000040001f57983 */ /* 0x000f280000300800 */
[----:B------:R-:W4:Y:S01]  /*c780*/  LDL.LU R246, [R1] ;  /* 0x0000000001f67983 */ /* 0x000f220000300800 */
[----:B------:R-:W-:-:S05]  /*c790*/  @!P4 IMAD.IADD R249, R249, 0x1, -R5 ;  /* 0x00000001f9f9c824 */ /* 0x000fca00078e0a05 */
[----:B------:R-:W-:-:S13]  /*c7a0*/  ISETP.GT.U32.AND P4, PT, R5, R249, PT ;  /* 0x000000f90500720c */ /* 0x000fda0003f84070 */
[----:B------:R-:W-:Y:S01]  /*c7b0*/  @!P4 IMAD.IADD R249, R249, 0x1, -R5 ;  /* 0x00000001f9f9c824 */ /* 0x000fe200078e0a05 */
[----:B------:R-:W-:-:S13]  /*c7c0*/  ISETP.GT.U32.AND P4, PT, R5, R251, PT ;  /* 0x000000fb0500720c */ /* 0x000fda0003f84070 */
[----:B------:R-:W-:Y:S01]  /*c7d0*/  @!P4 IMAD.IADD R251, R251, 0x1, -R5 ;  /* 0x00000001fbfbc824 */ /* 0x000fe200078e0a05 */
[----:B------:R-:W-:-:S13]  /*c7e0*/  ISETP.GT.U32.AND P4, PT, R5, R8, PT ;  /* 0x000000080500720c */ /* 0x000fda0003f84070 */
[----:B------:R-:W-:Y:S01]  /*c7f0*/  @!P4 IMAD.IADD R8, R8, 0x1, -R5 ;  /* 0x000000010808c824 */ /* 0x000fe200078e0a05 */
[----:B------:R-:W-:Y:S02]  /*c800*/  ISETP.GE.AND P4, PT, R250, RZ, PT ;  /* 0x000000fffa00720c */ /* 0x000fe40003f86270 */
[----:B------:R-:W3:Y:S01]  /*c810*/  S2R R250, SR_TID.X ;  /* 0x0000000000fa7919 */ /* 0x000ee20000002100 */
[----:B------:R-:W-:Y:S01]  /*c820*/  ISETP.GT.U32.AND P6, PT, R5, R251, PT ;  /* 0x000000fb0500720c */ /* 0x000fe20003fc4070 */
[----:B-1----:R-:W-:Y:S02]  /*c830*/  IMAD R0, R6, 0x2, R0 ;  /* 0x0000000206007824 */ /* 0x002fe400078e0200 */
[----:B------:R-:W-:Y:S01]  /*c840*/  @!P1 IMAD.MOV R247, RZ, RZ, -R247 ;  /* 0x000000fffff79224 */ /* 0x000fe200078e0af7 */
[----:B------:R-:W-:-:S09]  /*c850*/  ISETP.NE.AND P1, PT, RZ, UR9, PT ;  /* 0x00000009ff007c0c */ /* 0x000fd2000bf25270 */
[----:B------:R-:W-:-:S04]  /*c860*/  @!P6 IMAD.IADD R251, R251, 0x1, -R5 ;  /* 0x00000001fbfbe824 */ /* 0x000fc800078e0a05 */
[----:B------:R-:W-:Y:S01]  /*c870*/  @!P2 IMAD.MOV R251, RZ, RZ, -R251 ;  /* 0x000000fffffba224 */ /* 0x000fe200078e0afb */
[----:B---3--:R-:W-:Y:S02]  /*c880*/  LOP3.LUT R5, R250, 0x7f, RZ, 0xc0, !PT ;  /* 0x0000007ffa057812 */ /* 0x008fe400078ec0ff */
[----:B------:R-:W-:Y:S01]  /*c890*/  LOP3.LUT R250, RZ, UR9, RZ, 0x33, !PT ;  /* 0x00000009fffa7c12 */ /* 0x000fe2000f8e33ff */
[----:B------:R-:W-:Y:S01]  /*c8a0*/  @!P5 IMAD.MOV R249, RZ, RZ, -R249 ;  /* 0x000000fffff9d224 */ /* 0x000fe200078e0af9 */
[----:B------:R-:W1:Y:S02]  /*c8b0*/  LDCU UR9, c[0x0][0x3b0] ;  /* 0x00007600ff0977ac */ /* 0x000e640008000800 */
[C---:B------:R-:W-:Y:S02]  /*c8c0*/  SEL R251, R250.reuse, R251, !P1 ;  /* 0x000000fbfafb7207 */ /* 0x040fe40004800000 */
[C---:B------:R-:W-:Y:S02]  /*c8d0*/  SEL R10, R250.reuse, R10, !P1 ;  /* 0x0000000afa0a7207 */ /* 0x040fe40004800000 */
[----:B------:R-:W-:-:S02]  /*c8e0*/  SEL R11, R250, R11, !P1 ;  /* 0x0000000bfa0b7207 */ /* 0x000fc40004800000 */
[----:B------:R-:W-:Y:S02]  /*c8f0*/  SEL R12, R250, R12, !P1 ;  /* 0x0000000cfa0c7207 */ /* 0x000fe40004800000 */
[----:B--2---:R-:W-:Y:S02]  /*c900*/  ISETP.GE.AND P6, PT, R235, RZ, PT ;  /* 0x000000ffeb00720c */ /* 0x004fe40003fc6270 */
[----:B------:R-:W2:Y:S04]  /*c910*/  LDL.LU R235, [R1+0xd20] ;  /* 0x000d200001eb7983 */ /* 0x000ea80000300800 */
[----:B------:R3:W-:Y:S02]  /*c920*/  STL [R1+0x6f4], R0 ;  /* 0x0006f40001007387 */ /* 0x0007e40000100800 */
[----:B---3--:R-:W-:-:S05]  /*c930*/  IMAD R0, R6, 0x2, R0 ;  /* 0x0000000206007824 */ /* 0x008fca00078e0200 */
[----:B------:R-:W-:Y:S04]  /*c940*/  STL [R1+0x6f8], R0 ;  /* 0x0006f80001007387 */ /* 0x000fe80000100800 */
[----:B------:R3:W-:Y:S02]  /*c950*/  STL [R1+0xdc], R251 ;  /* 0x0000dcfb01007387 */ /* 0x0007e40000100800 */
[----:B---3--:R-:W-:Y:S02]  /*c960*/  IMAD.MOV.U32 R251, RZ, RZ, R4 ;  /* 0x000000fffffb7224 */ /* 0x008fe400078e0004 */
[----:B------:R-:W3:Y:S01]  /*c970*/  LDL.LU R4, [R1+0x5e8] ;  /* 0x0005e80001047983 */ /* 0x000ee20000300800 */
[C---:B----4-:R-:W-:Y:S02]  /*c980*/  SEL R236, R250.reuse, R236, !P1 ;  /* 0x000000ecfaec7207 */ /* 0x050fe40004800000 */
[----:B------:R-:W-:-:S03]  /*c990*/  SEL R237, R250, R237, !P1 ;  /* 0x000000edfaed7207 */ /* 0x000fc60004800000 */
[----:B------:R4:W-:Y:S01]  /*c9a0*/  STL [R1+0xd8], R236 ;  /* 0x0000d8ec01007387 */ /* 0x0009e20000100800 */
[----:B------:R-:W-:-:S03]  /*c9b0*/  SEL R238, R250, R238, !P1 ;  /* 0x000000eefaee7207 */ /* 0x000fc60004800000 */
[----:B----4-:R-:W4:Y:S01]  /*c9c0*/  LDL.LU R236, [R1+0xd1c] ;  /* 0x000d1c0001ec7983 */ /* 0x010f220000300800 */
[----:B------:R-:W-:-:S03]  /*c9d0*/  SEL R239, R250, R239, !P1 ;  /* 0x000000effaef7207 */ /* 0x000fc60004800000 */
[----:B------:R1:W-:Y:S01]  /*c9e0*/  STL [R1+0xd4], R237 ;  /* 0x0000d4ed01007387 */ /* 0x0003e20000100800 */
[C---:B------:R-:W-:Y:S02]  /*c9f0*/  SEL R240, R250.reuse, R240, !P1 ;  /* 0x000000f0faf07207 */ /* 0x040fe40004800000 */
[C---:B------:R-:W-:Y:S01]  /*ca00*/  SEL R241, R250.reuse, R241, !P1 ;  /* 0x000000f1faf17207 */ /* 0x040fe20004800000 */
[----:B-1----:R-:W2:Y:S01]  /*ca10*/  LDL.LU R237, [R1+0xd18] ;  /* 0x000d180001ed7983 */ /* 0x002ea20000300800 */
[----:B------:R-:W-:-:S03]  /*ca20*/  SEL R242, R250, R242, !P1 ;  /* 0x000000f2faf27207 */ /* 0x000fc60004800000 */
[----:B------:R1:W-:Y:S01]  /*ca30*/  STL [R1+0xd0], R238 ;  /* 0x0000d0ee01007387 */ /* 0x0003e20000100800 */
[C---:B------:R-:W-:Y:S02]  /*ca40*/  SEL R243, R250.reuse, R243, !P1 ;  /* 0x000000f3faf37207 */ /* 0x040fe40004800000 */
[C---:B------:R-:W-:Y:S01]  /*ca50*/  SEL R244, R250.reuse, R244, !P1 ;  /* 0x000000f4faf47207 */ /* 0x040fe20004800000 */
[----:B-1----:R-:W2:Y:S04]  /*ca60*/  LDL.LU R238, [R1+0xd14] ;  /* 0x000d140001ee7983 */ /* 0x002ea80000300800 */
[----:B------:R1:W-:Y:S01]  /*ca70*/  STL [R1+0xcc], R239 ;  /* 0x0000ccef01007387 */ /* 0x0003e20000100800 */
[----:B------:R-:W-:-:S03]  /*ca80*/  SEL R245, R250, R245, !P1 ;  /* 0x000000f5faf57207 */ /* 0x000fc60004800000 */
[----:B-1----:R-:W2:Y:S04]  /*ca90*/  LDL.LU R239, [R1+0xd10] ;  /* 0x000d100001ef7983 */ /* 0x002ea80000300800 */
[----:B------:R1:W-:Y:S01]  /*caa0*/  STL [R1+0xc8], R240 ;  /* 0x0000c8f001007387 */ /* 0x0003e20000100800 */
[----:B------:R-:W-:-:S03]  /*cab0*/  SEL R246, R250, R246, !P1 ;  /* 0x000000f6faf67207 */ /* 0x000fc60004800000 */
[----:B-1----:R-:W2:Y:S04]  /*cac0*/  LDL.LU R240, [R1+0xd0c] ;  /* 0x000d0c0001f07983 */ /* 0x002ea80000300800 */
[----:B------:R1:W-:Y:S04]  /*cad0*/  STL [R1+0xc4], R241 ;  /* 0x0000c4f101007387 */ /* 0x0003e80000100800 */
        /* <DEDUP_REMOVED lines=11> */
[----:B------:R1:W-:Y:S02]  /*cb90*/  STL [R1+0xac], R10 ;  /* 0x0000ac0a01007387 */ /* 0x0003e40000100800 */
[----:B-1----:R-:W-:-:S02]  /*cba0*/  IMAD.MOV.U32 R10, RZ, RZ, R9 ;  /* 0x000000ffff0a7224 */ /* 0x002fc400078e0009 */
[----:B------:R-:W2:Y:S04]  /*cbb0*/  LDL.LU R9, [R1+0xcf0] ;  /* 0x000cf00001097983 */ /* 0x000ea80000300800 */
[----:B------:R1:W-:Y:S04]  /*cbc0*/  STL [R1+0xa8], R11 ;  /* 0x0000a80b01007387 */ /* 0x0003e80000100800 */
[----:B------:R1:W-:Y:S02]  /*cbd0*/  STL [R1+0xa4], R12 ;  /* 0x0000a40c01007387 */ /* 0x0003e40000100800 */
[----:B-1----:R-:W-:-:S02]  /*cbe0*/  SEL R11, R250, R13, !P1 ;  /* 0x0000000dfa0b7207 */ /* 0x002fc40004800000 */
[C---:B------:R-:W-:Y:S02]  /*cbf0*/  SEL R13, R250.reuse, R14, !P1 ;  /* 0x0000000efa0d7207 */ /* 0x040fe40004800000 */
[C---:B------:R-:W-:Y:S01]  /*cc00*/  SEL R12, R250.reuse, R15, !P1 ;  /* 0x0000000ffa0c7207 */ /* 0x040fe20004800000 */
[----:B------:R1:W-:Y:S04]  /*cc10*/  STL [R1+0xa0], R11 ;  /* 0x0000a00b01007387 */ /* 0x0003e80000100800 */
[----:B------:R1:W-:Y:S02]  /*cc20*/  STL [R1+0x9c], R13 ;  /* 0x00009c0d01007387 */ /* 0x0003e40000100800 */
[C---:B-1----:R-:W-:Y:S02]  /*cc30*/  SEL R11, R250.reuse, R16, !P1 ;  /* 0x00000010fa0b7207 */ /* 0x042fe40004800000 */
[----:B------:R1:W-:Y:S01]  /*cc40*/  STL [R1+0x98], R12 ;  /* 0x0000980c01007387 */ /* 0x0003e20000100800 */
[----:B------:R-:W-:-:S03]  /*cc50*/  SEL R13, R250, R17, !P1 ;  /* 0x00000011fa0d7207 */ /* 0x000fc60004800000 */
[----:B------:R1:W-:Y:S02]  /*cc60*/  STL [R1+0x94], R11 ;  /* 0x0000940b01007387 */ /* 0x0003e40000100800 */
[C---:B-1----:R-:W-:Y:S02]  /*cc70*/  SEL R12, R250.reuse, R18, !P1 ;  /* 0x00000012fa0c7207 */ /* 0x042fe40004800000 */
[----:B------:R1:W-:Y:S01]  /*cc80*/  STL [R1+0x90], R13 ;  /* 0x0000900d01007387 */ /* 0x0003e20000100800 */
[----:B------:R-:W-:-:S03]  /*cc90*/  SEL R11, R250, R19, !P1 ;  /* 0x00000013fa0b7207 */ /* 0x000fc60004800000 */
[----:B------:R1:W-:Y:S04]  /*cca0*/  STL [R1+0x8c], R12 ;  /* 0x00008c0c01007387 */ /* 0x0003e80000100800 */
[----:B------:R1:W-:Y:S02]  /*ccb0*/  STL [R1+0x88], R11 ;  /* 0x0000880b01007387 */ /* 0x0003e40000100800 */
[C---:B-1----:R-:W-:Y:S02]  /*ccc0*/  SEL R13, R250.reuse, R20, !P1 ;  /* 0x00000014fa0d7207 */ /* 0x042fe40004800000 */
[----:B------:R-:W-:-:S03]  /*ccd0*/  SEL R12, R250, R21, !P1 ;  /* 0x00000015fa0c7207 */ /* 0x000fc60004800000 */
        /* <DEDUP_REMOVED lines=21> */
[----:B------:R3:W-:Y:S01]  /*ce30*/  STL [R1+0x58], R11 ;  /* 0x0000580b01007387 */ /* 0x0007e20000100800 */
[C---:B-1----:R-:W-:Y:S02]  /*ce40*/  SEL R13, R250.reuse, R32, !P1 ;  /* 0x00000020fa0d7207 */ /* 0x042fe40004800000 */
[----:B---3--:R-:W-:-:S03]  /*ce50*/  SEL R12, R250, R33, !P1 ;  /* 0x00000021fa0c7207 */ /* 0x008fc60004800000 */
[----:B------:R1:W-:Y:S01]  /*ce60*/  STL [R1+0x54], R13 ;  /* 0x0000540d01007387 */ /* 0x0003e20000100800 */
[----:B------:R-:W-:-:S03]  /*ce70*/  SEL R11, R250, R34, !P1 ;  /* 0x00000022fa0b7207 */ /* 0x000fc60004800000 */
[----:B------:R3:W-:Y:S01]  /*ce80*/  STL [R1+0x50], R12 ;  /* 0x0000500c01007387 */ /* 0x0007e20000100800 */
[----:B------:R-:W-:-:S03]  /*ce90*/  SEL R34, R250, R42, !P1 ;  /* 0x0000002afa227207 */ /* 0x000fc60004800000 */
[----:B------:R4:W-:Y:S01]  /*cea0*/  STL [R1+0x4c], R11 ;  /* 0x00004c0b01007387 */ /* 0x0009e20000100800 */
[C---:B-1----:R-:W-:Y:S02]  /*ceb0*/  SEL R13, R250.reuse, R35, !P1 ;  /* 0x00000023fa0d7207 */ /* 0x042fe40004800000 */
[C---:B------:R-:W-:Y:S02]  /*cec0*/  SEL R42, R250.reuse, R67, !P1 ;  /* 0x00000043fa2a7207 */ /* 0x040fe40004800000 */
[C---:B---3--:R-:W-:Y:S02]  /*ced0*/  SEL R12, R250.reuse, R36, !P1 ;  /* 0x00000024fa0c7207 */ /* 0x048fe40004800000 */
[C---:B------:R-:W-:Y:S02]  /*cee0*/  SEL R36, R250.reuse, R40, !P1 ;  /* 0x00000028fa247207 */ /* 0x040fe40004800000 */
[C---:B----4-:R-:W-:Y:S01]  /*cef0*/  SEL R11, R250.reuse, R37, !P1 ;  /* 0x00000025fa0b7207 */ /* 0x050fe20004800000 */
[----:B------:R-:W-:Y:S01]  /*cf00*/  STL [R1+0x48], R13 ;  /* 0x0000480d01007387 */ /* 0x000fe20000100800 */
[----:B------:R-:W-:-:S02]  /*cf10*/  SEL R35, R250, R41, !P1 ;  /* 0x00000029fa237207 */ /* 0x000fc40004800000 */
[C---:B------:R-:W-:Y:S01]  /*cf20*/  SEL R40, R250.reuse, R68, !P1 ;  /* 0x00000044fa287207 */ /* 0x040fe20004800000 */
[----:B------:R-:W-:Y:S01]  /*cf30*/  STL [R1+0x44], R12 ;  /* 0x0000440c01007387 */ /* 0x000fe20000100800 */
[----:B------:R-:W-:-:S03]  /*cf40*/  SEL R41, R250, R69, !P1 ;  /* 0x00000045fa297207 */ /* 0x000fc60004800000 */
[----:B------:R-:W-:Y:S04]  /*cf50*/  STL [R1+0x40], R11 ;  /* 0x0000400b01007387 */ /* 0x000fe80000100800 */
[----:B------:R1:W-:Y:S04]  /*cf60*/  STL [R1+0x3c], R42 ;  /* 0x00003c2a01007387 */ /* 0x0003e80000100800 */
[----:B------:R3:W-:Y:S04]  /*cf70*/  STL [R1+0x38], R40 ;  /* 0x0000382801007387 */ /* 0x0007e80000100800 */
[----:B------:R4:W-:Y:S01]  /*cf80*/  STL [R1+0x34], R41 ;  /* 0x0000342901007387 */ /* 0x0009e20000100800 */
[----:B-1----:R-:W-:-:S02]  /*cf90*/  SEL R42, R250, R70, !P1 ;  /* 0x00000046fa2a7207 */ /* 0x002fc40004800000 */
[----:B---3--:R-:W-:-:S03]  /*cfa0*/  SEL R40, R250, R71, !P1 ;  /* 0x00000047fa287207 */ /* 0x008fc60004800000 */
[----:B------:R1:W-:Y:S01]  /*cfb0*/  STL [R1+0x30], R42 ;  /* 0x0000302a01007387 */ /* 0x0003e20000100800 */
[----:B----4-:R-:W-:-:S03]  /*cfc0*/  SEL R41, R250, R72, !P1 ;  /* 0x00000048fa297207 */ /* 0x010fc60004800000 */
[----:B------:R3:W-:Y:S04]  /*cfd0*/  STL [R1+0xc], R40 ;  /* 0x00000c2801007387 */ /* 0x0007e80000100800 */
[----:B------:R4:W-:Y:S01]  /*cfe0*/  STL [R1+0x18], R41 ;  /* 0x0000182901007387 */ /* 0x0009e20000100800 */
[C---:B-1----:R-:W-:Y:S02]  /*cff0*/  SEL R42, R250.reuse, R73, !P1 ;  /* 0x00000049fa2a7207 */ /* 0x042fe40004800000 */
        /* <DEDUP_REMOVED lines=15> */
[----:B------:R-:W-:Y:S01]  /*d0f0*/  STL [R1+0x4], R40 ;  /* 0x0000042801007387 */ /* 0x000fe20000100800 */
[C---:B------:R-:W-:Y:S02]  /*d100*/  SEL R25, R250.reuse, R51, !P1 ;  /* 0x00000033fa197207 */ /* 0x040fe40004800000 */
[C---:B------:R-:W-:Y:S01]  /*d110*/  SEL R26, R250.reuse, R50, !P1 ;  /* 0x00000032fa1a7207 */ /* 0x040fe20004800000 */
[----:B------:R3:W-:Y:S01]  /*d120*/  STL [R1], R41 ;  /* 0x0000002901007387 */ /* 0x0007e20000100800 */
[----:B------:R-:W-:-:S03]  /*d130*/  SEL R27, R250, R49, !P1 ;  /* 0x00000031fa1b7207 */ /* 0x000fc60004800000 */
[----:B------:R-:W4:Y:S01]  /*d140*/  LDL.LU R51, [R1+0xdc] ;  /* 0x0000dc0001337983 */ /* 0x000f220000300800 */
[----:B------:R-:W-:-:S03]  /*d150*/  SEL R28, R250, R48, !P1 ;  /* 0x00000030fa1c7207 */ /* 0x000fc60004800000 */
[----:B------:R-:W2:Y:S01]  /*d160*/  LDL.LU R50, [R1+0xd8] ;  /* 0x0000d80001327983 */ /* 0x000ea20000300800 */
        /* <DEDUP_REMOVED lines=9> */
[----:B------:R-:W2:Y:S04]  /*d200*/  LDL.LU R45, [R1+0xc4] ;  /* 0x0000c400012d7983 */ /* 0x000ea80000300800 */
[----:B------:R-:W2:Y:S04]  /*d210*/  LDL.LU R44, [R1+0xc0] ;  /* 0x0000c000012c7983 */ /* 0x000ea80000300800 */
[----:B------:R-:W2:Y:S04]  /*d220*/  LDL.LU R43, [R1+0xbc] ;  /* 0x0000bc00012b7983 */ /* 0x000ea80000300800 */
[----:B-1----:R-:W2:Y:S04]  /*d230*/  LDL.LU R42, [R1+0xb8] ;  /* 0x0000b800012a7983 */ /* 0x002ea80000300800 */
[----:B---3--:R-:W3:Y:S01]  /*d240*/  LDL.LU R41, [R1+0xb4] ;  /* 0x0000b40001297983 */ /* 0x008ee20000300800 */
[----:B------:R-:W-:-:S02]  /*d250*/  ISETP.NE.AND P5, PT, R2, RZ, PT ;  /* 0x000000ff0200720c */ /* 0x000fc40003fa5270 */
[C---:B------:R-:W-:Y:S02]  /*d260*/  SEL R82, R250.reuse, R82, !P1 ;  /* 0x00000052fa527207 */ /* 0x040fe40004800000 */
[C---:B------:R-:W-:Y:S02]  /*d270*/  SEL R83, R250.reuse, R83, !P1 ;  /* 0x00000053fa537207 */ /* 0x040fe40004800000 */
[C---:B------:R-:W-:Y:S02]  /*d280*/  SEL R84, R250.reuse, R84, !P1 ;  /* 0x00000054fa547207 */ /* 0x040fe40004800000 */
[C---:B------:R-:W-:Y:S01]  /*d290*/  SEL R85, R250.reuse, R85, !P1 ;  /* 0x00000055fa557207 */ /* 0x040fe20004800000 */
[----:B------:R-:W-:Y:S01]  /*d2a0*/  STL [R1+0xcc4], R82 ;  /* 0x000cc45201007387 */ /* 0x000fe20000100800 */
[C---:B------:R-:W-:Y:S02]  /*d2b0*/  SEL R86, R250.reuse, R86, !P1 ;  /* 0x00000056fa567207 */ /* 0x040fe40004800000 */
[C---:B------:R-:W-:Y:S01]  /*d2c0*/  SEL R87, R250.reuse, R87, !P1 ;  /* 0x00000057fa577207 */ /* 0x040fe20004800000 */
[----:B------:R-:W-:Y:S01]  /*d2d0*/  STL [R1+0xcc8], R83 ;  /* 0x000cc85301007387 */ /* 0x000fe20000100800 */
[----:B------:R-:W-:-:S02]  /*d2e0*/  SEL R88, R250, R88, !P1 ;  /* 0x00000058fa587207 */ /* 0x000fc40004800000 */
[C---:B------:R-:W-:Y:S01]  /*d2f0*/  SEL R89, R250.reuse, R89, !P1 ;  /* 0x00000059fa597207 */ /* 0x040fe20004800000 */
[----:B------:R-:W-:Y:S01]  /*d300*/  STL [R1+0xccc], R84 ;  /* 0x000ccc5401007387 */ /* 0x000fe20000100800 */
[C---:B------:R-:W-:Y:S01]  /*d310*/  SEL R90, R250.reuse, R90, !P1 ;  /* 0x0000005afa5a7207 */ /* 0x040fe20004800000 */
[----:B------:R-:W-:Y:S01]  /*d320*/  @!P6 IMAD.MOV R251, RZ, RZ, -R251 ;  /* 0x000000fffffbe224 */ /* 0x000fe200078e0afb */
[C---:B------:R-:W-:Y:S01]  /*d330*/  SEL R91, R250.reuse, R91, !P1 ;  /* 0x0000005bfa5b7207 */ /* 0x040fe20004800000 */
[----:B------:R-:W-:Y:S01]  /*d340*/  STL [R1+0xcd0], R85 ;  /* 0x000cd05501007387 */ /* 0x000fe20000100800 */
[----:B------:R-:W-:-:S03]  /*d350*/  SEL R92, R250, R92, !P1 ;  /* 0x0000005cfa5c7207 */ /* 0x000fc60004800000 */
[----:B------:R-:W-:Y:S01]  /*d360*/  STL [R1+0xcd4], R86 ;  /* 0x000cd45601007387 */ /* 0x000fe20000100800 */
[----:B------:R-:W-:Y:S01]  /*d370*/  @!P5 LOP3.LUT R251, RZ, R2, RZ, 0x33, !PT ;  /* 0x00000002fffbd212 */ /* 0x000fe200078e33ff */
[----:B------:R-:W-:Y:S02]  /*d380*/  IMAD R0, R6, 0x2, R0 ;  /* 0x0000000206007824 */ /* 0x000fe400078e0200 */
[----:B------:R-:W-:Y:S04]  /*d390*/  STL [R1+0xcd8], R87 ;  /* 0x000cd85701007387 */ /* 0x000fe80000100800 */
[----:B------:R-:W-:Y:S04]  /*d3a0*/  STL [R1+0xcdc], R88 ;  /* 0x000cdc5801007387 */ /* 0x000fe80000100800 */
[----:B------:R-:W-:Y:S04]  /*d3b0*/  STL [R1+0xce0], R89 ;  /* 0x000ce05901007387 */ /* 0x000fe80000100800 */
[----:B------:R-:W-:Y:S04]  /*d3c0*/  STL [R1+0xce4], R90 ;  /* 0x000ce45a01007387 */ /* 0x000fe80000100800 */
[----:B------:R-:W-:Y:S04]  /*d3d0*/  STL [R1+0xce8], R91 ;  /* 0x000ce85b01007387 */ /* 0x000fe80000100800 */
[----:B------:R-:W-:Y:S04]  /*d3e0*/  STL [R1+0xcec], R92 ;  /* 0x000cec5c01007387 */ /* 0x000fe80000100800 */
[----:B------:R-:W-:Y:S04]  /*d3f0*/  STL [R1+0xcc0], R251 ;  /* 0x000cc0fb01007387 */ /* 0x000fe80000100800 */
[----:B------:R1:W-:Y:S01]  /*d400*/  STL [R1+0x5a8], R0 ;  /* 0x0005a80001007387 */ /* 0x0003e20000100800 */
[C---:B------:R-:W-:Y:S01]  /*d410*/  SEL R37, R250.reuse, R39, !P1 ;  /* 0x00000027fa257207 */ /* 0x040fe20004800000 */
[----:B------:R-:W-:Y:S01]  /*d420*/  IMAD.MOV.U32 R39, RZ, RZ, R10 ;  /* 0x000000ffff277224 */ /* 0x000fe200078e000a */
[----:B------:R-:W-:Y:S01]  /*d430*/  SEL R10, R250, R66, !P1 ;  /* 0x00000042fa0a7207 */ /* 0x000fe20004800000 */
[----:B-1----:R-:W-:Y:S01]  /*d440*/  IMAD R0, R6, 0x2, R0 ;  /* 0x0000000206007824 */ /* 0x002fe200078e0200 */
[----:B------:R-:W-:-:S04]  /*d450*/  SEL R11, R250, R65, !P1 ;  /* 0x00000041fa0b7207 */ /* 0x000fc80004800000 */
[----:B------:R-:W-:Y:S01]  /*d460*/  STL [R1+0x594], R0 ;  /* 0x0005940001007387 */ /* 0x000fe20000100800 */
[----:B------:R-:W-:-:S03]  /*d470*/  SEL R12, R250, R64, !P1 ;  /* 0x00000040fa0c7207 */ /* 0x000fc60004800000 */
[----:B------:R-:W3:Y:S01]  /*d480*/  LDL.LU R67, [R1+0xb0] ;  /* 0x0000b00001437983 */ /* 0x000ee20000300800 */
        /* <DEDUP_REMOVED lines=23> */
[----:B------:R-:W3:Y:S04]  /*d600*/  LDL.LU R55, [R1+0x80] ;  /* 0x0000800001377983 */ /* 0x000ee80000300800 */
[----:B------:R-:W3:Y:S04]  /*d610*/  LDL.LU R54, [R1+0x7c] ;  /* 0x00007c0001367983 */ /* 0x000ee80000300800 */
[----:B------:R-:W3:Y:S04]  /*d620*/  LDL.LU R53, [R1+0x78] ;  /* 0x0000780001357983 */ /* 0x000ee80000300800 */
[----:B------:R-:W3:Y:S01]  /*d630*/  LDL.LU R52, [R1+0x74] ;  /* 0x0000740001347983 */ /* 0x000ee20000300800 */
[----:B------:R-:W-:-:S02]  /*d640*/  IMAD.MOV.U32 R40, RZ, RZ, R4 ;  /* 0x000000ffff287224 */ /* 0x000fc400078e0004 */
[----:B------:R-:W-:Y:S02]  /*d650*/  @!P4 IMAD.MOV R8, RZ, RZ, -R8 ;  /* 0x000000ffff08c224 */ /* 0x000fe400078e0a08 */
[----:B------:R-:W-:Y:S02]  /*d660*/  @!P0 IMAD.MOV R7, RZ, RZ, -R7 ;  /* 0x000000ffff078224 */ /* 0x000fe400078e0a07 */
[----:B------:R-:W-:Y:S02]  /*d670*/  IMAD.MOV.U32 R80, RZ, RZ, R39 ;  /* 0x000000ffff507224 */ /* 0x000fe400078e0027 */
[----:B------:R-:W-:Y:S02]  /*d680*/  @!P3 IMAD.MOV R252, RZ, RZ, -R252 ;  /* 0x000000fffffcb224 */ /* 0x000fe400078e0afc */
[----:B------:R-:W-:Y:S01]  /*d690*/  IMAD.MOV.U32 R82, RZ, RZ, R40 ;  /* 0x000000ffff527224 */ /* 0x000fe200078e0028 */
[C---:B------:R-:W-:Y:S01]  /*d6a0*/  SEL R79, R250.reuse, R8, !P1 ;  /* 0x00000008fa4f7207 */ /* 0x040fe20004800000 */
[----:B------:R-:W-:Y:S01]  /*d6b0*/  IMAD.MOV.U32 R251, RZ, RZ, R80 ;  /* 0x000000fffffb7224 */ /* 0x000fe200078e0050 */
[----:B------:R-:W-:-:S02]  /*d6c0*/  SEL R78, R250, R7, !P1 ;  /* 0x00000007fa4e7207 */ /* 0x000fc40004800000 */
[C---:B------:R-:W-:Y:S02]  /*d6d0*/  SEL R38, R250.reuse, R38, !P1 ;  /* 0x00000026fa267207 */ /* 0x040fe40004800000 */
[C---:B------:R-:W-:Y:S02]  /*d6e0*/  SEL R93, R250.reuse, R93, !P1 ;  /* 0x0000005dfa5d7207 */ /* 0x040fe40004800000 */
[C---:B------:R-:W-:Y:S02]  /*d6f0*/  SEL R94, R250.reuse, R94, !P1 ;  /* 0x0000005efa5e7207 */ /* 0x040fe40004800000 */
[C---:B------:R-:W-:Y:S02]  /*d700*/  SEL R95, R250.reuse, R95, !P1 ;  /* 0x0000005ffa5f7207 */ /* 0x040fe40004800000 */
[C---:B------:R-:W-:Y:S02]  /*d710*/  SEL R96, R250.reuse, R96, !P1 ;  /* 0x00000060fa607207 */ /* 0x040fe40004800000 */
        /* <DEDUP_REMOVED lines=40> */
[----:B------:R-:W-:Y:S01]  /*d9a0*/  SEL R137, R250, R137, !P1 ;  /* 0x00000089fa897207 */ /* 0x000fe20004800000 */
[----:B----4-:R-:W-:Y:S02]  /*d9b0*/  IMAD R81, R51, UR6, RZ ;  /* 0x0000000633517c24 */ /* 0x010fe4000f8e02ff */
[----:B------:R-:W4:Y:S01]  /*d9c0*/  LDL.LU R51, [R1+0x70] ;  /* 0x0000700001337983 */ /* 0x000f220000300800 */
[----:B--2---:R-:W-:-:S03]  /*d9d0*/  IMAD R77, R50, UR6, RZ ;  /* 0x00000006324d7c24 */ /* 0x004fc6000f8e02ff */
[----:B------:R-:W2:Y:S01]  /*d9e0*/  LDL.LU R50, [R1+0x6c] ;  /* 0x00006c0001327983 */ /* 0x000ea20000300800 */
[----:B------:R-:W-:-:S03]  /*d9f0*/  IMAD R76, R49, UR6, RZ ;  /* 0x00000006314c7c24 */ /* 0x000fc6000f8e02ff */
        /* <DEDUP_REMOVED lines=15> */
[----:B---3--:R-:W-:-:S03]  /*daf0*/  IMAD R68, R41, UR6, RZ ;  /* 0x0000000629447c24 */ /* 0x008fc6000f8e02ff */
[----:B------:R-:W3:Y:S04]  /*db00*/  LDL.LU R41, [R1+0x48] ;  /* 0x0000480001297983 */ /* 0x000ee80000300800 */
[----:B------:R-:W2:Y:S01]  /*db10*/  LDL.LU R40, [R1+0x44] ;  /* 0x0000440001287983 */ /* 0x000ea20000300800 */
[----:B------:R-:W-:-:S03]  /*db20*/  SEL R138, R250, R138, !P1 ;  /* 0x0000008afa8a7207 */ /* 0x000fc60004800000 */
[----:B------:R-:W2:Y:S01]  /*db30*/  LDL.LU R39, [R1+0x40] ;  /* 0x0000400001277983 */ /* 0x000ea20000300800 */
[----:B------:R-:W-:-:S03]  /*db40*/  SEL R139, R250, R139, !P1 ;  /* 0x0000008bfa8b7207 */ /* 0x000fc60004800000 */
[----:B------:R-:W2:Y:S01]  /*db50*/  LDL.LU R8, [R1+0x3c] ;  /* 0x00003c0001087983 */ /* 0x000ea20000300800 */
[C---:B------:R-:W-:Y:S02]  /*db60*/  SEL R140, R250.reuse, R140, !P1 ;  /* 0x0000008cfa8c7207 */ /* 0x040fe40004800000 */
[C---:B------:R-:W-:Y:S01]  /*db70*/  SEL R141, R250.reuse, R141, !P1 ;  /* 0x0000008dfa8d7207 */ /* 0x040fe20004800000 */
[----:B------:R-:W2:Y:S01]  /*db80*/  LDL.LU R7, [R1+0x38] ;  /* 0x0000380001077983 */ /* 0x000ea20000300800 */
[C---:B------:R-:W-:Y:S02]  /*db90*/  SEL R142, R250.reuse, R142, !P1 ;  /* 0x0000008efa8e7207 */ /* 0x040fe40004800000 */
[C---:B------:R-:W-:Y:S01]  /*dba0*/  SEL R143, R250.reuse, R143, !P1 ;  /* 0x0000008ffa8f7207 */ /* 0x040fe20004800000 */
[----:B------:R-:W2:Y:S01]  /*dbb0*/  LDL.LU R80, [R1+0x34] ;  /* 0x0000340001507983 */ /* 0x000ea20000300800 */
        /* <DEDUP_REMOVED lines=107> */
[----:B------:R-:W-:Y:S02]  /*e270*/  SEL R9, R250, R9, !P1 ;  /* 0x00000009fa097207 */ /* 0x000fe40004800000 */
[----:B------:R-:W2:Y:S04]  /*e280*/  LDL.LU R250, [R1+0x30] ;  /* 0x0000300001fa7983 */ /* 0x000ea80000300800 */
[----:B------:R-:W2:Y:S04]  /*e290*/  LDL.LU R92, [R1+0xc] ;  /* 0x00000c00015c7983 */ /* 0x000ea80000300800 */
[----:B------:R-:W3:Y:S04]  /*e2a0*/  LDL.LU R91, [R1+0x18] ;  /* 0x00001800015b7983 */ /* 0x000ee80000300800 */
[----:B------:R-:W4:Y:S04]  /*e2b0*/  LDL.LU R90, [R1+0x28] ;  /* 0x00002800015a7983 */ /* 0x000f280000300800 */
[----:B------:R-:W4:Y:S04]  /*e2c0*/  LDL.LU R89, [R1+0x24] ;  /* 0x0000240001597983 */ /* 0x000f280000300800 */
[----:B------:R-:W4:Y:S04]  /*e2d0*/  LDL.LU R88, [R1+0x20] ;  /* 0x0000200001587983 */ /* 0x000f280000300800 */
[----:B------:R-:W4:Y:S04]  /*e2e0*/  LDL.LU R87, [R1+0x1c] ;  /* 0x00001c0001577983 */ /* 0x000f280000300800 */
[----:B------:R-:W4:Y:S04]  /*e2f0*/  LDL.LU R86, [R1+0x14] ;  /* 0x0000140001567983 */ /* 0x000f280000300800 */
[----:B------:R-:W4:Y:S01]  /*e300*/  LDL.LU R85, [R1+0x10] ;  /* 0x0000100001557983 */ /* 0x000f220000300800 */
[----:B------:R-:W-:-:S03]  /*e310*/  IMAD R4, R5, UR13, RZ ;  /* 0x0000000d05047c24 */ /* 0x000fc6000f8e02ff */
[----:B------:R-:W4:Y:S01]  /*e320*/  LDL.LU R84, [R1+0x8] ;  /* 0x0000080001547983 */ /* 0x000f220000300800 */
[----:B------:R-:W-:-:S03]  /*e330*/  IMAD.MOV.U32 R5, RZ, RZ, R82 ;  /* 0x000000ffff057224 */ /* 0x000fc600078e0052 */
[----:B------:R-:W4:Y:S04]  /*e340*/  LDL.LU R83, [R1+0x4] ;  /* 0x0000040001537983 */ /* 0x000f280000300800 */
[----:B------:R-:W4:Y:S01]  /*e350*/  LDL.LU R82, [R1] ;  /* 0x0000000001527983 */ /* 0x000f220000300800 */
[----:B------:R-:W-:Y:S02]  /*e360*/  IMAD R104, R104, UR6, RZ ;  /* 0x0000000668687c24 */ /* 0x000fe4000f8e02ff */
[----:B------:R-:W-:Y:S01]  /*e370*/  IMAD R108, R108, UR6, RZ ;  /* 0x000000066c6c7c24 */ /* 0x000fe2000f8e02ff */
[----:B------:R-:W-:Y:S01]  /*e380*/  LEA R2, P0, R4, UR18, 0x2 ;  /* 0x0000001204027c11 */ /* 0x000fe2000f8010ff */
[----:B------:R-:W1:Y:S01]  /*e390*/  LDCU UR18, c[0x0][0x3b0] ;  /* 0x00007600ff1277ac */ /* 0x000e620008000800 */
[----:B--2---:R-:W-:-:S02]  /*e3a0*/  IMAD R92, R92, UR6, RZ ;  /* 0x000000065c5c7c24 */ /* 0x004fc4000f8e02ff */
[----:B---3--:R-:W-:-:S03]  /*e3b0*/  IMAD R91, R91, UR6, RZ ;  /* 0x000000065b5b7c24 */ /* 0x008fc6000f8e02ff */
[----:B------:R2:W-:Y:S01]  /*e3c0*/  STL [R1+0xc], R92 ;  /* 0x00000c5c01007387 */ /* 0x0005e20000100800 */
[----:B----4-:R-:W-:Y:S02]  /*e3d0*/  IMAD R90, R90, UR6, RZ ;  /* 0x000000065a5a7c24 */ /* 0x010fe4000f8e02ff */
[----:B------:R-:W-:Y:S01]  /*e3e0*/  IMAD R89, R89, UR6, RZ ;  /* 0x0000000659597c24 */ /* 0x000fe2000f8e02ff */
[----:B--2---:R-:W2:Y:S01]  /*e3f0*/  LDL.LU R92, [R1+0xcec] ;  /* 0x000cec00015c7983 */ /* 0x004ea20000300800 */
[----:B------:R-:W-:-:S03]  /*e400*/  IMAD R88, R88, UR6, RZ ;  /* 0x0000000658587c24 */ /* 0x000fc6000f8e02ff */
[----:B------:R3:W-:Y:S01]  /*e410*/  STL [R1+0x18], R91 ;  /* 0x0000185b01007387 */ /* 0x0007e20000100800 */
[----:B------:R-:W-:Y:S02]  /*e420*/  IMAD R87, R87, UR6, RZ ;  /* 0x0000000657577c24 */ /* 0x000fe4000f8e02ff */
[----:B------:R-:W-:Y:S01]  /*e430*/  IMAD R86, R86, UR6, RZ ;  /* 0x0000000656567c24 */ /* 0x000fe2000f8e02ff */
[----:B---3--:R-:W3:Y:S04]  /*e440*/  LDL.LU R91, [R1+0xce8] ;  /* 0x000ce800015b7983 */ /* 0x008ee80000300800 */
[----:B------:R4:W-:Y:S01]  /*e450*/  STL [R1+0x28], R90 ;  /* 0x0000285a01007387 */ /* 0x0009e20000100800 */
[----:B------:R-:W-:Y:S02]  /*e460*/  IMAD R85, R85, UR6, RZ ;  /* 0x0000000655557c24 */ /* 0x000fe4000f8e02ff */
[----:B------:R-:W-:Y:S01]  /*e470*/  IMAD R84, R84, UR6, RZ ;  /* 0x0000000654547c24 */ /* 0x000fe2000f8e02ff */
[----:B----4-:R-:W4:Y:S04]  /*e480*/  LDL.LU R90, [R1+0xce4] ;  /* 0x000ce400015a7983 */ /* 0x010f280000300800 */
[----:B------:R1:W-:Y:S01]  /*e490*/  STL [R1+0x24], R89 ;  /* 0x0000245901007387 */ /* 0x0003e20000100800 */
[----:B------:R-:W-:-:S03]  /*e4a0*/  IMAD R83, R83, UR6, RZ ;  /* 0x0000000653537c24 */ /* 0x000fc6000f8e02ff */
[----:B-1----:R-:W2:Y:S04]  /*e4b0*/  LDL.LU R89, [R1+0xce0] ;  /* 0x000ce00001597983 */ /* 0x002ea80000300800 */
[----:B------:R1:W-:Y:S01]  /*e4c0*/  STL [R1+0x20], R88 ;  /* 0x0000205801007387 */ /* 0x0003e20000100800 */
[----:B------:R-:W-:-:S03]  /*e4d0*/  IMAD R82, R82, UR6, RZ ;  /* 0x0000000652527c24 */ /* 0x000fc6000f8e02ff */
        /* <DEDUP_REMOVED lines=11> */
[----:B------:R1:W-:Y:S04]  /*e590*/  STL [R1], R82 ;  /* 0x0000005201007387 */ /* 0x0003e80000100800 */
[----:B-1----:R-:W2:Y:S04]  /*e5a0*/  LDL.LU R82, [R1+0xcc4] ;  /* 0x000cc40001527983 */ /* 0x002ea80000300800 */
[----:B------:R1:W-:Y:S02]  /*e5b0*/  STL [R1+0x2c], R104 ;  /* 0x00002c6801007387 */ /* 0x0003e40000100800 */
[----:B-1----:R-:W-:-:S02]  /*e5c0*/  IMAD R104, R106, UR6, RZ ;  /* 0x000000066a687c24 */ /* 0x002fc4000f8e02ff */
[----:B------:R-:W-:-:S03]  /*e5d0*/  IMAD R106, R109, UR6, RZ ;  /* 0x000000066d6a7c24 */ /* 0x000fc6000f8e02ff */
[----:B------:R1:W-:Y:S04]  /*e5e0*/  STL [R1+0x30], R104 ;  /* 0x0000306801007387 */ /* 0x0003e80000100800 */
[----:B------:R1:W-:Y:S02]  /*e5f0*/  STL [R1+0x34], R108 ;  /* 0x0000346c01007387 */ /* 0x0003e40000100800 */
[----:B-1----:R-:W-:Y:S02]  /*e600*/  IMAD R104, R110, UR6, RZ ;  /* 0x000000066e687c24 */ /* 0x002fe4000f8e02ff */
[----:B------:R1:W-:Y:S04]  /*e610*/  STL [R1+0x38], R106 ;  /* 0x0000386a01007387 */ /* 0x0003e80000100800 */
[----:B------:R1:W-:Y:S01]  /*e620*/  STL [R1+0x3c], R104 ;  /* 0x00003c6801007387 */ /* 0x0003e20000100800 */
[----:B------:R-:W-:-:S02]  /*e630*/  IMAD R108, R113, UR6, RZ ;  /* 0x00000006716c7c24 */ /* 0x000fc4000f8e02ff */
[----:B-1----:R-:W-:Y:S02]  /*e640*/  IMAD R106, R111, UR6, RZ ;  /* 0x000000066f6a7c24 */ /* 0x002fe4000f8e02ff */
[----:B------:R-:W-:-:S03]  /*e650*/  IMAD R104, R112, UR6, RZ ;  /* 0x0000000670687c24 */ /* 0x000fc6000f8e02ff */
[----:B------:R1:W-:Y:S04]  /*e660*/  STL [R1+0x40], R106 ;  /* 0x0000406a01007387 */ /* 0x0003e80000100800 */
[----:B------:R1:W-:Y:S02]  /*e670*/  STL [R1+0x44], R104 ;  /* 0x0000446801007387 */ /* 0x0003e40000100800 */
[----:B-1----:R-:W-:Y:S02]  /*e680*/  IMAD R106, R114, UR6, RZ ;  /* 0x00000006726a7c24 */ /* 0x002fe4000f8e02ff */
[----:B------:R1:W-:Y:S01]  /*e690*/  STL [R1+0x48], R108 ;  /* 0x0000486c01007387 */ /* 0x0003e20000100800 */
[----:B------:R-:W-:-:S03]  /*e6a0*/  IMAD R104, R115, UR6, RZ ;  /* 0x0000000673687c24 */ /* 0x000fc6000f8e02ff */
[----:B------:R1:W-:Y:S04]  /*e6b0*/  STL [R1+0x4c], R106 ;  /* 0x00004c6a01007387 */ /* 0x0003e80000100800 */
[----:B------:R1:W-:Y:S02]  /*e6c0*/  STL [R1+0x50], R104 ;  /* 0x0000506801007387 */ /* 0x0003e40000100800 */
[----:B-1----:R-:W-:Y:S02]  /*e6d0*/  IMAD R108, R116, UR6, RZ ;  /* 0x00000006746c7c24 */ /* 0x002fe4000f8e02ff */
[----:B------:R-:W-:-:S03]  /*e6e0*/  IMAD R106, R117, UR6, RZ ;  /* 0x00000006756a7c24 */ /* 0x000fc6000f8e02ff */
        /* <DEDUP_REMOVED lines=33> */
[----:B------:R3:W-:Y:S01]  /*e900*/  STL [R1+0x98], R104 ;  /* 0x0000986801007387 */ /* 0x0007e20000100800 */
[----:B-1----:R-:W-:Y:S02]  /*e910*/  IMAD R108, R134, UR6, RZ ;  /* 0x00000006866c7c24 */ /* 0x002fe4000f8e02ff */
[----:B---3--:R-:W-:-:S03]  /*e920*/  IMAD R106, R135, UR6, RZ ;  /* 0x00000006876a7c24 */ /* 0x008fc6000f8e02ff */
[----:B------:R1:W-:Y:S01]  /*e930*/  STL [R1+0x9c], R108 ;  /* 0x00009c6c01007387 */ /* 0x0003e20000100800 */
[----:B------:R-:W-:-:S03]  /*e940*/  IMAD R104, R136, UR6, RZ ;  /* 0x0000000688687c24 */ /* 0x000fc6000f8e02ff */
[----:B------:R3:W-:Y:S04]  /*e950*/  STL [R1+0xa0], R106 ;  /* 0x0000a06a01007387 */ /* 0x0007e80000100800 */
[----:B------:R4:W-:Y:S01]  /*e960*/  STL [R1+0xa4], R104 ;  /* 0x0000a46801007387 */ /* 0x0009e20000100800 */
[----:B-1----:R-:W-:Y:S02]  /*e970*/  IMAD R108, R137, UR6, RZ ;  /* 0x00000006896c7c24 */ /* 0x002fe4000f8e02ff */
[----:B---3--:R-:W-:-:S03]  /*e980*/  IMAD R106, R138, UR6, RZ ;  /* 0x000000068a6a7c24 */ /* 0x008fc6000f8e02ff */
[----:B------:R-:W-:Y:S01]  /*e990*/  STL [R1+0xa8], R108 ;  /* 0x0000a86c01007387 */ /* 0x000fe20000100800 */
[----:B----4-:R-:W-:-:S03]  /*e9a0*/  IMAD R104, R139, UR6, RZ ;  /* 0x000000068b687c24 */ /* 0x010fc6000f8e02ff */
[----:B------:R1:W-:Y:S04]  /*e9b0*/  STL [R1+0xac], R106 ;  /* 0x0000ac6a01007387 */ /* 0x0003e80000100800 */
[----:B------:R3:W-:Y:S01]  /*e9c0*/  STL [R1+0xb0], R104 ;  /* 0x0000b06801007387 */ /* 0x0007e20000100800 */
[----:B-1----:R-:W-:Y:S02]  /*e9d0*/  IMAD R106, R140, UR6, RZ ;  /* 0x000000068c6a7c24 */ /* 0x002fe4000f8e02ff */
[----:B---3--:R-:W-:-:S03]  /*e9e0*/  IMAD R104, R141, UR6, RZ ;  /* 0x000000068d687c24 */ /* 0x008fc6000f8e02ff */
[----:B------:R1:W-:Y:S01]  /*e9f0*/  STL [R1+0xb4], R106 ;  /* 0x0000b46a01007387 */ /* 0x0003e20000100800 */
[----:B------:R-:W-:-:S03]  /*ea00*/  IMAD R108, R142, UR6, RZ ;  /* 0x000000068e6c7c24 */ /* 0x000fc6000f8e02ff */
[----:B------:R3:W-:Y:S01]  /*ea10*/  STL [R1+0xb8], R104 ;  /* 0x0000b86801007387 */ /* 0x0007e20000100800 */
[----:B-1----:R-:W-:-:S03]  /*ea20*/  IMAD R106, R143, UR6, RZ ;  /* 0x000000068f6a7c24 */ /* 0x002fc6000f8e02ff */
[----:B------:R1:W-:Y:S01]  /*ea30*/  STL [R1+0xbc], R108 ;  /* 0x0000bc6c01007387 */ /* 0x0003e20000100800 */
[----:B---3--:R-:W-:-:S03]  /*ea40*/  IMAD R104, R144, UR6, RZ ;  /* 0x0000000690687c24 */ /* 0x008fc6000f8e02ff */
[----:B------:R3:W-:Y:S04]  /*ea50*/  STL [R1+0xc0], R106 ;  /* 0x0000c06a01007387 */ /* 0x0007e80000100800 */
[----:B------:R4:W-:Y:S01]  /*ea60*/  STL [R1+0xc4], R104 ;  /* 0x0000c46801007387 */ /* 0x0009e20000100800 */
[----:B-1----:R-:W-:Y:S02]  /*ea70*/  IMAD R108, R145, UR6, RZ ;  /* 0x00000006916c7c24 */ /* 0x002fe4000f8e02ff */
[----:B---3--:R-:W-:-:S03]  /*ea80*/  IMAD R106, R146, UR6, RZ ;  /* 0x00000006926a7c24 */ /* 0x008fc6000f8e02ff */
[----:B------:R1:W-:Y:S01]  /*ea90*/  STL [R1+0x304], R108 ;  /* 0x0003046c01007387 */ /* 0x0003e20000100800 */
[----:B----4-:R-:W-:-:S03]  /*eaa0*/  IMAD R104, R147, UR6, RZ ;  /* 0x0000000693687c24 */ /* 0x010fc6000f8e02ff */
        /* <DEDUP_REMOVED lines=44> */
[----:B------:R-:W-:Y:S02]  /*ed70*/  IMAD R109, R186, UR6, RZ ;  /* 0x00000006ba6d7c24 */ /* 0x000fe4000f8e02ff */
[----:B-1----:R-:W-:Y:S02]  /*ed80*/  IMAD R106, R184, UR6, RZ ;  /* 0x00000006b86a7c24 */ /* 0x002fe4000f8e02ff */
[----:B---3--:R-:W-:-:S03]  /*ed90*/  IMAD R104, R185, UR6, RZ ;  /* 0x00000006b9687c24 */ /* 0x008fc6000f8e02ff */
[----:B------:R1:W-:Y:S04]  /*eda0*/  STL [R1+0x43c], R106 ;  /* 0x00043c6a01007387 */ /* 0x0003e80000100800 */
        /* <DEDUP_REMOVED lines=47> */
[----:B------:R-:W-:Y:S02]  /*f0a0*/  IMAD R111, R220, UR33, RZ ;  /* 0x00000021dc6f7c24 */ /* 0x000fe4000f8e02ff */
[----:B-1----:R-:W-:Y:S01]  /*f0b0*/  IMAD R106, R210, UR23, RZ ;  /* 0x00000017d26a7c24 */ /* 0x002fe2000f8e02ff */
[----:B------:R-:W-:Y:S01]  /*f0c0*/  STL [R1+0x504], R109 ;  /* 0x0005046d01007387 */ /* 0x000fe20000100800 */
[----:B---3--:R-:W-:-:S03]  /*f0d0*/  IMAD R104, R211, UR24, RZ ;  /* 0x00000018d3687c24 */ /* 0x008fc6000f8e02ff */
[----:B------:R-:W-:Y:S04]  /*f0e0*/  STL [R1+0x50c], R106 ;  /* 0x00050c6a01007387 */ /* 0x000fe80000100800 */
[----:B------:R1:W-:Y:S01]  /*f0f0*/  STL [R1+0x514], R104 ;  /* 0x0005146801007387 */ /* 0x0003e20000100800 */
[----:B------:R-:W-:-:S03]  /*f100*/  IMAD R125, R225, UR38, RZ ;  /* 0x00000026e17d7c24 */ /* 0x000fc6000f8e02ff */
[----:B------:R3:W-:Y:S01]  /*f110*/  STL [R1+0x55c], R111 ;  /* 0x00055c6f01007387 */ /* 0x0007e20000100800 */
[----:B-1----:R-:W-:Y:S02]  /*f120*/  IMAD R104, R221, UR34, RZ ;  /* 0x00000022dd687c24 */ /* 0x002fe4000f8e02ff */
[----:B---3--:R-:W-:-:S03]  /*f130*/  IMAD R111, R224, UR37, RZ ;  /* 0x00000025e06f7c24 */ /* 0x008fc6000f8e02ff */
[----:B------:R1:W-:Y:S04]  /*f140*/  STL [R1+0x564], R104 ;  /* 0x0005646801007387 */ /* 0x0003e80000100800 */
[----:B------:R3:W-:Y:S01]  /*f150*/  STL [R1+0x57c], R111 ;  /* 0x00057c6f01007387 */ /* 0x0007e20000100800 */
[----:B-1----:R-:W-:-:S03]  /*f160*/  IMAD R104, R226, UR39, RZ ;  /* 0x00000027e2687c24 */ /* 0x002fc6000f8e02ff */
[----:B------:R1:W-:Y:S01]  /*f170*/  STL [R1+0x584], R125 ;  /* 0x0005847d01007387 */ /* 0x0003e20000100800 */
[----:B---3--:R-:W-:-:S03]  /*f180*/  IMAD R111, R227, UR40, RZ ;  /* 0x00000028e36f7c24 */ /* 0x008fc6000f8e02ff */
        /* <DEDUP_REMOVED lines=16> */
[----:B------:R-:W-:Y:S04]  /*f290*/  STL [R1+0x5e4], R125 ;  /* 0x0005e47d01007387 */ /* 0x000fe80000100800 */
[----:B------:R1:W-:Y:S01]  /*f2a0*/  STL [R1+0x5f4], R104 ;  /* 0x0005f46801007387 */ /* 0x0003e20000100800 */
[----:B------:R-:W-:Y:S02]  /*f2b0*/  LEA.HI.X.SX32 R4, R4, UR19, 0x2, P0 ;  /* 0x0000001304047c11 */ /* 0x000fe400080f16ff */
[----:B------:R-:W-:Y:S01]  /*f2c0*/  LEA R138, P0, R81, R2, 0x2 ;  /* 0x00000002518a7211 */ /* 0x000fe200078010ff */
[----:B-1----:R-:W-:-:S05]  /*f2d0*/  IMAD R104, R239, UR52, RZ ;  /* 0x00000034ef687c24 */ /* 0x002fca000f8e02ff */
[----:B------:R1:W-:Y:S01]  /*f2e0*/  STL [R1+0x624], R104 ;  /* 0x0006246801007387 */ /* 0x0003e20000100800 */
[----:B------:R-:W-:Y:S02]  /*f2f0*/  LEA.HI.X.SX32 R139, R81, R4, 0x2, P0 ;  /* 0x00000004518b7211 */ /* 0x000fe400000f16ff */
[-C--:B------:R-:W-:Y:S01]  /*f300*/  LEA R146, P1, R77, R2.reuse, 0x2 ;  /* 0x000000024d927211 */ /* 0x080fe200078210ff */
[----:B-1----:R-:W-:Y:S01]  /*f310*/  IMAD R104, R9, UR18, RZ ;  /* 0x0000001209687c24 */ /* 0x002fe2000f8e02ff */
[----:B------:R-:W-:-:S04]  /*f320*/  LEA R144, P0, R76, R2, 0x2 ;  /* 0x000000024c907211 */ /* 0x000fc800078010ff */
[CC--:B------:R-:W-:Y:S02]  /*f330*/  LEA R148, P2, R104.reuse, R2.reuse, 0x2 ;  /* 0x0000000268947211 */ /* 0x0c0fe400078410ff */
[----:B------:R-:W-:Y:S01]  /*f340*/  LEA R142, P4, R75, R2, 0x2 ;  /* 0x000000024b8e7211 */ /* 0x000fe200078810ff */
[----:B------:R1:W-:Y:S01]  /*f350*/  STL.64 [R1+0x220], R138 ;  /* 0x0002208a01007387 */ /* 0x0003e20000100a00 */
[----:B------:R-:W-:Y:S02]  /*f360*/  LEA.HI.X.SX32 R149, R104, R4, 0x2, P2 ;  /* 0x0000000468957211 */ /* 0x000fe400010f16ff */
[----:B------:R-:W-:Y:S02]  /*f370*/  LEA R140, P3, R74, R2, 0x2 ;  /* 0x000000024a8c7211 */ /* 0x000fe400078610ff */
[-C--:B------:R-:W-:Y:S02]  /*f380*/  LEA.HI.X.SX32 R147, R77, R4.reuse, 0x2, P1 ;  /* 0x000000044d937211 */ /* 0x080fe400008f16ff */
[----:B------:R-:W-:-:S02]  /*f390*/  LEA.HI.X.SX32 R145, R76, R4, 0x2, P0 ;  /* 0x000000044c917211 */ /* 0x000fc400000f16ff */
[----:B------:R-:W-:Y:S02]  /*f3a0*/  LEA.HI.X.SX32 R143, R75, R4, 0x2, P4 ;  /* 0x000000044b8f7211 */ /* 0x000fe400020f16ff */
[----:B-1----:R-:W-:Y:S01]  /*f3b0*/  LEA R138, P6, R73, R2, 0x2 ;  /* 0x00000002498a7211 */ /* 0x002fe200078c10ff */
[----:B------:R1:W-:Y:S01]  /*f3c0*/  STL.64 [R1+0x6d0], R148 ;  /* 0x0006d09401007387 */ /* 0x0003e20000100a00 */
[----:B------:R-:W-:Y:S01]  /*f3d0*/  LEA.HI.X.SX32 R141, R74, R4, 0x2, P3 ;  /* 0x000000044a8d7211 */ /* 0x000fe200018f16ff */
[----:B------:R-:W-:Y:S01]  /*f3e0*/  IMAD R67, R67, UR6, RZ ;  /* 0x0000000643437c24 */ /* 0x000fe2000f8e02ff */
[----:B------:R-:W-:Y:S01]  /*f3f0*/  LEA R150, P5, R72, R2, 0x2 ;  /* 0x0000000248967211 */ /* 0x000fe200078a10ff */
[----:B------:R3:W-:Y:S01]  /*f400*/  STL.64 [R1+0x218], R146 ;  /* 0x0002189201007387 */ /* 0x0007e20000100a00 */
[----:B------:R-:W-:Y:S01]  /*f410*/  LEA.HI.X.SX32 R139, R73, R4, 0x2, P6 ;  /* 0x00000004498b7211 */ /* 0x000fe200030f16ff */
[----:B------:R-:W-:Y:S02]  /*f420*/  IMAD R66, R66, UR6, RZ ;  /* 0x0000000642427c24 */ /* 0x000fe4000f8e02ff */
[----:B------:R4:W-:Y:S01]  /*f430*/  STL.64 [R1+0x210], R144 ;  /* 0x0002109001007387 */ /* 0x0009e20000100a00 */
[----:B------:R-:W-:Y:S01]  /*f440*/  IMAD R65, R65, UR6, RZ ;  /* 0x0000000641417c24 */ /* 0x000fe2000f8e02ff */
[----:B-1----:R-:W-:-:S02]  /*f450*/  LEA R148, P2, R71, R2, 0x2 ;  /* 0x0000000247947211 */ /* 0x002fc400078410ff */
[----:B------:R1:W-:Y:S01]  /*f460*/  STL.64 [R1+0x208], R142 ;  /* 0x0002088e01007387 */ /* 0x0003e20000100a00 */
[----:B------:R-:W-:Y:S01]  /*f470*/  IMAD R64, R64, UR6, RZ ;  /* 0x0000000640407c24 */ /* 0x000fe2000f8e02ff */
[----:B---3--:R-:W-:Y:S01]  /*f480*/  LEA R146, P1, R70, R2, 0x2 ;  /* 0x0000000246927211 */ /* 0x008fe200078210ff */
[----:B------:R-:W-:Y:S01]  /*f490*/  IMAD R63, R63, UR6, RZ ;  /* 0x000000063f3f7c24 */ /* 0x000fe2000f8e02ff */
[----:B------:R3:W-:Y:S01]  /*f4a0*/  STL.64 [R1+0x200], R140 ;  /* 0x0002008c01007387 */ /* 0x0007e20000100a00 */
[----:B------:R-:W-:Y:S02]  /*f4b0*/  LEA.HI.X.SX32 R151, R72, R4, 0x2, P5 ;  /* 0x0000000448977211 */ /* 0x000fe400028f16ff */
[----:B----4-:R-:W-:Y:S01]  /*f4c0*/  LEA R144, P0, R69, R2, 0x2 ;  /* 0x0000000245907211 */ /* 0x010fe200078010ff */
[----:B------:R4:W-:Y:S01]  /*f4d0*/  STL.64 [R1+0x1f8], R138 ;  /* 0x0001f88a01007387 */ /* 0x0009e20000100a00 */
[----:B------:R-:W-:Y:S02]  /*f4e0*/  LEA.HI.X.SX32 R149, R71, R4, 0x2, P2 ;  /* 0x0000000447957211 */ /* 0x000fe400010f16ff */
[----:B-1----:R-:W-:Y:S01]  /*f4f0*/  LEA R142, P4, R68, R2, 0x2 ;  /* 0x00000002448e7211 */ /* 0x002fe200078810ff */
[----:B------:R-:W-:Y:S01]  /*f500*/  IMAD R62, R62, UR6, RZ ;  /* 0x000000063e3e7c24 */ /* 0x000fe2000f8e02ff */
[----:B------:R-:W-:-:S02]  /*f510*/  LEA.HI.X.SX32 R147, R70, R4, 0x2, P1 ;  /* 0x0000000446937211 */ /* 0x000fc400008f16ff */
[-C--:B---3--:R-:W-:Y:S02]  /*f520*/  LEA R140, P3, R67, R2.reuse, 0x2 ;  /* 0x00000002438c7211 */ /* 0x088fe400078610ff */
[-C--:B------:R-:W-:Y:S02]  /*f530*/  LEA R76, P5, R65, R2.reuse, 0x2 ;  /* 0x00000002414c7211 */ /* 0x080fe400078a10ff */
[----:B----4-:R-:W-:Y:S02]  /*f540*/  LEA R138, P6, R66, R2, 0x2 ;  /* 0x00000002428a7211 */ /* 0x010fe400078c10ff */
[----:B------:R-:W-:Y:S01]  /*f550*/  LEA.HI.X.SX32 R143, R68, R4, 0x2, P4 ;  /* 0x00000004448f7211 */ /* 0x000fe200020f16ff */
[----:B------:R-:W-:Y:S01]  /*f560*/  IMAD R61, R61, UR6, RZ ;  /* 0x000000063d3d7c24 */ /* 0x000fe2000f8e02ff */
[----:B------:R-:W-:Y:S01]  /*f570*/  LEA R74, P2, R64, R2, 0x2 ;  /* 0x00000002404a7211 */ /* 0x000fe200078410ff */
[----:B------:R-:W-:Y:S01]  /*f580*/  STL.64 [R1+0x1f0], R150 ;  /* 0x0001f09601007387 */ /* 0x000fe20000100a00 */
[----:B------:R-:W-:Y:S01]  /*f590*/  LEA.HI.X.SX32 R145, R69, R4, 0x2, P0 ;  /* 0x0000000445917211 */ /* 0x000fe200000f16ff */
[----:B------:R-:W-:Y:S01]  /*f5a0*/  IMAD R60, R60, UR6, RZ ;  /* 0x000000063c3c7c24 */ /* 0x000fe2000f8e02ff */
[----:B------:R-:W-:Y:S01]  /*f5b0*/  LEA R72, P1, R63, R2, 0x2 ;  /* 0x000000023f487211 */ /* 0x000fe200078210ff */
[----:B------:R-:W-:Y:S01]  /*f5c0*/  STL.64 [R1+0x1e8], R148 ;  /* 0x0001e89401007387 */ /* 0x000fe20000100a00 */
[-C--:B------:R-:W-:Y:S01]  /*f5d0*/  LEA.HI.X.SX32 R141, R67, R4.reuse, 0x2, P3 ;  /* 0x00000004438d7211 */ /* 0x080fe200018f16ff */
[----:B------:R-:W-:Y:S01]  /*f5e0*/  IMAD R59, R59, UR6, RZ ;  /* 0x000000063b3b7c24 */ /* 0x000fe2000f8e02ff */
[----:B------:R-:W-:Y:S01]  /*f5f0*/  LEA.HI.X.SX32 R139, R66, R4, 0x2, P6 ;  /* 0x00000004428b7211 */ /* 0x000fe200030f16ff */
[----:B------:R-:W-:Y:S01]  /*f600*/  STL.64 [R1+0x1e0], R146 ;  /* 0x0001e09201007387 */ /* 0x000fe20000100a00 */
[----:B------:R-:W-:Y:S01]  /*f610*/  LEA R70, P0, R62, R2, 0x2 ;  /* 0x000000023e467211 */ /* 0x000fe200078010ff */
[----:B------:R-:W-:Y:S01]  /*f620*/  IMAD R58, R58, UR6, RZ ;  /* 0x000000063a3a7c24 */ /* 0x000fe2000f8e02ff */
[-C--:B------:R-:W-:Y:S01]  /*f630*/  LEA.HI.X.SX32 R77, R65, R4.reuse, 0x2, P5 ;  /* 0x00000004414d7211 */ /* 0x080fe200028f16ff */
[----:B------:R1:W-:Y:S01]  /*f640*/  STL.64 [R1+0x1d0], R142 ;  /* 0x0001d08e01007387 */ /* 0x0003e20000100a00 */
[-C--:B------:R-:W-:Y:S01]  /*f650*/  LEA.HI.X.SX32 R75, R64, R4.reuse, 0x2, P2 ;  /* 0x00000004404b7211 */ /* 0x080fe200010f16ff */
[----:B------:R-:W-:Y:S01]  /*f660*/  IMAD R57, R57, UR6, RZ ;  /* 0x0000000639397c24 */ /* 0x000fe2000f8e02ff */
[-C--:B------:R-:W-:Y:S01]  /*f670*/  LEA.HI.X.SX32 R73, R63, R4.reuse, 0x2, P1 ;  /* 0x000000043f497211 */ /* 0x080fe200008f16ff */
[----:B------:R-:W-:Y:S01]  /*f680*/  STL.64 [R1+0x1d8], R144 ;  /* 0x0001d89001007387 */ /* 0x000fe20000100a00 */
[----:B------:R-:W-:Y:S01]  /*f690*/  IMAD R56, R56, UR6, RZ ;  /* 0x0000000638387c24 */ /* 0x000fe2000f8e02ff */
[----:B------:R-:W-:Y:S01]  /*f6a0*/  LEA.HI.X.SX32 R71, R62, R4, 0x2, P0 ;  /* 0x000000043e477211 */ /* 0x000fe200000f16ff */
[----:B------:R-:W-:Y:S01]  /*f6b0*/  IMAD R54, R54, UR6, RZ ;  /* 0x0000000636367c24 */ /* 0x000fe2000f8e02ff */
[----:B------:R3:W-:Y:S01]  /*f6c0*/  STL.64 [R1+0x1c8], R140 ;  /* 0x0001c88c01007387 */ /* 0x0007e20000100a00 */
[----:B------:R-:W-:Y:S01]  /*f6d0*/  IMAD R55, R55, UR6, RZ ;  /* 0x0000000637377c24 */ /* 0x000fe2000f8e02ff */
[----:B-1----:R-:W-:-:S02]  /*f6e0*/  LEA R142, P4, R61, R2, 0x2 ;  /* 0x000000023d8e7211 */ /* 0x002fc400078810ff */
[----:B------:R1:W-:Y:S01]  /*f6f0*/  STL.64 [R1+0x1c0], R138 ;  /* 0x0001c08a01007387 */ /* 0x0003e20000100a00 */
[----:B------:R-:W-:-:S03]  /*f700*/  IMAD R53, R53, UR6, RZ ;  /* 0x0000000635357c24 */ /* 0x000fc6000f8e02ff */
[----:B------:R4:W-:Y:S01]  /*f710*/  STL.64 [R1+0x1b8], R76 ;  /* 0x0001b84c01007387 */ /* 0x0009e20000100a00 */
[----:B---3--:R-:W-:-:S03]  /*f720*/  LEA R140, P3, R60, R2, 0x2 ;  /* 0x000000023c8c7211 */ /* 0x008fc600078610ff */
[----:B------:R3:W-:Y:S01]  /*f730*/  STL.64 [R1+0x1b0], R74 ;  /* 0x0001b04a01007387 */ /* 0x0007e20000100a00 */
[----:B------:R-:W-:Y:S01]  /*f740*/  IMAD R52, R52, UR6, RZ ;  /* 0x0000000634347c24 */ /* 0x000fe2000f8e02ff */
[----:B------:R-:W-:Y:S02]  /*f750*/  LEA.HI.X.SX32 R143, R61, R4, 0x2, P4 ;  /* 0x000000043d8f7211 */ /* 0x000fe400020f16ff */
[-C--:B-1----:R-:W-:Y:S01]  /*f760*/  LEA R138, P6, R59, R2.reuse, 0x2 ;  /* 0x000000023b8a7211 */ /* 0x082fe200078c10ff */
[----:B------:R1:W-:Y:S01]  /*f770*/  STL.64 [R1+0x1a8], R72 ;  /* 0x0001a84801007387 */ /* 0x0003e20000100a00 */
[----:B------:R-:W-:Y:S01]  /*f780*/  IMAD R51, R51, UR6, RZ ;  /* 0x0000000633337c24 */ /* 0x000fe2000f8e02ff */
[----:B----4-:R-:W-:Y:S01]  /*f790*/  LEA R76, P5, R58, R2, 0x2 ;  /* 0x000000023a4c7211 */ /* 0x010fe200078a10ff */
[----:B------:R-:W-:Y:S01]  /*f7a0*/  IMAD R50, R50, UR6, RZ ;  /* 0x0000000632327c24 */ /* 0x000fe2000f8e02ff */
[----:B------:R-:W-:Y:S02]  /*f7b0*/  LEA.HI.X.SX32 R141, R60, R4, 0x2, P3 ;  /* 0x000000043c8d7211 */ /* 0x000fe400018f16ff */
[-C--:B---3--:R-:W-:Y:S01]  /*f7c0*/  LEA R74, P2, R57, R2.reuse, 0x2 ;  /* 0x00000002394a7211 */ /* 0x088fe200078410ff */
[----:B------:R3:W-:Y:S01]  /*f7d0*/  STL.64 [R1+0x1a0], R70 ;  /* 0x0001a04601007387 */ /* 0x0007e20000100a00 */
[----:B------:R-:W-:Y:S01]  /*f7e0*/  LEA R68, P4, R54, R2, 0x2 ;  /* 0x0000000236447211 */ /* 0x000fe200078810ff */
[----:B------:R-:W-:Y:S01]  /*f7f0*/  IMAD R49, R49, UR6, RZ ;  /* 0x0000000631317c24 */ /* 0x000fe2000f8e02ff */
[----:B------:R-:W-:-:S02]  /*f800*/  LEA.HI.X.SX32 R139, R59, R4, 0x2, P6 ;  /* 0x000000043b8b7211 */ /* 0x000fc400030f16ff */
[----:B-1----:R-:W-:Y:S01]  /*f810*/  LEA R72, P1, R56, R2, 0x2 ;  /* 0x0000000238487211 */ /* 0x002fe200078210ff */
[----:B------:R-:W-:Y:S01]  /*f820*/  IMAD R48, R48, UR6, RZ ;  /* 0x0000000630307c24 */ /* 0x000fe2000f8e02ff */
[----:B------:R-:W-:Y:S01]  /*f830*/  LEA.HI.X.SX32 R77, R58, R4, 0x2, P5 ;  /* 0x000000043a4d7211 */ /* 0x000fe200028f16ff */
[----:B------:R-:W-:Y:S01]  /*f840*/  STL.64 [R1+0x198], R142 ;  /* 0x0001988e01007387 */ /* 0x000fe20000100a00 */
[----:B------:R-:W-:Y:S02]  /*f850*/  LEA R66, P3, R53, R2, 0x2 ;  /* 0x0000000235427211 */ /* 0x000fe400078610ff */
[----:B------:R-:W-:Y:S02]  /*f860*/  LEA.HI.X.SX32 R75, R57, R4, 0x2, P2 ;  /* 0x00000004394b7211 */ /* 0x000fe400010f16ff */
[-C--:B---3--:R-:W-:Y:S01]  /*f870*/  LEA R70, P0, R55, R2.reuse, 0x2 ;  /* 0x0000000237467211 */ /* 0x088fe200078010ff */
[----:B------:R-:W-:Y:S01]  /*f880*/  STL.64 [R1+0x190], R140 ;  /* 0x0001908c01007387 */ /* 0x000fe20000100a00 */
[----:B------:R-:W-:-:S02]  /*f890*/  LEA R64, P6, R52, R2, 0x2 ;  /* 0x0000000234407211 */ /* 0x000fc400078c10ff */
[----:B------:R-:W-:Y:S01]  /*f8a0*/  LEA.HI.X.SX32 R73, R56, R4, 0x2, P1 ;  /* 0x0000000438497211 */ /* 0x000fe200008f16ff */
[----:B------:R-:W-:Y:S01]  /*f8b0*/  STL.64 [R1+0x188], R138 ;  /* 0x0001888a01007387 */ /* 0x000fe20000100a00 */
[----:B------:R-:W-:Y:S02]  /*f8c0*/  LEA R62, P5, R51, R2, 0x2 ;  /* 0x00000002333e7211 */ /* 0x000fe400078a10ff */
        /* <DEDUP_REMOVED lines=36> */
[----:B----4-:R-:W-:Y:S02]  /*fb10*/  LEA R62, P5, R44, R2, 0x2 ;  /* 0x000000022c3e7211 */ /* 0x010fe400078a10ff */
[----:B------:R4:W-:Y:S01]  /*fb20*/  STL.64 [R1+0x130], R56 ;  /* 0x0001303801007387 */ /* 0x0009e20000100a00 */
[----:B------:R-:W-:-:S02]  /*fb30*/  LEA.HI.X.SX32 R67, R46, R4, 0x2, P3 ;  /* 0x000000042e437211 */ /* 0x000fc400018f16ff */
[----:B---3--:R-:W-:Y:S01]  /*fb40*/  LEA R60, P2, R43, R2, 0x2 ;  /* 0x000000022b3c7211 */ /* 0x008fe200078410ff */
[----:B------:R-:W-:Y:S01]  /*fb50*/  IMAD R36, R36, UR6, RZ ;  /* 0x0000000624247c24 */ /* 0x000fe2000f8e02ff */
[----:B------:R-:W-:Y:S01]  /*fb60*/  LEA.HI.X.SX32 R65, R45, R4, 0x2, P6 ;  /* 0x000000042d417211 */ /* 0x000fe200030f16ff */
[----:B------:R-:W-:Y:S01]  /*fb70*/  IMAD R35, R35, UR6, RZ ;  /* 0x0000000623237c24 */ /* 0x000fe2000f8e02ff */
[-C--:B-1----:R-:W-:Y:S02]  /*fb80*/  LEA R58, P1, R42, R2.reuse, 0x2 ;  /* 0x000000022a3a7211 */ /* 0x082fe400078210ff */
[-C--:B------:R-:W-:Y:S02]  /*fb90*/  LEA R54, P4, R40, R2.reuse, 0x2 ;  /* 0x0000000228367211 */ /* 0x080fe400078810ff */
[----:B----4-:R-:W-:Y:S02]  /*fba0*/  LEA R56, P0, R41, R2, 0x2 ;  /* 0x0000000229387211 */ /* 0x010fe400078010ff */
[----:B------:R-:W-:Y:S01]  /*fbb0*/  LEA.HI.X.SX32 R63, R44, R4, 0x2, P5 ;  /* 0x000000042c3f7211 */ /* 0x000fe200028f16ff */
[----:B------:R-:W-:Y:S01]  /*fbc0*/  STL.64 [R1+0x128], R68 ;  /* 0x0001284401007387 */ /* 0x000fe20000100a00 */
[----:B------:R-:W-:-:S02]  /*fbd0*/  LEA R52, P3, R39, R2, 0x2 ;  /* 0x0000000227347211 */ /* 0x000fc400078610ff */
[----:B------:R-:W-:Y:S01]  /*fbe0*/  LEA.HI.X.SX32 R61, R43, R4, 0x2, P2 ;  /* 0x000000042b3d7211 */ /* 0x000fe200010f16ff */
[----:B------:R-:W-:Y:S01]  /*fbf0*/  STL.64 [R1+0x120], R66 ;  /* 0x0001204201007387 */ /* 0x000fe20000100a00 */
[----:B------:R-:W-:Y:S02]  /*fc00*/  LEA R50, P6, R38, R2, 0x2 ;  /* 0x0000000226327211 */ /* 0x000fe400078c10ff */
[----:B------:R-:W-:Y:S01]  /*fc10*/  LEA.HI.X.SX32 R59, R42, R4, 0x2, P1 ;  /* 0x000000042a3b7211 */ /* 0x000fe200008f16ff */
[----:B------:R-:W-:Y:S01]  /*fc20*/  STL.64 [R1+0x118], R64 ;  /* 0x0001184001007387 */ /* 0x000fe20000100a00 */
[----:B------:R-:W-:Y:S02]  /*fc30*/  LEA R48, P5, R37, R2, 0x2 ;  /* 0x0000000225307211 */ /* 0x000fe400078a10ff */
[----:B------:R-:W-:Y:S01]  /*fc40*/  LEA.HI.X.SX32 R57, R41, R4, 0x2, P0 ;  /* 0x0000000429397211 */ /* 0x000fe200000f16ff */
[----:B------:R-:W-:Y:S01]  /*fc50*/  STL.64 [R1+0x110], R62 ;  /* 0x0001103e01007387 */ /* 0x000fe20000100a00 */
[----:B------:R-:W-:-:S02]  /*fc60*/  LEA R46, P2, R36, R2, 0x2 ;  /* 0x00000002242e7211 */ /* 0x000fc400078410ff */
[----:B------:R-:W-:Y:S01]  /*fc70*/  LEA.HI.X.SX32 R55, R40, R4, 0x2, P4 ;  /* 0x0000000428377211 */ /* 0x000fe200020f16ff */
[----:B------:R-:W-:Y:S01]  /*fc80*/  STL.64 [R1+0x108], R60 ;  /* 0x0001083c01007387 */ /* 0x000fe20000100a00 */
[----:B------:R-:W-:Y:S02]  /*fc90*/  LEA R44, P1, R35, R2, 0x2 ;  /* 0x00000002232c7211 */ /* 0x000fe400078210ff */
[-C--:B------:R-:W-:Y:S01]  /*fca0*/  LEA.HI.X.SX32 R53, R39, R4.reuse, 0x2, P3 ;  /* 0x0000000427357211 */ /* 0x080fe200018f16ff */
[----:B------:R-:W-:Y:S01]  /*fcb0*/  STL.64 [R1+0x100], R58 ;  /* 0x0001003a01007387 */ /* 0x000fe20000100a00 */
[-C--:B------:R-:W-:Y:S02]  /*fcc0*/  LEA.HI.X.SX32 R51, R38, R4.reuse, 0x2, P6 ;  /* 0x0000000426337211 */ /* 0x080fe400030f16ff */
[-C--:B------:R-:W-:Y:S01]  /*fcd0*/  LEA.HI.X.SX32 R49, R37, R4.reuse, 0x2, P5 ;  /* 0x0000000425317211 */ /* 0x080fe200028f16ff */
[----:B------:R-:W-:Y:S01]  /*fce0*/  STL.64 [R1+0xf8], R56 ;  /* 0x0000f83801007387 */ /* 0x000fe20000100a00 */
[----:B------:R-:W-:-:S02]  /*fcf0*/  LEA.HI.X.SX32 R47, R36, R4, 0x2, P2 ;  /* 0x00000004242f7211 */ /* 0x000fc400010f16ff */
[----:B------:R-:W-:Y:S01]  /*fd00*/  LEA.HI.X.SX32 R45, R35, R4, 0x2, P1 ;  /* 0x00000004232d7211 */ /* 0x000fe200008f16ff */
[----:B------:R-:W-:Y:S04]  /*fd10*/  STL.64 [R1+0xf0], R54 ;  /* 0x0000f03601007387 */ /* 0x000fe80000100a00 */
[----:B------:R-:W-:Y:S04]  /*fd20*/  STL.64 [R1+0xe8], R52 ;  /* 0x0000e83401007387 */ /* 0x000fe80000100a00 */
[----:B------:R-:W-:Y:S04]  /*fd30*/  STL.64 [R1+0xe0], R50 ;  /* 0x0000e03201007387 */ /* 0x000fe80000100a00 */
[----:B------:R-:W-:Y:S04]  /*fd40*/  STL.64 [R1+0xd8], R48 ;  /* 0x0000d83001007387 */ /* 0x000fe80000100a00 */
[----:B------:R-:W-:Y:S04]  /*fd50*/  STL.64 [R1+0xd0], R46 ;  /* 0x0000d02e01007387 */ /* 0x000fe80000100a00 */
[----:B------:R1:W-:Y:S04]  /*fd60*/  STL.64 [R1+0xc8], R44 ;  /* 0x0000c82c01007387 */ /* 0x0003e80000100a00 */
[----:B------:R-:W3:Y:S04]  /*fd70*/  LDL.LU R147, [R1+0xc] ;  /* 0x00000c0001937983 */ /* 0x000ee80000300800 */
[----:B------:R-:W4:Y:S04]  /*fd80*/  LDL.LU R146, [R1+0x18] ;  /* 0x0000180001927983 */ /* 0x000f280000300800 */
        /* <DEDUP_REMOVED lines=8> */
[----:B------:R-:W4:Y:S04]  /*fe10*/  LDL.LU R137, [R1] ;  /* 0x0000000001897983 */ /* 0x000f280000300800 */
[----:B------:R-:W4:Y:S04]  /*fe20*/  LDL.LU R38, [R1+0x2c] ;  /* 0x00002c0001267983 */ /* 0x000f280000300800 */
[----:B------:R-:W4:Y:S04]  /*fe30*/  LDL.LU R39, [R1+0x30] ;  /* 0x0000300001277983 */ /* 0x000f280000300800 */
[----:B------:R-:W4:Y:S01]  /*fe40*/  LDL.LU R40, [R1+0x34] ;  /* 0x0000340001287983 */ /* 0x000f220000300800 */
[----:B------:R-:W-:-:S03]  /*fe50*/  IMAD R32, R32, UR6, RZ ;  /* 0x0000000620207c24 */ /* 0x000fc6000f8e02ff */
[----:B------:R-:W4:Y:S01]  /*fe60*/  LDL.LU R41, [R1+0x38] ;  /* 0x0000380001297983 */ /* 0x000f220000300800 */
[----:B------:R-:W-:-:S03]  /*fe70*/  IMAD R33, R33, UR6, RZ ;  /* 0x0000000621217c24 */ /* 0x000fc6000f8e02ff */
[----:B------:R-:W4:Y:S01]  /*fe80*/  LDL.LU R42, [R1+0x3c] ;  /* 0x00003c00012a7983 */ /* 0x000f220000300800 */
[----:B------:R-:W-:-:S03]  /*fe90*/  IMAD.MOV.U32 R135, RZ, RZ, R251 ;  /* 0x000000ffff877224 */ /* 0x000fc600078e00fb */
[----:B------:R-:W4:Y:S01]  /*fea0*/  LDL.LU R43, [R1+0x40] ;  /* 0x00004000012b7983 */ /* 0x000f220000300800 */
[----:B------:R-:W-:Y:S01]  /*feb0*/  IMAD R125, R236, UR49, RZ ;  /* 0x00000031ec7d7c24 */ /* 0x000fe2000f8e02ff */
[-C--:B------:R-:W-:Y:S01]  /*fec0*/  LEA R236, P3, R32, R2.reuse, 0x2 ;  /* 0x0000000220ec7211 */ /* 0x080fe200078610ff */
[----:B------:R-:W-:Y:S01]  /*fed0*/  IMAD R251, R238, UR51, RZ ;  /* 0x00000033eefb7c24 */ /* 0x000fe2000f8e02ff */
[----:B-1----:R-:W4:Y:S01]  /*fee0*/  LDL.LU R44, [R1+0x44] ;  /* 0x00004400012c7983 */ /* 0x002f220000300800 */
[----:B------:R-:W-:Y:S01]  /*fef0*/  LEA R238, P4, R33, R2, 0x2 ;  /* 0x0000000221ee7211 */ /* 0x000fe200078810ff */
[----:B------:R-:W-:Y:S02]  /*ff00*/  IMAD R127, R237, UR50, RZ ;  /* 0x00000032ed7f7c24 */ /* 0x000fe4000f8e02ff */
[----:B------:R-:W4:Y:S01]  /*ff10*/  LDL.LU R45, [R1+0x48] ;  /* 0x00004800012d7983 */ /* 0x000f220000300800 */
[----:B------:R-:W-:-:S03]  /*ff20*/  LEA.HI.X.SX32 R237, R32, R4, 0x2, P3 ;  /* 0x0000000420ed7211 */ /* 0x000fc600018f16ff */
[----:B------:R-:W4:Y:S01]  /*ff30*/  LDL.LU R46, [R1+0x4c] ;  /* 0x00004c00012e7983 */ /* 0x000f220000300800 */
[----:B------:R-:W-:-:S03]  /*ff40*/  LEA.HI.X.SX32 R239, R33, R4, 0x2, P4 ;  /* 0x0000000421ef7211 */ /* 0x000fc600020f16ff */
[----:B------:R-:W4:Y:S04]  /*ff50*/  LDL.LU R47, [R1+0x50] ;  /* 0x00005000012f7983 */ /* 0x000f280000300800 */
[----:B------:R-:W4:Y:S04]  /*ff60*/  LDL.LU R48, [R1+0x54] ;  /* 0x0000540001307983 */ /* 0x000f280000300800 */
[----:B------:R-:W4:Y:S04]  /*ff70*/  LDL.LU R32, [R1+0x58] ;  /* 0x0000580001207983 */ /* 0x000f280000300800 */
[----:B------:R-:W4:Y:S01]  /*ff80*/  LDL.LU R33, [R1+0x5c] ;  /* 0x00005c0001217983 */ /* 0x000f220000300800 */
[----:B------:R-:W-:-:S02]  /*ff90*/  IMAD R31, R31, UR6, RZ ;  /* 0x000000061f1f7c24 */ /* 0x000fc4000f8e02ff */
[----:B------:R-:W-:Y:S02]  /*ffa0*/  IMAD R28, R28, UR6, RZ ;  /* 0x000000061c1c7c24 */ /* 0x000fe4000f8e02ff */
[----:B------:R-:W-:Y:S02]  /*ffb0*/  IMAD R30, R30, UR6, RZ ;  /* 0x000000061e1e7c24 */ /* 0x000fe4000f8e02ff */
[----:B------:R-:W-:Y:S02]  /*ffc0*/  IMAD R34, R34, UR6, RZ ;  /* 0x0000000622227c24 */ /* 0x000fe4000f8e02ff */
[----:B------:R-:W-:Y:S01]  /*ffd0*/  IMAD R26, R26, UR6, RZ ;  /* 0x000000061a1a7c24 */ /* 0x000fe2000f8e02ff */
[-C--:B------:R-:W-:Y:S01]  /*ffe0*/  LEA R234, P6, R31, R2.reuse, 0x2 ;  /* 0x000000021fea7211 */ /* 0x080fe200078c10ff */
[----:B------:R-:W-:Y:S01]  /*fff0*/  IMAD R29, R29, UR6, RZ ;  /* 0x000000061d1d7c24 */ /* 0x000fe2000f8e02ff */
[-C--:B------:R-:W-:Y:S01]  /*10000*/  LEA R228, P1, R28, R2.reuse, 0x2 ;  /* 0x000000021ce47211 */ /* 0x080fe200078210ff */
[----:B------:R-:W-:Y:S01]  /*10010*/  IMAD R24, R24, UR6, RZ ;  /* 0x0000000618187c24 */ /* 0x000fe2000f8e02ff */
[----:B------:R-:W-:Y:S01]  /*10020*/  LEA R232, P5, R30, R2, 0x2 ;  /* 0x000000021ee87211 */ /* 0x000fe200078a10ff */
[----:B------:R-:W-:-:S02]  /*10030*/  IMAD R25, R25, UR6, RZ ;  /* 0x0000000619197c24 */ /* 0x000fc4000f8e02ff */
[----:B------:R-:W-:Y:S02]  /*10040*/  IMAD R21, R21, UR6, RZ ;  /* 0x0000000615157c24 */ /* 0x000fe4000f8e02ff */
[----:B------:R-:W-:Y:S01]  /*10050*/  IMAD.MOV.U32 R129, RZ, RZ, R3 ;  /* 0x000000ffff817224 */ /* 0x000fe200078e0003 */
[-C--:B------:R-:W-:Y:S01]  /*10060*/  LEA R224, P4, R26, R2.reuse, 0x2 ;  /* 0x000000021ae07211 */ /* 0x080fe200078810ff */
[----:B------:R-:W-:Y:S02]  /*10070*/  IMAD R23, R23, UR6, RZ ;  /* 0x0000000617177c24 */ /* 0x000fe4000f8e02ff */
[----:B------:R-:W-:Y:S01]  /*10080*/  IMAD R3, R240, UR53, RZ ;  /* 0x00000035f0037c24 */ /* 0x000fe2000f8e02ff */
[-C--:B------:R-:W-:Y:S01]  /*10090*/  LEA R240, P0, R34, R2.reuse, 0x2 ;  /* 0x0000000222f07211 */ /* 0x080fe200078010ff */
[----:B------:R-:W-:Y:S01]  /*100a0*/  IMAD R27, R27, UR6, RZ ;  /* 0x000000061b1b7c24 */ /* 0x000fe2000f8e02ff */
[----:B------:R-:W-:Y:S01]  /*100b0*/  LEA R230, P2, R29, R2, 0x2 ;  /* 0x000000021de67211 */ /* 0x000fe200078410ff */
[----:B------:R-:W-:Y:S01]  /*100c0*/  IMAD R19, R19, UR6, RZ ;  /* 0x0000000613137c24 */ /* 0x000fe2000f8e02ff */
[----:B------:R-:W-:Y:S01]  /*100d0*/  LEA.HI.X.SX32 R235, R31, R4, 0x2, P6 ;  /* 0x000000041feb7211 */ /* 0x000fe200030f16ff */
[----:B------:R-:W-:Y:S01]  /*100e0*/  IMAD R22, R22, UR6, RZ ;  /* 0x0000000616167c24 */ /* 0x000fe2000f8e02ff */
[----:B------:R-:W-:Y:S01]  /*100f0*/  LEA R220, P6, R24, R2, 0x2 ;  /* 0x0000000218dc7211 */ /* 0x000fe200078c10ff */
[----:B------:R-:W-:Y:S01]  /*10100*/  IMAD R17, R17, UR6, RZ ;  /* 0x0000000611117c24 */ /* 0x000fe2000f8e02ff */
[-C--:B------:R-:W-:Y:S01]  /*10110*/  LEA.HI.X.SX32 R229, R28, R4.reuse, 0x2, P1 ;  /* 0x000000041ce57211 */ /* 0x080fe200008f16ff */
[----:B------:R-:W-:Y:S01]  /*10120*/  IMAD R115, R214, UR27, RZ ;  /* 0x0000001bd6737c24 */ /* 0x000fe2000f8e02ff */
[----:B------:R-:W-:Y:S01]  /*10130*/  LEA.HI.X.SX32 R233, R30, R4, 0x2, P5 ;  /* 0x000000041ee97211 */ /* 0x000fe200028f16ff */
[----:B------:R-:W-:Y:S01]  /*10140*/  IMAD R131, R222, UR35, RZ ;  /* 0x00000023de837c24 */ /* 0x000fe2000f8e02ff */
[-C--:B------:R-:W-:Y:S01]  /*10150*/  LEA R222, P3, R25, R2.reuse, 0x2 ;  /* 0x0000000219de7211 */ /* 0x080fe200078610ff */
[----:B------:R-:W-:Y:S01]  /*10160*/  IMAD.MOV.U32 R111, RZ, RZ, R5 ;  /* 0x000000ffff6f7224 */ /* 0x000fe200078e0005 */
[----:B------:R-:W-:Y:S01]  /*10170*/  LEA R214, P1, R21, R2, 0x2 ;  /* 0x0000000215d67211 */ /* 0x000fe200078210ff */
[----:B------:R-:W-:Y:S01]  /*10180*/  IMAD R18, R18, UR6, RZ ;  /* 0x0000000612127c24 */ /* 0x000fe2000f8e02ff */
[----:B------:R-:W-:Y:S01]  /*10190*/  LEA.HI.X.SX32 R225, R26, R4, 0x2, P4 ;  /* 0x000000041ae17211 */ /* 0x000fe200020f16ff */
[----:B------:R-:W-:-:S02]  /*101a0*/  IMAD R14, R14, UR6, RZ ;  /* 0x000000060e0e7c24 */ /* 0x000fc4000f8e02ff */
[----:B------:R-:W-:Y:S01]  /*101b0*/  IMAD R121, R218, UR31, RZ ;  /* 0x0000001fda797c24 */ /* 0x000fe2000f8e02ff */
[----:B------:R-:W-:Y:S01]  /*101c0*/  LEA R218, P5, R23, R2, 0x2 ;  /* 0x0000000217da7211 */ /* 0x000fe200078a10ff */
[----:B------:R-:W-:Y:S01]  /*101d0*/  IMAD R5, R241, UR54, RZ ;  /* 0x00000036f1057c24 */ /* 0x000fe2000f8e02ff */
[----:B------:R-:W-:Y:S01]  /*101e0*/  LEA.HI.X.SX32 R241, R34, R4, 0x2, P0 ;  /* 0x0000000422f17211 */ /* 0x000fe200000f16ff */
[----:B------:R-:W-:Y:S01]  /*101f0*/  IMAD R16, R16, UR6, RZ ;  /* 0x0000000610107c24 */ /* 0x000fe2000f8e02ff */
[----:B------:R-:W-:Y:S01]  /*10200*/  LEA R226, P0, R27, R2, 0x2 ;  /* 0x000000021be27211 */ /* 0x000fe200078010ff */
[----:B------:R-:W-:Y:S01]  /*10210*/  IMAD R20, R20, UR6, RZ ;  /* 0x0000000614147c24 */ /* 0x000fe2000f8e02ff */
[----:B------:R-:W-:Y:S01]  /*10220*/  LEA.HI.X.SX32 R231, R29, R4, 0x2, P2 ;  /* 0x000000041de77211 */ /* 0x000fe200010f16ff */
        /* <DEDUP_REMOVED lines=40> */
[----:B--2---:R-:W-:Y:S01]  /*104b0*/  IMAD R83, R83, UR6, RZ ;  /* 0x0000000653537c24 */ /* 0x004fe2000f8e02ff */
        /* <DEDUP_REMOVED lines=20> */
[-C--:B------:R-:W-:Y:S01]  /*10600*/  LEA.HI.X.SX32 R195, R11, R4.reuse, 0x2, P3 ;  /* 0x000000040bc37211 */ /* 0x080fe200018f16ff */
[----:B------:R-:W-:Y:S01]  /*10610*/  IMAD R86, R86, UR6, RZ ;  /* 0x0000000656567c24 */ /* 0x000fe2000f8e02ff */
[-C--:B------:R-:W-:Y:S01]  /*10620*/  LEA.HI.X.SX32 R187, R80, R4.reuse, 0x2, P1 ;  /* 0x0000000450bb7211 */ /* 0x080fe200008f16ff */
[----:B------:R-:W-:Y:S01]  /*10630*/  IMAD R90, R90, UR6, RZ ;  /* 0x000000065a5a7c24 */ /* 0x000fe2000f8e02ff */
[-C--:B------:R-:W-:Y:S01]  /*10640*/  LEA.HI.X.SX32 R191, R8, R4.reuse, 0x2, P5 ;  /* 0x0000000408bf7211 */ /* 0x080fe200028f16ff */
        /* <DEDUP_REMOVED lines=9> */
[----:B------:R-:W2:Y:S01]  /*106e0*/  LDL.LU R34, [R1+0x60] ;  /* 0x0000600001227983 */ /* 0x000ea20000300800 */
[----:B------:R-:W-:-:S02]  /*106f0*/  IMAD R92, R92, UR6, RZ ;  /* 0x000000065c5c7c24 */ /* 0x000fc4000f8e02ff */
[----:B------:R-:W-:Y:S01]  /*10700*/  IMAD R89, R89, UR6, RZ ;  /* 0x0000000659597c24 */ /* 0x000fe2000f8e02ff */
[----:B------:R-:W2:Y:S01]  /*10710*/  LDL.LU R35, [R1+0x64] ;  /* 0x0000640001237983 */ /* 0x000ea20000300800 */
[----:B------:R-:W-:Y:S02]  /*10720*/  IMAD R94, R94, UR6, RZ ;  /* 0x000000065e5e7c24 */ /* 0x000fe4000f8e02ff */
[----:B------:R-:W-:Y:S01]  /*10730*/  IMAD R93, R93, UR6, RZ ;  /* 0x000000065d5d7c24 */ /* 0x000fe2000f8e02ff */
[----:B------:R-:W2:Y:S01]  /*10740*/  LDL.LU R36, [R1+0x68] ;  /* 0x0000680001247983 */ /* 0x000ea20000300800 */
[----:B------:R-:W-:Y:S02]  /*10750*/  IMAD R97, R97, UR6, RZ ;  /* 0x0000000661617c24 */ /* 0x000fe4000f8e02ff */
[----:B------:R-:W-:Y:S01]  /*10760*/  IMAD R120, R171, UR6, RZ ;  /* 0x00000006ab787c24 */ /* 0x000fe2000f8e02ff */
[----:B------:R-:W2:Y:S01]  /*10770*/  LDL.LU R37, [R1+0x6c] ;  /* 0x00006c0001257983 */ /* 0x000ea20000300800 */
[----:B------:R-:W-:-:S02]  /*10780*/  IMAD R95, R95, UR6, RZ ;  /* 0x000000065f5f7c24 */ /* 0x000fc4000f8e02ff */
[----:B------:R-:W-:Y:S02]  /*10790*/  IMAD R91, R91, UR6, RZ ;  /* 0x000000065b5b7c24 */ /* 0x000fe4000f8e02ff */
[----:B------:R-:W-:Y:S02]  /*107a0*/  IMAD R99, R99, UR6, RZ ;  /* 0x0000000663637c24 */ /* 0x000fe4000f8e02ff */
[----:B------:R-:W-:Y:S02]  /*107b0*/  IMAD R96, R96, UR6, RZ ;  /* 0x0000000660607c24 */ /* 0x000fe4000f8e02ff */
[----:B------:R-:W-:Y:S02]  /*107c0*/  IMAD.MOV.U32 R59, RZ, RZ, R136 ;  /* 0x000000ffff3b7224 */ /* 0x000fe400078e0088 */
[----:B------:R-:W-:Y:S02]  /*107d0*/  IMAD R101, R101, UR6, RZ ;  /* 0x0000000665657c24 */ /* 0x000fe4000f8e02ff */
[----:B------:R-:W-:-:S02]  /*107e0*/  IMAD.MOV.U32 R56, RZ, RZ, R130 ;  /* 0x000000ffff387224 */ /* 0x000fc400078e0082 */
[----:B------:R-:W-:Y:S02]  /*107f0*/  IMAD R100, R100, UR6, RZ ;  /* 0x0000000664647c24 */ /* 0x000fe4000f8e02ff */
[----:B------:R-:W-:Y:S02]  /*10800*/  IMAD.MOV.U32 R58, RZ, RZ, R134 ;  /* 0x000000ffff3a7224 */ /* 0x000fe400078e0086 */
[----:B------:R-:W-:Y:S02]  /*10810*/  IMAD R102, R102, UR6, RZ ;  /* 0x0000000666667c24 */ /* 0x000fe4000f8e02ff */
[----:B------:R-:W-:Y:S02]  /*10820*/  IMAD.MOV.U32 R54, RZ, RZ, R126 ;  /* 0x000000ffff367224 */ /* 0x000fe400078e007e */
[----:B------:R-:W-:Y:S02]  /*10830*/  IMAD R98, R98, UR6, RZ ;  /* 0x0000000662627c24 */ /* 0x000fe4000f8e02ff */
[----:B------:R-:W-:-:S02]  /*10840*/  IMAD.MOV.U32 R57, RZ, RZ, R132 ;  /* 0x000000ffff397224 */ /* 0x000fc400078e0084 */
[----:B------:R-:W-:Y:S02]  /*10850*/  IMAD R103, R103, UR6, RZ ;  /* 0x0000000667677c24 */ /* 0x000fe4000f8e02ff */
[----:B------:R-:W-:Y:S02]  /*10860*/  IMAD.MOV.U32 R70, RZ, RZ, R131 ;  /* 0x000000ffff467224 */ /* 0x000fe400078e0083 */
[----:B------:R-:W-:Y:S02]  /*10870*/  IMAD.MOV.U32 R52, RZ, RZ, R122 ;  /* 0x000000ffff347224 */ /* 0x000fe400078e007a */
[----:B------:R-:W-:Y:S02]  /*10880*/  IMAD.MOV.U32 R75, RZ, RZ, R135 ;  /* 0x000000ffff4b7224 */ /* 0x000fe400078e0087 */
[----:B------:R-:W-:Y:S02]  /*10890*/  IMAD.MOV.U32 R53, RZ, RZ, R124 ;  /* 0x000000ffff357224 */ /* 0x000fe400078e007c */
[----:B------:R-:W-:-:S02]  /*108a0*/  IMAD.MOV.U32 R62, RZ, RZ, R116 ;  /* 0x000000ffff3e7224 */ /* 0x000fc400078e0074 */
[----:B------:R-:W-:Y:S02]  /*108b0*/  IMAD R107, R107, UR6, RZ ;  /* 0x000000066b6b7c24 */ /* 0x000fe4000f8e02ff */
[----:B------:R-:W-:Y:S02]  /*108c0*/  IMAD.MOV.U32 R69, RZ, RZ, R127 ;  /* 0x000000ffff457224 */ /* 0x000fe400078e007f */
[----:B------:R-:W-:Y:S02]  /*108d0*/  IMAD.MOV.U32 R51, RZ, RZ, R120 ;  /* 0x000000ffff337224 */ /* 0x000fe400078e0078 */
[----:B------:R-:W-:Y:S01]  /*108e0*/  IMAD.MOV.U32 R72, RZ, RZ, R133 ;  /* 0x000000ffff487224 */ /* 0x000fe200078e0085 */
[CC--:B---3--:R-:W-:Y:S02]  /*108f0*/  LEA R182, P4, R147.reuse, R2.reuse, 0x2 ;  /* 0x0000000293b67211 */ /* 0x0c8fe400078810ff */
[----:B----4-:R-:W-:Y:S02]  /*10900*/  LEA R180, P3, R146, R2, 0x2 ;  /* 0x0000000292b47211 */ /* 0x010fe400078610ff */
[----:B------:R-:W-:-:S02]  /*10910*/  LEA.HI.X.SX32 R183, R147, R4, 0x2, P4 ;  /* 0x0000000493b77211 */ /* 0x000fc400020f16ff */
[CC--:B------:R-:W-:Y:S02]  /*10920*/  LEA R178, P6, R145.reuse, R2.reuse, 0x2 ;  /* 0x0000000291b27211 */ /* 0x0c0fe400078c10ff */
[----:B------:R-:W-:Y:S02]  /*10930*/  LEA R176, P5, R144, R2, 0x2 ;  /* 0x0000000290b07211 */ /* 0x000fe400078a10ff */
[----:B------:R-:W-:Y:S02]  /*10940*/  LEA.HI.X.SX32 R179, R145, R4, 0x2, P6 ;  /* 0x0000000491b37211 */ /* 0x000fe400030f16ff */
[-C--:B------:R-:W-:Y:S02]  /*10950*/  LEA R174, P2, R143, R2.reuse, 0x2 ;  /* 0x000000028fae7211 */ /* 0x080fe400078410ff */
[----:B------:R-:W-:Y:S02]  /*10960*/  LEA R172, P1, R142, R2, 0x2 ;  /* 0x000000028eac7211 */ /* 0x000fe400078210ff */
[----:B------:R-:W-:-:S02]  /*10970*/  LEA.HI.X.SX32 R181, R146, R4, 0x2, P3 ;  /* 0x0000000492b57211 */ /* 0x000fc400018f16ff */
[----:B------:R-:W-:Y:S02]  /*10980*/  LEA.HI.X.SX32 R173, R142, R4, 0x2, P1 ;  /* 0x000000048ead7211 */ /* 0x000fe400008f16ff */
[----:B------:R-:W-:Y:S02]  /*10990*/  LEA R168, P4, R140, R2, 0x2 ;  /* 0x000000028ca87211 */ /* 0x000fe400078810ff */
[----:B------:R-:W-:Y:S02]  /*109a0*/  LEA.HI.X.SX32 R177, R144, R4, 0x2, P5 ;  /* 0x0000000490b17211 */ /* 0x000fe400028f16ff */
[-C--:B------:R-:W-:Y:S02]  /*109b0*/  LEA R166, P3, R139, R2.reuse, 0x2 ;  /* 0x000000028ba67211 */ /* 0x080fe400078610ff */
[-C--:B------:R-:W-:Y:S02]  /*109c0*/  LEA R158, P1, R83, R2.reuse, 0x2 ;  /* 0x00000002539e7211 */ /* 0x080fe400078210ff */
[----:B------:R-:W-:-:S02]  /*109d0*/  LEA R164, P6, R138, R2, 0x2 ;  /* 0x000000028aa47211 */ /* 0x000fc400078c10ff */
[----:B------:R-:W-:Y:S02]  /*109e0*/  LEA.HI.X.SX32 R169, R140, R4, 0x2, P4 ;  /* 0x000000048ca97211 */ /* 0x000fe400020f16ff */
[-C--:B------:R-:W-:Y:S02]  /*109f0*/  LEA R162, P5, R137, R2.reuse, 0x2 ;  /* 0x0000000289a27211 */ /* 0x080fe400078a10ff */
[----:B------:R-:W-:Y:S02]  /*10a00*/  LEA R170, P0, R141, R2, 0x2 ;  /* 0x000000028daa7211 */ /* 0x000fe400078010ff */
[----:B------:R-:W-:Y:S02]  /*10a10*/  LEA.HI.X.SX32 R175, R143, R4, 0x2, P2 ;  /* 0x000000048faf7211 */ /* 0x000fe400010f16ff */
[-C--:B------:R-:W-:Y:S02]  /*10a20*/  LEA R154, P4, R85, R2.reuse, 0x2 ;  /* 0x00000002559a7211 */ /* 0x080fe400078810ff */
[----:B------:R-:W-:-:S02]  /*10a30*/  LEA R160, P2, R82, R2, 0x2 ;  /* 0x0000000252a07211 */ /* 0x000fc400078410ff */
[-C--:B------:R-:W-:Y:S02]  /*10a40*/  LEA.HI.X.SX32 R165, R138, R4.reuse, 0x2, P6 ;  /* 0x000000048aa57211 */ /* 0x080fe400030f16ff */
[----:B------:R-:W-:Y:S02]  /*10a50*/  LEA.HI.X.SX32 R167, R139, R4, 0x2, P3 ;  /* 0x000000048ba77211 */ /* 0x000fe400018f16ff */
[----:B------:R-:W-:Y:S02]  /*10a60*/  LEA R150, P6, R87, R2, 0x2 ;  /* 0x0000000257967211 */ /* 0x000fe400078c10ff */
[----:B------:R-:W-:Y:S02]  /*10a70*/  LEA.HI.X.SX32 R159, R83, R4, 0x2, P1 ;  /* 0x00000004539f7211 */ /* 0x000fe400008f16ff */
[----:B------:R-:W-:Y:S02]  /*10a80*/  LEA R152, P3, R86, R2, 0x2 ;  /* 0x0000000256987211 */ /* 0x000fe400078610ff */
[----:B------:R-:W-:-:S02]  /*10a90*/  LEA.HI.X.SX32 R163, R137, R4, 0x2, P5 ;  /* 0x0000000489a37211 */ /* 0x000fc400028f16ff */
[----:B------:R-:W-:Y:S02]  /*10aa0*/  LEA R144, P1, R90, R2, 0x2 ;  /* 0x000000025a907211 */ /* 0x000fe400078210ff */
[----:B------:R-:W-:Y:S02]  /*10ab0*/  LEA.HI.X.SX32 R171, R141, R4, 0x2, P0 ;  /* 0x000000048dab7211 */ /* 0x000fe400000f16ff */
[----:B------:R-:W-:Y:S02]  /*10ac0*/  LEA R148, P5, R88, R2, 0x2 ;  /* 0x0000000258947211 */ /* 0x000fe400078a10ff */
[----:B------:R-:W-:Y:S02]  /*10ad0*/  LEA.HI.X.SX32 R155, R85, R4, 0x2, P4 ;  /* 0x00000004559b7211 */ /* 0x000fe400020f16ff */
[----:B------:R-:W-:Y:S02]  /*10ae0*/  LEA R156, P0, R84, R2, 0x2 ;  /* 0x00000002549c7211 */ /* 0x000fe400078010ff */
[----:B------:R-:W-:-:S02]  /*10af0*/  LEA.HI.X.SX32 R161, R82, R4, 0x2, P2 ;  /* 0x0000000452a17211 */ /* 0x000fc400010f16ff */
[-C--:B------:R-:W-:Y:S02]  /*10b00*/  LEA R140, P4, R92, R2.reuse, 0x2 ;  /* 0x000000025c8c7211 */ /* 0x080fe400078810ff */
[----:B------:R-:W-:Y:S02]  /*10b10*/  LEA R146, P2, R89, R2, 0x2 ;  /* 0x0000000259927211 */ /* 0x000fe400078410ff */
[-C--:B------:R-:W-:Y:S02]  /*10b20*/  LEA.HI.X.SX32 R151, R87, R4.reuse, 0x2, P6 ;  /* 0x0000000457977211 */ /* 0x080fe400030f16ff */
        /* <DEDUP_REMOVED lines=9> */
[----:B------:R-:W-:Y:S02]  /*10bc0*/  LEA R142, P0, R91, R2, 0x2 ;  /* 0x000000025b8e7211 */ /* 0x000fe400078010ff */
[----:B------:R-:W-:Y:S02]  /*10bd0*/  LEA.HI.X.SX32 R147, R89, R4, 0x2, P2 ;  /* 0x0000000459937211 */ /* 0x000fe400010f16ff */
[-C--:B------:R-:W-:Y:S02]  /*10be0*/  LEA R126, P4, R99, R2.reuse, 0x2 ;  /* 0x00000002637e7211 */ /* 0x080fe400078810ff */
[----:B------:R-:W-:Y:S02]  /*10bf0*/  LEA R132, P2, R96, R2, 0x2 ;  /* 0x0000000260847211 */ /* 0x000fe400078410ff */
[-C--:B------:R-:W-:Y:S02]  /*10c00*/  LEA.HI.X.SX32 R137, R94, R4.reuse, 0x2, P6 ;  /* 0x000000045e897211 */ /* 0x080fe400030f16ff */
[----:B------:R-:W-:-:S02]  /*10c10*/  LEA.HI.X.SX32 R139, R93, R4, 0x2, P3 ;  /* 0x000000045d8b7211 */ /* 0x000fc400018f16ff */
[----:B------:R-:W-:Y:S02]  /*10c20*/  LEA R122, P6, R101, R2, 0x2 ;  /* 0x00000002657a7211 */ /* 0x000fe400078c10ff */
[----:B------:R-:W-:Y:S01]  /*10c30*/  LEA.HI.X.SX32 R131, R97, R4, 0x2, P1 ;  /* 0x0000000461837211 */ /* 0x000fe200008f16ff */
[----:B------:R-:W-:Y:S01]  /*10c40*/  IMAD.MOV.U32 R55, RZ, RZ, R128 ;  /* 0x000000ffff377224 */ /* 0x000fe200078e0080 */
[----:B------:R-:W-:Y:S01]  /*10c50*/  LEA R124, P3, R100, R2, 0x2 ;  /* 0x00000002647c7211 */ /* 0x000fe200078610ff */
[----:B------:R-:W-:Y:S01]  /*10c60*/  IMAD.MOV.U32 R65, RZ, RZ, R112 ;  /* 0x000000ffff417224 */ /* 0x000fe200078e0070 */
[----:B------:R-:W-:Y:S02]  /*10c70*/  LEA.HI.X.SX32 R135, R95, R4, 0x2, P5 ;  /* 0x000000045f877211 */ /* 0x000fe400028f16ff */
[----:B------:R-:W-:Y:S01]  /*10c80*/  LEA R116, P1, R38, R2, 0x2 ;  /* 0x0000000226747211 */ /* 0x000fe200078210ff */
[----:B------:R-:W-:Y:S01]  /*10c90*/  IMAD R105, R105, UR6, RZ ;  /* 0x0000000669697c24 */ /* 0x000fe2000f8e02ff */
[----:B------:R-:W-:Y:S01]  /*10ca0*/  LEA.HI.X.SX32 R143, R91, R4, 0x2, P0 ;  /* 0x000000045b8f7211 */ /* 0x000fe200000f16ff */
[----:B------:R-:W-:Y:S01]  /*10cb0*/  IMAD.MOV.U32 R68, RZ, RZ, R123 ;  /* 0x000000ffff447224 */ /* 0x000fe200078e007b */
[----:B------:R-:W-:Y:S01]  /*10cc0*/  LEA R120, P5, R102, R2, 0x2 ;  /* 0x0000000266787211 */ /* 0x000fe200078a10ff */
[----:B------:R-:W-:Y:S01]  /*10cd0*/  IMAD.MOV.U32 R50, RZ, RZ, R118 ;  /* 0x000000ffff327224 */ /* 0x000fe200078e0076 */
[----:B------:R-:W-:Y:S01]  /*10ce0*/  LEA.HI.X.SX32 R127, R99, R4, 0x2, P4 ;  /* 0x00000004637f7211 */ /* 0x000fe200020f16ff */
[----:B------:R-:W-:Y:S01]  /*10cf0*/  IMAD.MOV.U32 R73, RZ, RZ, R125 ;  /* 0x000000ffff497224 */ /* 0x000fe200078e007d */
[----:B------:R-:W-:Y:S01]  /*10d00*/  LEA R128, P0, R98, R2, 0x2 ;  /* 0x0000000262807211 */ /* 0x000fe200078010ff */
[----:B------:R-:W-:Y:S01]  /*10d10*/  IMAD.MOV.U32 R66, RZ, RZ, R117 ;  /* 0x000000ffff427224 */ /* 0x000fe200078e0075 */
[----:B------:R-:W-:Y:S01]  /*10d20*/  LEA.HI.X.SX32 R133, R96, R4, 0x2, P2 ;  /* 0x0000000460857211 */ /* 0x000fe200010f16ff */
[----:B------:R-:W-:Y:S01]  /*10d30*/  IMAD.MOV.U32 R61, RZ, RZ, R108 ;  /* 0x000000ffff3d7224 */ /* 0x000fe200078e006c */
[-C--:B------:R-:W-:Y:S01]  /*10d40*/  LEA R112, P4, R39, R2.reuse, 0x2 ;  /* 0x0000000227707211 */ /* 0x080fe200078810ff */
[----:B------:R-:W-:Y:S01]  /*10d50*/  IMAD.MOV.U32 R71, RZ, RZ, R121 ;  /* 0x000000ffff477224 */ /* 0x000fe200078e0079 */
[----:B------:R-:W-:Y:S01]  /*10d60*/  LEA R118, P2, R103, R2, 0x2 ;  /* 0x0000000267767211 */ /* 0x000fe200078410ff */
[----:B------:R-:W-:Y:S01]  /*10d70*/  IMAD.MOV.U32 R60, RZ, RZ, R110 ;  /* 0x000000ffff3c7224 */ /* 0x000fe200078e006e */
[-C--:B------:R-:W-:Y:S01]  /*10d80*/  LEA.HI.X.SX32 R123, R101, R4.reuse, 0x2, P6 ;  /* 0x00000004657b7211 */ /* 0x080fe200030f16ff */
[----:B------:R-:W-:Y:S01]  /*10d90*/  IMAD.MOV.U32 R81, RZ, RZ, R129 ;  /* 0x000000ffff517224 */ /* 0x000fe200078e0081 */
[----:B------:R-:W-:Y:S01]  /*10da0*/  LEA.HI.X.SX32 R125, R100, R4, 0x2, P3 ;  /* 0x00000004647d7211 */ /* 0x000fe200018f16ff */
[----:B------:R-:W-:Y:S01]  /*10db0*/  IMAD.MOV.U32 R49, RZ, RZ, R113 ;  /* 0x000000ffff317224 */ /* 0x000fe200078e0071 */
[----:B------:R-:W-:Y:S01]  /*10dc0*/  LEA R108, P6, R40, R2, 0x2 ;  /* 0x00000002286c7211 */ /* 0x000fe200078c10ff */
[----:B------:R-:W-:Y:S01]  /*10dd0*/  IMAD.MOV.U32 R64, RZ, RZ, R106 ;  /* 0x000000ffff407224 */ /* 0x000fe200078e006a */
[----:B------:R-:W-:Y:S01]  /*10de0*/  LEA.HI.X.SX32 R117, R38, R4, 0x2, P1 ;  /* 0x0000000426757211 */ /* 0x000fe200008f16ff */
[----:B------:R-:W-:Y:S01]  /*10df0*/  IMAD.MOV.U32 R67, RZ, RZ, R119 ;  /* 0x000000ffff437224 */ /* 0x000fe200078e0077 */
[----:B------:R-:W-:Y:S01]  /*10e00*/  LEA R110, P3, R107, R2, 0x2 ;  /* 0x000000026b6e7211 */ /* 0x000fe200078610ff */
[----:B------:R-:W3:Y:S01]  /*10e10*/  LDL.LU R38, [R1+0x70] ;  /* 0x0000700001267983 */ /* 0x000ee20000300800 */
[-C--:B------:R-:W-:Y:S01]  /*10e20*/  LEA.HI.X.SX32 R121, R102, R4.reuse, 0x2, P5 ;  /* 0x0000000466797211 */ /* 0x080fe200028f16ff */
[----:B------:R-:W-:Y:S01]  /*10e30*/  IMAD.MOV.U32 R63, RZ, RZ, R114 ;  /* 0x000000ffff3f7224 */ /* 0x000fe200078e0072 */
[----:B------:R-:W-:Y:S01]  /*10e40*/  LEA.HI.X.SX32 R129, R98, R4, 0x2, P0 ;  /* 0x0000000462817211 */ /* 0x000fe200000f16ff */
[----:B------:R-:W-:Y:S01]  /*10e50*/  IMAD.MOV.U32 R76, RZ, RZ, R109 ;  /* 0x000000ffff4c7224 */ /* 0x000fe200078e006d */
[----:B------:R-:W-:-:S02]  /*10e60*/  LEA R106, P5, R41, R2, 0x2 ;  /* 0x00000002296a7211 */ /* 0x000fc400078a10ff */
[----:B------:R-:W-:Y:S01]  /*10e70*/  LEA.HI.X.SX32 R113, R39, R4, 0x2, P4 ;  /* 0x0000000427717211 */ /* 0x000fe200020f16ff */
[----:B------:R-:W-:Y:S01]  /*10e80*/  IMAD.MOV.U32 R77, RZ, RZ, R111 ;  /* 0x000000ffff4d7224 */ /* 0x000fe200078e006f */
[----:B------:R-:W-:Y:S01]  /*10e90*/  LEA R114, P0, R105, R2, 0x2 ;  /* 0x0000000269727211 */ /* 0x000fe200078010ff */
[----:B------:R-:W4:Y:S01]  /*10ea0*/  LDL.LU R39, [R1+0x74] ;  /* 0x0000740001277983 */ /* 0x000f220000300800 */
[----:B------:R-:W-:Y:S02]  /*10eb0*/  LEA.HI.X.SX32 R119, R103, R4, 0x2, P2 ;  /* 0x0000000467777211 */ /* 0x000fe400010f16ff */
[----:B------:R-:W-:Y:S02]  /*10ec0*/  LEA R104, P2, R42, R2, 0x2 ;  /* 0x000000022a687211 */ /* 0x000fe400078410ff */
[-C--:B------:R-:W-:Y:S01]  /*10ed0*/  LEA.HI.X.SX32 R109, R40, R4.reuse, 0x2, P6 ;  /* 0x00000004286d7211 */ /* 0x080fe200030f16ff */
[----:B------:R-:W-:Y:S01]  /*10ee0*/  IMAD.MOV.U32 R74, RZ, RZ, R115 ;  /* 0x000000ffff4a7224 */ /* 0x000fe200078e0073 */
[----:B------:R-:W-:Y:S01]  /*10ef0*/  LEA.HI.X.SX32 R111, R107, R4, 0x2, P3 ;  /* 0x000000046b6f7211 */ /* 0x000fe200018f16ff */
[----:B------:R-:W4:Y:S01]  /*10f00*/  LDL.LU R40, [R1+0x78] ;  /* 0x0000780001287983 */ /* 0x000f220000300800 */
[----:B------:R-:W-:-:S02]  /*10f10*/  LEA R102, P1, R43, R2, 0x2 ;  /* 0x000000022b667211 */ /* 0x000fc400078210ff */
[-C--:B------:R-:W-:Y:S02]  /*10f20*/  LEA.HI.X.SX32 R107, R41, R4.reuse, 0x2, P5 ;  /* 0x00000004296b7211 */ /* 0x080fe400028f16ff */
[----:B------:R-:W-:Y:S01]  /*10f30*/  LEA.HI.X.SX32 R115, R105, R4, 0x2, P0 ;  /* 0x0000000469737211 */ /* 0x000fe200000f16ff */
[----:B------:R-:W4:Y:S01]  /*10f40*/  LDL.LU R41, [R1+0x7c] ;  /* 0x00007c0001297983 */ /* 0x000f220000300800 */
[----:B------:R-:W-:Y:S02]  /*10f50*/  LEA R100, P0, R44, R2, 0x2 ;  /* 0x000000022c647211 */ /* 0x000fe400078010ff */
[----:B------:R-:W-:Y:S02]  /*10f60*/  LEA.HI.X.SX32 R105, R42, R4, 0x2, P2 ;  /* 0x000000042a697211 */ /* 0x000fe400010f16ff */
[----:B------:R-:W4:Y:S01]  /*10f70*/  LDL.LU R42, [R1+0x80] ;  /* 0x00008000012a7983 */ /* 0x000f220000300800 */
[----:B------:R-:W-:Y:S02]  /*10f80*/  LEA R98, P4, R45, R2, 0x2 ;  /* 0x000000022d627211 */ /* 0x000fe400078810ff */
[----:B------:R-:W-:-:S02]  /*10f90*/  LEA.HI.X.SX32 R103, R43, R4, 0x2, P1 ;  /* 0x000000042b677211 */ /* 0x000fc400008f16ff */
[----:B------:R-:W4:Y:S01]  /*10fa0*/  LDL.LU R43, [R1+0x84] ;  /* 0x00008400012b7983 */ /* 0x000f220000300800 */
[----:B------:R-:W-:Y:S02]  /*10fb0*/  LEA R96, P3, R46, R2, 0x2 ;  /* 0x000000022e607211 */ /* 0x000fe400078610ff */
[----:B------:R-:W-:Y:S02]  /*10fc0*/  LEA.HI.X.SX32 R101, R44, R4, 0x2, P0 ;  /* 0x000000042c657211 */ /* 0x000fe400000f16ff */
[----:B------:R-:W4:Y:S01]  /*10fd0*/  LDL.LU R44, [R1+0x88] ;  /* 0x00008800012c7983 */ /* 0x000f220000300800 */
[----:B------:R-:W-:Y:S02]  /*10fe0*/  LEA R94, P6, R47, R2, 0x2 ;  /* 0x000000022f5e7211 */ /* 0x000fe400078c10ff */
[----:B------:R-:W-:Y:S02]  /*10ff0*/  LEA.HI.X.SX32 R99, R45, R4, 0x2, P4 ;  /* 0x000000042d637211 */ /* 0x000fe400020f16ff */
[-C--:B------:R-:W-:Y:S01]  /*11000*/  LEA R12, P1, R33, R2.reuse, 0x2 ;  /* 0x00000002210c7211 */ /* 0x080fe200078210ff */
[----:B------:R-:W4:Y:S01]  /*11010*/  LDL.LU R45, [R1+0x8c] ;  /* 0x00008c00012d7983 */ /* 0x000f220000300800 */
[----:B------:R-:W-:-:S02]  /*11020*/  LEA R92, P5, R48, R2, 0x2 ;  /* 0x00000002305c7211 */ /* 0x000fc400078a10ff */
[----:B------:R-:W-:Y:S02]  /*11030*/  LEA.HI.X.SX32 R97, R46, R4, 0x2, P3 ;  /* 0x000000042e617211 */ /* 0x000fe400018f16ff */
[----:B------:R-:W4:Y:S01]  /*11040*/  LDL.LU R46, [R1+0x90] ;  /* 0x00009000012e7983 */ /* 0x000f220000300800 */
[----:B------:R-:W-:Y:S02]  /*11050*/  LEA R90, P2, R32, R2, 0x2 ;  /* 0x00000002205a7211 */ /* 0x000fe400078410ff */
[-C--:B------:R-:W-:Y:S02]  /*11060*/  LEA.HI.X.SX32 R95, R47, R4.reuse, 0x2, P6 ;  /* 0x000000042f5f7211 */ /* 0x080fe400030f16ff */
[----:B------:R-:W4:Y:S01]  /*11070*/  LDL.LU R47, [R1+0x94] ;  /* 0x00009400012f7983 */ /* 0x000f220000300800 */
[-C--:B------:R-:W-:Y:S02]  /*11080*/  LEA.HI.X.SX32 R13, R33, R4.reuse, 0x2, P1 ;  /* 0x00000004210d7211 */ /* 0x080fe400008f16ff */
[----:B------:R-:W-:-:S02]  /*11090*/  LEA.HI.X.SX32 R93, R48, R4, 0x2, P5 ;  /* 0x00000004305d7211 */ /* 0x000fc400028f16ff */
[----:B------:R-:W4:Y:S01]  /*110a0*/  LDL.LU R48, [R1+0x98] ;  /* 0x0000980001307983 */ /* 0x000f220000300800 */
[----:B------:R-:W-:-:S03]  /*110b0*/  LEA.HI.X.SX32 R91, R32, R4, 0x2, P2 ;  /* 0x00000004205b7211 */ /* 0x000fc600010f16ff */
[----:B------:R-:W4:Y:S04]  /*110c0*/  LDL.LU R32, [R1+0x9c] ;  /* 0x00009c0001207983 */ /* 0x000f280000300800 */
[----:B------:R1:W-:Y:S04]  /*110d0*/  STL.64 [R1+0x228], R12 ;  /* 0x0002280c01007387 */ /* 0x0003e80000100a00 */
[----:B------:R-:W4:Y:S01]  /*110e0*/  LDL.LU R33, [R1+0xa0] ;  /* 0x0000a00001217983 */ /* 0x000f220000300800 */
[-C--:B--2---:R-:W-:Y:S02]  /*110f0*/  LEA R10, P0, R34, R2.reuse, 0x2 ;  /* 0x00000002220a7211 */ /* 0x084fe400078010ff */
[----:B------:R-:W-:-:S02]  /*11100*/  LEA R22, P4, R35, R2, 0x2 ;  /* 0x0000000223167211 */ /* 0x000fc400078810ff */
[----:B------:R-:W-:Y:S02]  /*11110*/  LEA.HI.X.SX32 R11, R34, R4, 0x2, P0 ;  /* 0x00000004220b7211 */ /* 0x000fe400000f16ff */
[C---:B------:R-:W-:Y:S02]  /*11120*/  LEA R20, P3, R36.reuse, R2, 0x2 ;  /* 0x0000000224147211 */ /* 0x040fe400078610ff */
[----:B------:R-:W-:Y:S02]  /*11130*/  LEA.HI.X.SX32 R23, R35, R4, 0x2, P4 ;  /* 0x0000000423177211 */ /* 0x000fe400020f16ff */
[C---:B------:R-:W-:Y:S01]  /*11140*/  LEA R18, P6, R37.reuse, R2, 0x2 ;  /* 0x0000000225127211 */ /* 0x040fe200078c10ff */
[----:B------:R2:W-:Y:S01]  /*11150*/  STL.64 [R1+0x230], R10 ;  /* 0x0002300a01007387 */ /* 0x0005e20000100a00 */
[-C--:B------:R-:W-:Y:S02]  /*11160*/  LEA.HI.X.SX32 R21, R36, R4.reuse, 0x2, P3 ;  /* 0x0000000424157211 */ /* 0x080fe400018f16ff */
[----:B------:R-:W-:Y:S01]  /*11170*/  LEA.HI.X.SX32 R19, R37, R4, 0x2, P6 ;  /* 0x0000000425137211 */ /* 0x000fe200030f16ff */
[----:B------:R-:W4:Y:S04]  /*11180*/  LDL.LU R34, [R1+0xa4] ;  /* 0x0000a40001227983 */ /* 0x000f280000300800 */
[----:B------:R1:W-:Y:S04]  /*11190*/  STL.64 [R1+0x238], R22 ;  /* 0x0002381601007387 */ /* 0x0003e80000100a00 */
[----:B------:R-:W4:Y:S04]  /*111a0*/  LDL.LU R35, [R1+0xa8] ;  /* 0x0000a80001237983 */ /* 0x000f280000300800 */
[----:B------:R1:W-:Y:S04]  /*111b0*/  STL.64 [R1+0x240], R20 ;  /* 0x0002401401007387 */ /* 0x0003e80000100a00 */
[----:B------:R-:W4:Y:S04]  /*111c0*/  LDL.LU R36, [R1+0xac] ;  /* 0x0000ac0001247983 */ /* 0x000f280000300800 */
[----:B------:R1:W-:Y:S04]  /*111d0*/  STL.64 [R1+0x248], R18 ;  /* 0x0002481201007387 */ /* 0x0003e80000100a00 */
[----:B------:R-:W4:Y:S01]  /*111e0*/  LDL.LU R37, [R1+0xb0] ;  /* 0x0000b00001257983 */ /* 0x000f220000300800 */
[----:B---3--:R-:W-:-:S04]  /*111f0*/  LEA R16, P5, R38, R2, 0x2 ;  /* 0x0000000226107211 */ /* 0x008fc800078a10ff */
[----:B------:R-:W-:Y:S02]  /*11200*/  LEA.HI.X.SX32 R17, R38, R4, 0x2, P5 ;  /* 0x0000000426117211 */ /* 0x000fe400028f16ff */
[----:B----4-:R-:W-:-:S03]  /*11210*/  LEA R14, P2, R39, R2, 0x2 ;  /* 0x00000002270e7211 */ /* 0x010fc600078410ff */
[----:B------:R3:W-:Y:S01]  /*11220*/  STL.64 [R1+0x250], R16 ;  /* 0x0002501001007387 */ /* 0x0007e20000100a00 */
[----:B------:R-:W-:-:S03]  /*11230*/  LEA.HI.X.SX32 R15, R39, R4, 0x2, P2 ;  /* 0x00000004270f7211 */ /* 0x000fc600010f16ff */
[----:B------:R-:W4:Y:S01]  /*11240*/  LDL.LU R38, [R1+0xb4] ;  /* 0x0000b40001267983 */ /* 0x000f220000300800 */
[----:B-1----:R-:W-:-:S03]  /*11250*/  LEA R12, P1, R40, R2, 0x2 ;  /* 0x00000002280c7211 */ /* 0x002fc600078210ff */
[----:B------:R1:W-:Y:S01]  /*11260*/  STL.64 [R1+0x258], R14 ;  /* 0x0002580e01007387 */ /* 0x0003e20000100a00 */
[----:B------:R-:W-:-:S03]  /*11270*/  LEA.HI.X.SX32 R13, R40, R4, 0x2, P1 ;  /* 0x00000004280d7211 */ /* 0x000fc600008f16ff */
[----:B------:R-:W4:Y:S01]  /*11280*/  LDL.LU R39, [R1+0xb8] ;  /* 0x0000b80001277983 */ /* 0x000f220000300800 */
[CC--:B--2---:R-:W-:Y:S02]  /*11290*/  LEA R10, P0, R41.reuse, R2.reuse, 0x2 ;  /* 0x00000002290a7211 */ /* 0x0c4fe400078010ff */
[C---:B------:R-:W-:Y:S02]  /*112a0*/  LEA R22, P4, R42.reuse, R2, 0x2 ;  /* 0x000000022a167211 */ /* 0x040fe400078810ff */
[----:B------:R-:W-:Y:S02]  /*112b0*/  LEA.HI.X.SX32 R11, R41, R4, 0x2, P0 ;  /* 0x00000004290b7211 */ /* 0x000fe400000f16ff */
[C---:B------:R-:W-:Y:S01]  /*112c0*/  LEA R20, P3, R43.reuse, R2, 0x2 ;  /* 0x000000022b147211 */ /* 0x040fe200078610ff */
[----:B------:R2:W-:Y:S01]  /*112d0*/  STL.64 [R1+0x260], R12 ;  /* 0x0002600c01007387 */ /* 0x0005e20000100a00 */
[----:B------:R-:W-:Y:S02]  /*112e0*/  LEA.HI.X.SX32 R23, R42, R4, 0x2, P4 ;  /* 0x000000042a177211 */ /* 0x000fe400020f16ff */
[----:B------:R-:W-:Y:S01]  /*112f0*/  LEA R18, P6, R44, R2, 0x2 ;  /* 0x000000022c127211 */ /* 0x000fe200078c10ff */
[----:B------:R-:W4:Y:S01]  /*11300*/  LDL.LU R40, [R1+0xbc] ;  /* 0x0000bc0001287983 */ /* 0x000f220000300800 */
[----:B------:R-:W-:-:S02]  /*11310*/  LEA.HI.X.SX32 R21, R43, R4, 0x2, P3 ;  /* 0x000000042b157211 */ /* 0x000fc400018f16ff */
[----:B------:R-:W-:Y:S01]  /*11320*/  LEA.HI.X.SX32 R19, R44, R4, 0x2, P6 ;  /* 0x000000042c137211 */ /* 0x000fe200030f16ff */
[----:B------:R2:W-:Y:S01]  /*11330*/  STL.64 [R1+0x268], R10 ;  /* 0x0002680a01007387 */ /* 0x0005e20000100a00 */
[----:B---3--:R-:W-:-:S03]  /*11340*/  LEA R16, P5, R45, R2, 0x2 ;  /* 0x000000022d107211 */ /* 0x008fc600078a10ff */
[----:B------:R-:W3:Y:S01]  /*11350*/  LDL.LU R41, [R1+0xc0] ;  /* 0x0000c00001297983 */ /* 0x000ee20000300800 */
[----:B-1----:R-:W-:-:S03]  /*11360*/  LEA R14, P2, R46, R2, 0x2 ;  /* 0x000000022e0e7211 */ /* 0x002fc600078410ff */
[----:B------:R1:W-:Y:S01]  /*11370*/  STL.64 [R1+0x270], R22 ;  /* 0x0002701601007387 */ /* 0x0003e20000100a00 */
[----:B------:R-:W-:Y:S02]  /*11380*/  LEA.HI.X.SX32 R17, R45, R4, 0x2, P5 ;  /* 0x000000042d117211 */ /* 0x000fe400028f16ff */
[----:B--2---:R-:W-:Y:S01]  /*11390*/  LEA R12, P1, R47, R2, 0x2 ;  /* 0x000000022f0c7211 */ /* 0x004fe200078210ff */
[----:B------:R-:W2:Y:S01]  /*113a0*/  LDL.LU R42, [R1+0xc4] ;  /* 0x0000c400012a7983 */ /* 0x000ea20000300800 */
[----:B------:R-:W-:-:S03]  /*113b0*/  LEA.HI.X.SX32 R15, R46, R4, 0x2, P2 ;  /* 0x000000042e0f7211 */ /* 0x000fc600010f16ff */
[----:B------:R1:W-:Y:S01]  /*113c0*/  STL.64 [R1+0x278], R20 ;  /* 0x0002781401007387 */ /* 0x0003e20000100a00 */
[----:B------:R-:W-:-:S03]  /*113d0*/  LEA R10, P0, R48, R2, 0x2 ;  /* 0x00000002300a7211 */ /* 0x000fc600078010ff */
[----:B------:R-:W2:Y:S01]  /*113e0*/  LDL.LU R43, [R1+0x304] ;  /* 0x00030400012b7983 */ /* 0x000ea20000300800 */
[----:B-1----:R-:W-:Y:S02]  /*113f0*/  LEA R22, P4, R32, R2, 0x2 ;  /* 0x0000000220167211 */ /* 0x002fe400078810ff */
[-C--:B------:R-:W-:Y:S01]  /*11400*/  LEA.HI.X.SX32 R13, R47, R4.reuse, 0x2, P1 ;  /* 0x000000042f0d7211 */ /* 0x080fe200008f16ff */
[----:B------:R1:W-:Y:S01]  /*11410*/  STL.64 [R1+0x280], R18 ;  /* 0x0002801201007387 */ /* 0x0003e20000100a00 */
[----:B------:R-:W-:-:S03]  /*11420*/  LEA.HI.X.SX32 R11, R48, R4, 0x2, P0 ;  /* 0x00000004300b7211 */ /* 0x000fc600000f16ff */
[----:B------:R-:W2:Y:S01]  /*11430*/  LDL.LU R44, [R1+0x30c] ;  /* 0x00030c00012c7983 */ /* 0x000ea20000300800 */
[----:B------:R-:W-:-:S03]  /*11440*/  LEA R20, P3, R33, R2, 0x2 ;  /* 0x0000000221147211 */ /* 0x000fc600078610ff */
[----:B------:R1:W-:Y:S01]  /*11450*/  STL.64 [R1+0x288], R16 ;  /* 0x0002881001007387 */ /* 0x0003e20000100a00 */
[----:B------:R-:W-:-:S03]  /*11460*/  LEA.HI.X.SX32 R23, R32, R4, 0x2, P4 ;  /* 0x0000000420177211 */ /* 0x000fc600020f16ff */
[----:B------:R-:W2:Y:S01]  /*11470*/  LDL.LU R45, [R1+0x314] ;  /* 0x00031400012d7983 */ /* 0x000ea20000300800 */
[----:B------:R-:W-:-:S03]  /*11480*/  LEA.HI.X.SX32 R21, R33, R4, 0x2, P3 ;  /* 0x0000000421157211 */ /* 0x000fc600018f16ff */
[----:B------:R1:W-:Y:S04]  /*11490*/  STL.64 [R1+0x290], R14 ;  /* 0x0002900e01007387 */ /* 0x0003e80000100a00 */
[----:B------:R-:W2:Y:S04]  /*114a0*/  LDL.LU R46, [R1+0x31c] ;  /* 0x00031c00012e7983 */ /* 0x000ea80000300800 */
[----:B------:R1:W-:Y:S04]  /*114b0*/  STL.64 [R1+0x298], R12 ;  /* 0x0002980c01007387 */ /* 0x0003e80000100a00 */
[----:B------:R-:W2:Y:S04]  /*114c0*/  LDL.LU R47, [R1+0x324] ;  /* 0x00032400012f7983 */ /* 0x000ea80000300800 */
[----:B------:R4:W-:Y:S04]  /*114d0*/  STL.64 [R1+0x2a0], R10 ;  /* 0x0002a00a01007387 */ /* 0x0009e80000100a00 */
[----:B------:R-:W2:Y:S04]  /*114e0*/  LDL.LU R48, [R1+0x32c] ;  /* 0x00032c0001307983 */ /* 0x000ea80000300800 */
[----:B------:R1:W-:Y:S04]  /*114f0*/  STL.64 [R1+0x2a8], R22 ;  /* 0x0002a81601007387 */ /* 0x0003e80000100a00 */
[----:B------:R-:W2:Y:S04]  /*11500*/  LDL.LU R32, [R1+0x334] ;  /* 0x0003340001207983 */ /* 0x000ea80000300800 */
[----:B------:R4:W-:Y:S04]  /*11510*/  STL.64 [R1+0x2b0], R20 ;  /* 0x0002b01401007387 */ /* 0x0009e80000100a00 */
[----:B------:R-:W2:Y:S01]  /*11520*/  LDL.LU R33, [R1+0x33c] ;  /* 0x00033c0001217983 */ /* 0x000ea20000300800 */
[----:B-1----:R-:W-:-:S02]  /*11530*/  LEA R18, P6, R34, R2, 0x2 ;  /* 0x0000000222127211 */ /* 0x002fc400078c10ff */
[-C--:B------:R-:W-:Y:S02]  /*11540*/  LEA R16, P5, R35, R2.reuse, 0x2 ;  /* 0x0000000223107211 */ /* 0x080fe400078a10ff */
[----:B------:R-:W-:Y:S02]  /*11550*/  LEA R14, P2, R36, R2, 0x2 ;  /* 0x00000002240e7211 */ /* 0x000fe400078410ff */
[----:B------:R-:W-:Y:S02]  /*11560*/  LEA.HI.X.SX32 R19, R34, R4, 0x2, P6 ;  /* 0x0000000422137211 */ /* 0x000fe400030f16ff */
[----:B------:R-:W-:Y:S02]  /*11570*/  LEA R12, P1, R37, R2, 0x2 ;  /* 0x00000002250c7211 */ /* 0x000fe400078210ff */
[-C--:B------:R-:W-:Y:S01]  /*11580*/  LEA.HI.X.SX32 R17, R35, R4.reuse, 0x2, P5 ;  /* 0x0000000423117211 */ /* 0x080fe200028f16ff */
[----:B------:R3:W-:Y:S01]  /*11590*/  STL.64 [R1+0x2b8], R18 ;  /* 0x0002b81201007387 */ /* 0x0007e20000100a00 */
[----:B------:R-:W-:-:S02]  /*115a0*/  LEA.HI.X.SX32 R15, R36, R4, 0x2, P2 ;  /* 0x00000004240f7211 */ /* 0x000fc400010f16ff */
[----:B------:R-:W-:Y:S01]  /*115b0*/  LEA.HI.X.SX32 R13, R37, R4, 0x2, P1 ;  /* 0x00000004250d7211 */ /* 0x000fe200008f16ff */
[----:B------:R-:W2:Y:S04]  /*115c0*/  LDL.LU R34, [R1+0x344] ;  /* 0x0003440001227983 */ /* 0x000ea80000300800 */
[----:B------:R2:W-:Y:S04]  /*115d0*/  STL.64 [R1+0x2c0], R16 ;  /* 0x0002c01001007387 */ /* 0x0005e80000100a00 */
[----:B------:R-:W2:Y:S04]  /*115e0*/  LDL.LU R35, [R1+0x34c] ;  /* 0x00034c0001237983 */ /* 0x000ea80000300800 */
[----:B------:R1:W-:Y:S04]  /*115f0*/  STL.64 [R1+0x2c8], R14 ;  /* 0x0002c80e01007387 */ /* 0x0003e80000100a00 */
[----:B------:R-:W2:Y:S04]  /*11600*/  LDL.LU R36, [R1+0x354] ;  /* 0x0003540001247983 */ /* 0x000ea80000300800 */
[----:B------:R1:W-:Y:S04]  /*11610*/  STL.64 [R1+0x2d0], R12 ;  /* 0x0002d00c01007387 */ /* 0x0003e80000100a00 */
[----:B------:R-:W2:Y:S01]  /*11620*/  LDL.LU R37, [R1+0x35c] ;  /* 0x00035c0001257983 */ /* 0x000ea20000300800 */
[----:B----4-:R-:W-:-:S04]  /*11630*/  LEA R10, P0, R38, R2, 0x2 ;  /* 0x00000002260a7211 */ /* 0x010fc800078010ff */
[----:B------:R-:W-:Y:S02]  /*11640*/  LEA.HI.X.SX32 R11, R38, R4, 0x2, P0 ;  /* 0x00000004260b7211 */ /* 0x000fe400000f16ff */
[----:B------:R-:W-:-:S03]  /*11650*/  LEA R22, P4, R39, R2, 0x2 ;  /* 0x0000000227167211 */ /* 0x000fc600078810ff */
[----:B------:R4:W-:Y:S01]  /*11660*/  STL.64 [R1+0x2d8], R10 ;  /* 0x0002d80a01007387 */ /* 0x0009e20000100a00 */
[----:B------:R-:W-:-:S03]  /*11670*/  LEA.HI.X.SX32 R23, R39, R4, 0x2, P4 ;  /* 0x0000000427177211 */ /* 0x000fc600020f16ff */
[----:B------:R-:W2:Y:S04]  /*11680*/  LDL.LU R38, [R1+0x364] ;  /* 0x0003640001267983 */ /* 0x000ea80000300800 */
[----:B------:R1:W-:Y:S04]  /*11690*/  STL.64 [R1+0x2e0], R22 ;  /* 0x0002e01601007387 */ /* 0x0003e80000100a00 */
[----:B------:R-:W2:Y:S01]  /*116a0*/  LDL.LU R39, [R1+0x36c] ;  /* 0x00036c0001277983 */ /* 0x000ea20000300800 */
[----:B------:R-:W-:-:S04]  /*116b0*/  LEA R20, P3, R40, R2, 0x2 ;  /* 0x0000000228147211 */ /* 0x000fc800078610ff */
[----:B------:R-:W-:Y:S02]  /*116c0*/  LEA.HI.X.SX32 R21, R40, R4, 0x2, P3 ;  /* 0x0000000428157211 */ /* 0x000fe400018f16ff */
[----:B---3--:R-:W-:-:S03]  /*116d0*/  LEA R18, P6, R41, R2, 0x2 ;  /* 0x0000000229127211 */ /* 0x008fc600078c10ff */
[----:B------:R3:W-:Y:S01]  /*116e0*/  STL.64 [R1+0x2e8], R20 ;  /* 0x0002e81401007387 */ /* 0x0007e20000100a00 */
[----:B------:R-:W-:-:S03]  /*116f0*/  LEA.HI.X.SX32 R19, R41, R4, 0x2, P6 ;  /* 0x0000000429137211 */ /* 0x000fc600030f16ff */
[----:B------:R-:W2:Y:S02]  /*11700*/  LDL.LU R40, [R1+0x374] ;  /* 0x0003740001287983 */ /* 0x000ea40000300800 */
[C---:B--2---:R-:W-:Y:S02]  /*11710*/  LEA R16, P5, R42.reuse, R2, 0x2 ;  /* 0x000000022a107211 */ /* 0x044fe400078a10ff */
[----:B------:R2:W-:Y:S02]  /*11720*/  STL.64 [R1+0x2f0], R18 ;  /* 0x0002f01201007387 */ /* 0x0005e40000100a00 */
[----:B------:R-:W-:Y:S02]  /*11730*/  LEA.HI.X.SX32 R17, R42, R4, 0x2, P5 ;  /* 0x000000042a117211 */ /* 0x000fe400028f16ff */
[----:B------:R-:W2:Y:S01]  /*11740*/  LDL.LU R41, [R1+0x37c] ;  /* 0x00037c0001297983 */ /* 0x000ea20000300800 */
[----:B-1----:R-:W-:-:S03]  /*11750*/  LEA R14, P2, R43, R2, 0x2 ;  /* 0x000000022b0e7211 */ /* 0x002fc600078410ff */
[----:B------:R1:W-:Y:S01]  /*11760*/  STL.64 [R1+0x2f8], R16 ;  /* 0x0002f81001007387 */ /* 0x0003e20000100a00 */
[----:B------:R-:W-:-:S03]  /*11770*/  LEA.HI.X.SX32 R15, R43, R4, 0x2, P2 ;  /* 0x000000042b0f7211 */ /* 0x000fc600010f16ff */
[----:B------:R-:W2:Y:S01]  /*11780*/  LDL.LU R42, [R1+0x384] ;  /* 0x00038400012a7983 */ /* 0x000ea20000300800 */
[----:B------:R-:W-:-:S03]  /*11790*/  LEA R12, P1, R44, R2, 0x2 ;  /* 0x000000022c0c7211 */ /* 0x000fc600078210ff */
[----:B------:R1:W-:Y:S01]  /*117a0*/  STL.64 [R1+0x300], R14 ;  /* 0x0003000e01007387 */ /* 0x0003e20000100a00 */
[----:B------:R-:W-:-:S03]  /*117b0*/  LEA.HI.X.SX32 R13, R44, R4, 0x2, P1 ;  /* 0x000000042c0d7211 */ /* 0x000fc600008f16ff */
[----:B------:R-:W2:Y:S01]  /*117c0*/  LDL.LU R43, [R1+0x38c] ;  /* 0x00038c00012b7983 */ /* 0x000ea20000300800 */
[----:B----4-:R-:W-:-:S03]  /*117d0*/  LEA R10, P0, R45, R2, 0x2 ;  /* 0x000000022d0a7211 */ /* 0x010fc600078010ff */
[----:B------:R4:W-:Y:S01]  /*117e0*/  STL.64 [R1+0x308], R12 ;  /* 0x0003080c01007387 */ /* 0x0009e20000100a00 */
[----:B------:R-:W-:-:S03]  /*117f0*/  LEA.HI.X.SX32 R11, R45, R4, 0x2, P0 ;  /* 0x000000042d0b7211 */ /* 0x000fc600000f16ff */
[----:B------:R-:W2:Y:S01]  /*11800*/  LDL.LU R44, [R1+0x394] ;  /* 0x00039400012c7983 */ /* 0x000ea20000300800 */
[----:B------:R-:W-:-:S03]  /*11810*/  LEA R22, P4, R46, R2, 0x2 ;  /* 0x000000022e167211 */ /* 0x000fc600078810ff */
[----:B------:R1:W-:Y:S01]  /*11820*/  STL.64 [R1+0x310], R10 ;  /* 0x0003100a01007387 */ /* 0x0003e20000100a00 */
[----:B------:R-:W-:-:S03]  /*11830*/  LEA.HI.X.SX32 R23, R46, R4, 0x2, P4 ;  /* 0x000000042e177211 */ /* 0x000fc600020f16ff */
[----:B------:R-:W2:Y:S01]  /*11840*/  LDL.LU R45, [R1+0x39c] ;  /* 0x00039c00012d7983 */ /* 0x000ea20000300800 */
[----:B---3--:R-:W-:-:S03]  /*11850*/  LEA R20, P3, R47, R2, 0x2 ;  /* 0x000000022f147211 */ /* 0x008fc600078610ff */
[----:B------:R3:W-:Y:S01]  /*11860*/  STL.64 [R1+0x318], R22 ;  /* 0x0003181601007387 */ /* 0x0007e20000100a00 */
[----:B------:R-:W-:-:S03]  /*11870*/  LEA.HI.X.SX32 R21, R47, R4, 0x2, P3 ;  /* 0x000000042f157211 */ /* 0x000fc600018f16ff */
[----:B------:R-:W3:Y:S01]  /*11880*/  LDL.LU R46, [R1+0x3a4] ;  /* 0x0003a400012e7983 */ /* 0x000ee20000300800 */
[----:B--2---:R-:W-:-:S03]  /*11890*/  LEA R18, P6, R48, R2, 0x2 ;  /* 0x0000000230127211 */ /* 0x004fc600078c10ff */
[----:B------:R2:W-:Y:S01]  /*118a0*/  STL.64 [R1+0x320], R20 ;  /* 0x0003201401007387 */ /* 0x0005e20000100a00 */
[----:B------:R-:W-:-:S03]  /*118b0*/  LEA.HI.X.SX32 R19, R48, R4, 0x2, P6 ;  /* 0x0000000430137211 */ /* 0x000fc600030f16ff */
[----:B------:R-:W2:Y:S01]  /*118c0*/  LDL.LU R47, [R1+0x3ac] ;  /* 0x0003ac00012f7983 */ /* 0x000ea20000300800 */
[-C--:B-1----:R-:W-:Y:S02]  /*118d0*/  LEA R16, P5, R32, R2.reuse, 0x2 ;  /* 0x0000000220107211 */ /* 0x082fe400078a10ff */
[----:B------:R-:W-:-:S04]  /*118e0*/  LEA R14, P2, R33, R2, 0x2 ;  /* 0x00000002210e7211 */ /* 0x000fc800078410ff */
[-C--:B------:R-:W-:Y:S01]  /*118f0*/  LEA.HI.X.SX32 R15, R33, R4.reuse, 0x2, P2 ;  /* 0x00000004210f7211 */ /* 0x080fe200010f16ff */
[----:B------:R-:W-:Y:S02]  /*11900*/  IMAD.MOV.U32 R33, RZ, RZ, R49 ;  /* 0x000000ffff217224 */ /* 0x000fe400078e0031 */
[----:B------:R-:W-:Y:S02]  /*11910*/  IMAD.MOV.U32 R49, RZ, RZ, R50 ;  /* 0x000000ffff317224 */ /* 0x000fe400078e0032 */
[----:B------:R-:W-:Y:S02]  /*11920*/  IMAD.MOV.U32 R50, RZ, RZ, R51 ;  /* 0x000000ffff327224 */ /* 0x000fe400078e0033 */
[----:B------:R-:W-:Y:S02]  /*11930*/  IMAD.MOV.U32 R51, RZ, RZ, R52 ;  /* 0x000000ffff337224 */ /* 0x000fe400078e0034 */
[----:B------:R-:W-:Y:S02]  /*11940*/  IMAD.MOV.U32 R52, RZ, RZ, R53 ;  /* 0x000000ffff347224 */ /* 0x000fe400078e0035 */
[----:B------:R-:W-:Y:S01]  /*11950*/  IMAD.MOV.U32 R53, RZ, RZ, R54 ;  /* 0x000000ffff357224 */ /* 0x000fe200078e0036 */
[----:B------:R-:W-:Y:S01]  /*11960*/  LEA.HI.X.SX32 R17, R32, R4, 0x2, P5 ;  /* 0x0000000420117211 */ /* 0x000fe200028f16ff */
[----:B------:R-:W-:-:S02]  /*11970*/  IMAD.MOV.U32 R54, RZ, RZ, R55 ;  /* 0x000000ffff367224 */ /* 0x000fc400078e0037 */
[----:B------:R-:W-:Y:S02]  /*11980*/  IMAD.MOV.U32 R55, RZ, RZ, R56 ;  /* 0x000000ffff377224 */ /* 0x000fe400078e0038 */
[----:B------:R-:W-:Y:S01]  /*11990*/  IMAD.MOV.U32 R56, RZ, RZ, R57 ;  /* 0x000000ffff387224 */ /* 0x000fe200078e0039 */
[----:B------:R1:W-:Y:S01]  /*119a0*/  STL.64 [R1+0x328], R18 ;  /* 0x0003281201007387 */ /* 0x0003e20000100a00 */
[----:B------:R-:W-:Y:S02]  /*119b0*/  IMAD.MOV.U32 R57, RZ, RZ, R58 ;  /* 0x000000ffff397224 */ /* 0x000fe400078e003a */
[----:B------:R-:W-:Y:S01]  /*119c0*/  IMAD.MOV.U32 R58, RZ, RZ, R59 ;  /* 0x000000ffff3a7224 */ /* 0x000fe200078e003b */
[----:B------:R-:W2:Y:S01]  /*119d0*/  LDL.LU R48, [R1+0x3b4] ;  /* 0x0003b40001307983 */ /* 0x000ea20000300800 */
[----:B------:R-:W-:Y:S02]  /*119e0*/  IMAD.MOV.U32 R59, RZ, RZ, R60 ;  /* 0x000000ffff3b7224 */ /* 0x000fe400078e003c */
[----:B------:R-:W-:Y:S01]  /*119f0*/  IMAD.MOV.U32 R60, RZ, RZ, R61 ;  /* 0x000000ffff3c7224 */ /* 0x000fe200078e003d */
[----:B------:R1:W-:Y:S01]  /*11a00*/  STL.64 [R1+0x330], R16 ;  /* 0x0003301001007387 */ /* 0x0003e20000100a00 */
[----:B------:R-:W-:-:S02]  /*11a10*/  IMAD.MOV.U32 R61, RZ, RZ, R62 ;  /* 0x000000ffff3d7224 */ /* 0x000fc400078e003e */
[----:B------:R-:W-:Y:S01]  /*11a20*/  IMAD.MOV.U32 R62, RZ, RZ, R63 ;  /* 0x000000ffff3e7224 */ /* 0x000fe200078e003f */
[----:B------:R-:W2:Y:S04]  /*11a30*/  LDL.LU R32, [R1+0x3bc] ;  /* 0x0003bc0001207983 */ /* 0x000ea80000300800 */
[----:B------:R1:W-:Y:S04]  /*11a40*/  STL.64 [R1+0x338], R14 ;  /* 0x0003380e01007387 */ /* 0x0003e80000100a00 */
[----:B------:R-:W2:Y:S01]  /*11a50*/  LDL.LU R63, [R1+0x43c] ;  /* 0x00043c00013f7983 */ /* 0x000ea20000300800 */
[----:B----4-:R-:W-:-:S04]  /*11a60*/  LEA R12, P1, R34, R2, 0x2 ;  /* 0x00000002220c7211 */ /* 0x010fc800078210ff */
[----:B------:R-:W-:Y:S01]  /*11a70*/  LEA.HI.X.SX32 R13, R34, R4, 0x2, P1 ;  /* 0x00000004220d7211 */ /* 0x000fe200008f16ff */
[----:B------:R-:W-:Y:S02]  /*11a80*/  IMAD.MOV.U32 R34, RZ, RZ, R49 ;  /* 0x000000ffff227224 */ /* 0x000fe400078e0031 */
[----:B------:R-:W-:Y:S02]  /*11a90*/  IMAD.MOV.U32 R49, RZ, RZ, R50 ;  /* 0x000000ffff317224 */ /* 0x000fe400078e0032 */
[----:B------:R-:W-:Y:S02]  /*11aa0*/  IMAD.MOV.U32 R50, RZ, RZ, R51 ;  /* 0x000000ffff327224 */ /* 0x000fe400078e0033 */
[----:B------:R-:W-:Y:S02]  /*11ab0*/  IMAD.MOV.U32 R51, RZ, RZ, R52 ;  /* 0x000000ffff337224 */ /* 0x000fe400078e0034 */
[----:B------:R-:W-:Y:S02]  /*11ac0*/  IMAD.MOV.U32 R52, RZ, RZ, R53 ;  /* 0x000000ffff347224 */ /* 0x000fe400078e0035 */
[----:B------:R-:W-:-:S02]  /*11ad0*/  IMAD.MOV.U32 R53, RZ, RZ, R54 ;  /* 0x000000ffff357224 */ /* 0x000fc400078e0036 */
[----:B------:R-:W-:Y:S02]  /*11ae0*/  IMAD.MOV.U32 R54, RZ, RZ, R55 ;  /* 0x000000ffff367224 */ /* 0x000fe400078e0037 */
[----:B------:R-:W-:Y:S02]  /*11af0*/  IMAD.MOV.U32 R55, RZ, RZ, R56 ;  /* 0x000000ffff377224 */ /* 0x000fe400078e0038 */
[----:B------:R-:W-:Y:S02]  /*11b00*/  IMAD.MOV.U32 R56, RZ, RZ, R57 ;  /* 0x000000ffff387224 */ /* 0x000fe400078e0039 */
[----:B------:R-:W-:Y:S02]  /*11b10*/  IMAD.MOV.U32 R57, RZ, RZ, R58 ;  /* 0x000000ffff397224 */ /* 0x000fe400078e003a */
[----:B------:R-:W-:Y:S02]  /*11b20*/  IMAD.MOV.U32 R58, RZ, RZ, R59 ;  /* 0x000000ffff3a7224 */ /* 0x000fe400078e003b */
[----:B------:R-:W-:-:S02]  /*11b30*/  IMAD.MOV.U32 R59, RZ, RZ, R60 ;  /* 0x000000ffff3b7224 */ /* 0x000fc400078e003c */
[----:B------:R-:W-:Y:S01]  /*11b40*/  IMAD.MOV.U32 R60, RZ, RZ, R61 ;  /* 0x000000ffff3c7224 */ /* 0x000fe200078e003d */
[----:B------:R4:W-:Y:S01]  /*11b50*/  STL.64 [R1+0x340], R12 ;  /* 0x0003400c01007387 */ /* 0x0009e20000100a00 */
[----:B------:R-:W-:Y:S02]  /*11b60*/  IMAD.MOV.U32 R61, RZ, RZ, R62 ;  /* 0x000000ffff3d7224 */ /* 0x000fe400078e003e */
[----:B--2---:R-:W-:Y:S02]  /*11b70*/  IMAD.MOV.U32 R62, RZ, RZ, R63 ;  /* 0x000000ffff3e7224 */ /* 0x004fe400078e003f */
[----:B------:R-:W2:Y:S01]  /*11b80*/  LDL.LU R63, [R1+0x444] ;  /* 0x00044400013f7983 */ /* 0x000ea20000300800 */
[----:B------:R-:W-:-:S04]  /*11b90*/  LEA R10, P0, R35, R2, 0x2 ;  /* 0x00000002230a7211 */ /* 0x000fc800078010ff */
        /* <DEDUP_REMOVED lines=18> */
[----:B---3--:R-:W-:-:S04]  /*11cc0*/  LEA R22, P4, R36, R2, 0x2 ;  /* 0x0000000224167211 */ /* 0x008fc800078810ff */
        /* <DEDUP_REMOVED lines=37> */
[----:B-1----:R-:W-:-:S04]  /*11f20*/  LEA R18, P6, R38, R2, 0x2 ;  /* 0x0000000226127211 */ /* 0x002fc800078c10ff */
        /* <DEDUP_REMOVED lines=436> */
[CC--:B------:R-:W-:Y:S02]  /*13a70*/  LEA R14, P2, R44.reuse, R2.reuse, 0x2 ;  /* 0x000000022c0e7211 */ /* 0x0c0fe400078410ff */
[----:B----4-:R-:W-:Y:S02]  /*13a80*/  LEA R12, P1, R45, R2, 0x2 ;  /* 0x000000022d0c7211 */ /* 0x010fe400078210ff */
[----:B------:R-:W-:Y:S01]  /*13a90*/  LEA.HI.X.SX32 R15, R44, R4, 0x2, P2 ;  /* 0x000000042c0f7211 */ /* 0x000fe200010f16ff */
[----:B------:R-:W-:-:S02]  /*13aa0*/  IMAD.MOV.U32 R44, RZ, RZ, R49 ;  /* 0x000000ffff2c7224 */ /* 0x000fc400078e0031 */
[----:B------:R-:W-:Y:S02]  /*13ab0*/  IMAD.MOV.U32 R49, RZ, RZ, R50 ;  /* 0x000000ffff317224 */ /* 0x000fe400078e0032 */
[----:B------:R-:W-:Y:S01]  /*13ac0*/  IMAD.MOV.U32 R50, RZ, RZ, R51 ;  /* 0x000000ffff327224 */ /* 0x000fe200078e0033 */
[----:B------:R-:W-:Y:S01]  /*13ad0*/  LEA.HI.X.SX32 R13, R45, R4, 0x2, P1 ;  /* 0x000000042d0d7211 */ /* 0x000fe200008f16ff */
        /* <DEDUP_REMOVED lines=26> */
[----:B------:R-:W-:Y:S02]  /*13c80*/  IMAD.MOV.U32 R63, RZ, RZ, R76 ;  /* 0x000000ffff3f7224 */ /* 0x000fe400078e004c */
[----:B------:R-:W-:Y:S01]  /*13c90*/  IMAD.MOV.U32 R61, RZ, RZ, R62 ;  /* 0x000000ffff3d7224 */ /* 0x000fe200078e003e */
[----:B------:R-:W2:Y:S01]  /*13ca0*/  LDL.LU R76, [R1+0x58c] ;  /* 0x00058c00014c7983 */ /* 0x000ea20000300800 */
[----:B------:R-:W-:-:S02]  /*13cb0*/  IMAD.MOV.U32 R62, RZ, RZ, R63 ;  /* 0x000000ffff3e7224 */ /* 0x000fc400078e003f */
[----:B------:R-:W-:Y:S01]  /*13cc0*/  IMAD.MOV.U32 R63, RZ, RZ, R64 ;  /* 0x000000ffff3f7224 */ /* 0x000fe200078e0040 */
[----:B------:R1:W-:Y:S04]  /*13cd0*/  STL.64 [R1+0x420], R12 ;  /* 0x0004200c01007387 */ /* 0x0003e80000100a00 */
[----:B------:R-:W2:Y:S01]  /*13ce0*/  LDL.LU R64, [R1+0x59c] ;  /* 0x00059c0001407983 */ /* 0x000ea20000300800 */
[CC--:B------:R-:W-:Y:S02]  /*13cf0*/  LEA R10, P0, R46.reuse, R2.reuse, 0x2 ;  /* 0x000000022e0a7211 */ /* 0x0c0fe400078010ff */
[----:B---3--:R-:W-:Y:S02]  /*13d00*/  LEA R22, P4, R47, R2, 0x2 ;  /* 0x000000022f167211 */ /* 0x008fe400078810ff */
[----:B------:R-:W-:Y:S01]  /*13d10*/  LEA.HI.X.SX32 R11, R46, R4, 0x2, P0 ;  /* 0x000000042e0b7211 */ /* 0x000fe200000f16ff */
[----:B------:R-:W-:-:S02]  /*13d20*/  IMAD.MOV.U32 R46, RZ, RZ, R49 ;  /* 0x000000ffff2e7224 */ /* 0x000fc400078e0031 */
[----:B------:R-:W-:Y:S02]  /*13d30*/  IMAD.MOV.U32 R49, RZ, RZ, R50 ;  /* 0x000000ffff317224 */ /* 0x000fe400078e0032 */
[----:B------:R-:W-:Y:S01]  /*13d40*/  IMAD.MOV.U32 R50, RZ, RZ, R51 ;  /* 0x000000ffff327224 */ /* 0x000fe200078e0033 */
[----:B------:R-:W-:Y:S01]  /*13d50*/  LEA.HI.X.SX32 R23, R47, R4, 0x2, P4 ;  /* 0x000000042f177211 */ /* 0x000fe200020f16ff */
[----:B------:R-:W-:Y:S02]  /*13d60*/  IMAD.MOV.U32 R51, RZ, RZ, R52 ;  /* 0x000000ffff337224 */ /* 0x000fe400078e0034 */
[----:B------:R-:W-:Y:S01]  /*13d70*/  IMAD.MOV.U32 R52, RZ, RZ, R53 ;  /* 0x000000ffff347224 */ /* 0x000fe200078e0035 */
[----:B------:R-:W-:Y:S01]  /*13d80*/  LEA R20, P3, R48, R2, 0x2 ;  /* 0x0000000230147211 */ /* 0x000fe200078610ff */
[----:B------:R-:W-:Y:S02]  /*13d90*/  IMAD.MOV.U32 R53, RZ, RZ, R54 ;  /* 0x000000ffff357224 */ /* 0x000fe400078e0036 */
[----:B------:R-:W-:-:S02]  /*13da0*/  IMAD.MOV.U32 R47, RZ, RZ, R49 ;  /* 0x000000ffff2f7224 */ /* 0x000fc400078e0031 */
        /* <DEDUP_REMOVED lines=35> */
[----:B------:R-:W-:Y:S02]  /*13fe0*/  IMAD.MOV.U32 R59, RZ, RZ, R60 ;  /* 0x000000ffff3b7224 */ /* 0x000fe400078e003c */
[----:B------:R-:W-:Y:S02]  /*13ff0*/  IMAD.MOV.U32 R60, RZ, RZ, R61 ;  /* 0x000000ffff3c7224 */ /* 0x000fe400078e003d */
[----:B--2---:R-:W-:Y:S02]  /*14000*/  IMAD.MOV.U32 R63, RZ, RZ, R64 ;  /* 0x000000ffff3f7224 */ /* 0x004fe400078e0040 */
[----:B------:R-:W-:-:S02]  /*14010*/  IMAD.MOV.U32 R64, RZ, RZ, R74 ;  /* 0x000000ffff407224 */ /* 0x000fc400078e004a */
[----:B------:R-:W-:Y:S01]  /*14020*/  IMAD.MOV.U32 R62, RZ, RZ, R63 ;  /* 0x000000ffff3e7224 */ /* 0x000fe200078e003f */
[----:B------:R-:W2:Y:S01]  /*14030*/  LDL.LU R74, [R1+0x5a8] ;  /* 0x0005a800014a7983 */ /* 0x000ea20000300800 */
[----:B------:R-:W-:Y:S02]  /*14040*/  IMAD.MOV.U32 R63, RZ, RZ, R64 ;  /* 0x000000ffff3f7224 */ /* 0x000fe400078e0040 */
[----:B------:R-:W-:Y:S01]  /*14050*/  IMAD.MOV.U32 R64, RZ, RZ, R65 ;  /* 0x000000ffff407224 */ /* 0x000fe200078e0041 */
[----:B------:R1:W-:Y:S01]  /*14060*/  STL.64 [R1+0x430], R22 ;  /* 0x0004301601007387 */ /* 0x0003e20000100a00 */
[----:B------:R-:W-:Y:S02]  /*14070*/  IMAD.MOV.U32 R61, RZ, RZ, R63 ;  /* 0x000000ffff3d7224 */ /* 0x000fe400078e003f */
[----:B------:R-:W-:Y:S01]  /*14080*/  IMAD.MOV.U32 R63, RZ, RZ, R64 ;  /* 0x000000ffff3f7224 */ /* 0x000fe200078e0040 */
[----:B------:R-:W2:Y:S01]  /*14090*/  LDL.LU R65, [R1+0x5bc] ;  /* 0x0005bc0001417983 */ /* 0x000ea20000300800 */
[----:B------:R-:W-:-:S03]  /*140a0*/  IMAD.MOV.U32 R64, RZ, RZ, R66 ;  /* 0x000000ffff407224 */ /* 0x000fc600078e0042 */
[----:B------:R1:W-:Y:S04]  /*140b0*/  STL.64 [R1+0x438], R20 ;  /* 0x0004381401007387 */ /* 0x0003e80000100a00 */
[----:B------:R-:W2:Y:S01]  /*140c0*/  LDL.LU R66, [R1+0x5cc] ;  /* 0x0005cc0001427983 */ /* 0x000ea20000300800 */
[----:B------:R-:W-:Y:S02]  /*140d0*/  IMAD.MOV.U32 R31, RZ, RZ, R49 ;  /* 0x000000ffff1f7224 */ /* 0x000fe400078e0031 */
[----:B------:R-:W-:Y:S02]  /*140e0*/  IMAD.MOV.U32 R49, RZ, RZ, R50 ;  /* 0x000000ffff317224 */ /* 0x000fe400078e0032 */
[----:B------:R-:W-:Y:S02]  /*140f0*/  IMAD.MOV.U32 R50, RZ, RZ, R51 ;  /* 0x000000ffff327224 */ /* 0x000fe400078e0033 */
[----:B------:R-:W-:-:S02]  /*14100*/  IMAD.MOV.U32 R51, RZ, RZ, R52 ;  /* 0x000000ffff337224 */ /* 0x000fc400078e0034 */
[----:B------:R-:W-:Y:S02]  /*14110*/  IMAD.MOV.U32 R52, RZ, RZ, R53 ;  /* 0x000000ffff347224 */ /* 0x000fe400078e0035 */
[----:B------:R-:W-:Y:S01]  /*14120*/  IMAD.MOV.U32 R53, RZ, RZ, R54 ;  /* 0x000000ffff357224 */ /* 0x000fe200078e0036 */
[C---:B-1----:R-:W-:Y:S01]  /*14130*/  LEA R18, P6, R32.reuse, R2, 0x2 ;  /* 0x0000000220127211 */ /* 0x042fe200078c10ff */
        /* <DEDUP_REMOVED lines=9> */
[----:B------:R-:W-:Y:S01]  /*141d0*/  IMAD.MOV.U32 R63, RZ, RZ, R64 ;  /* 0x000000ffff3f7224 */ /* 0x000fe200078e0040 */
[----:B------:R1:W-:Y:S01]  /*141e0*/  STL.64 [R1+0x440], R18 ;  /* 0x0004401201007387 */ /* 0x0003e20000100a00 */
[----:B--2---:R-:W-:Y:S02]  /*141f0*/  IMAD.MOV.U32 R64, RZ, RZ, R66 ;  /* 0x000000ffff407224 */ /* 0x004fe400078e0042 */
[----:B------:R-:W-:-:S02]  /*14200*/  IMAD.MOV.U32 R66, RZ, RZ, R67 ;  /* 0x000000ffff427224 */ /* 0x000fc400078e0043 */
[----:B------:R-:W2:Y:S01]  /*14210*/  LDL.LU R67, [R1+0x73c] ;  /* 0x00073c0001437983 */ /* 0x000ea20000300800 */
[----:B------:R-:W-:Y:S01]  /*14220*/  IMAD.MOV.U32 R32, RZ, RZ, R49 ;  /* 0x000000ffff207224 */ /* 0x000fe200078e0031 */
[C---:B------:R-:W-:Y:S01]  /*14230*/  LEA R16, P5, R33.reuse, R2, 0x2 ;  /* 0x0000000221107211 */ /* 0x040fe200078a10ff */
        /* <DEDUP_REMOVED lines=16> */
[----:B------:R-:W-:Y:S01]  /*14340*/  IMAD.MOV.U32 R52, RZ, RZ, R53 ;  /* 0x000000ffff347224 */ /* 0x000fe200078e0035 */
[----:B----4-:R-:W-:Y:S01]  /*14350*/  LEA R14, P2, R34, R2, 0x2 ;  /* 0x00000002220e7211 */ /* 0x010fe200078410ff */
        /* <DEDUP_REMOVED lines=8> */
[----:B------:R-:W-:Y:S01]  /*143e0*/  LEA.HI.X.SX32 R15, R34, R4, 0x2, P2 ;  /* 0x00000004220f7211 */ /* 0x000fe200010f16ff */
[----:B------:R-:W-:Y:S02]  /*143f0*/  IMAD.MOV.U32 R57, RZ, RZ, R58 ;  /* 0x000000ffff397224 */ /* 0x000fe400078e003a */
[----:B------:R-:W-:Y:S02]  /*14400*/  IMAD.MOV.U32 R58, RZ, RZ, R59 ;  /* 0x000000ffff3a7224 */ /* 0x000fe400078e003b */
[----:B------:R-:W-:Y:S01]  /*14410*/  IMAD.MOV.U32 R59, RZ, RZ, R60 ;  /* 0x000000ffff3b7224 */ /* 0x000fe200078e003c */
[----:B------:R4:W-:Y:S01]  /*14420*/  STL.64 [R1+0x448], R16 ;  /* 0x0004481001007387 */ /* 0x0009e20000100a00 */
[----:B------:R-:W-:Y:S02]  /*14430*/  IMAD.MOV.U32 R60, RZ, RZ, R61 ;  /* 0x000000ffff3c7224 */ /* 0x000fe400078e003d */
[----:B------:R-:W-:-:S02]  /*14440*/  IMAD.MOV.U32 R61, RZ, RZ, R64 ;  /* 0x000000ffff3d7224 */ /* 0x000fc400078e0040 */
[----:B--2---:R-:W-:Y:S02]  /*14450*/  IMAD.MOV.U32 R66, RZ, RZ, R67 ;  /* 0x000000ffff427224 */ /* 0x004fe400078e0043 */
[----:B------:R-:W-:Y:S02]  /*14460*/  IMAD.MOV.U32 R67, RZ, RZ, R71 ;  /* 0x000000ffff437224 */ /* 0x000fe400078e0047 */
[----:B------:R-:W2:Y:S02]  /*14470*/  LDL.LU R71, [R1+0x5e4] ;  /* 0x0005e40001477983 */ /* 0x000ea40000300800 */
[----:B------:R-:W-:Y:S02]  /*14480*/  IMAD.MOV.U32 R64, RZ, RZ, R67 ;  /* 0x000000ffff407224 */ /* 0x000fe400078e0043 */
[----:B------:R1:W-:Y:S01]  /*14490*/  STL.64 [R1+0x450], R14 ;  /* 0x0004500e01007387 */ /* 0x0003e20000100a00 */
[----:B------:R-:W-:-:S03]  /*144a0*/  IMAD.MOV.U32 R67, RZ, RZ, R68 ;  /* 0x000000ffff437224 */ /* 0x000fc600078e0044 */
[----:B------:R-:W2:Y:S01]  /*144b0*/  LDL.LU R68, [R1+0x5f4] ;  /* 0x0005f40001447983 */ /* 0x000ea20000300800 */
[----:B------:R-:W-:Y:S02]  /*144c0*/  IMAD.MOV.U32 R34, RZ, RZ, R49 ;  /* 0x000000ffff227224 */ /* 0x000fe400078e0031 */
[----:B------:R-:W-:Y:S02]  /*144d0*/  IMAD.MOV.U32 R49, RZ, RZ, R50 ;  /* 0x000000ffff317224 */ /* 0x000fe400078e0032 */
[----:B------:R-:W-:Y:S02]  /*144e0*/  IMAD.MOV.U32 R50, RZ, RZ, R51 ;  /* 0x000000ffff327224 */ /* 0x000fe400078e0033 */
[----:B------:R-:W-:Y:S02]  /*144f0*/  IMAD.MOV.U32 R51, RZ, RZ, R52 ;  /* 0x000000ffff337224 */ /* 0x000fe400078e0034 */
[----:B------:R-:W-:Y:S01]  /*14500*/  IMAD.MOV.U32 R52, RZ, RZ, R53 ;  /* 0x000000ffff347224 */ /* 0x000fe200078e0035 */
[----:B------:R-:W-:Y:S01]  /*14510*/  LEA R12, P1, R35, R2, 0x2 ;  /* 0x00000002230c7211 */ /* 0x000fe200078210ff */
[----:B------:R-:W-:-:S02]  /*14520*/  IMAD.MOV.U32 R53, RZ, RZ, R54 ;  /* 0x000000ffff357224 */ /* 0x000fc400078e0036 */
[----:B------:R-:W-:Y:S02]  /*14530*/  IMAD.MOV.U32 R54, RZ, RZ, R55 ;  /* 0x000000ffff367224 */ /* 0x000fe400078e0037 */
[----:B------:R-:W-:Y:S02]  /*14540*/  IMAD.MOV.U32 R55, RZ, RZ, R56 ;  /* 0x000000ffff377224 */ /* 0x000fe400078e0038 */
[----:B------:R-:W-:Y:S01]  /*14550*/  IMAD.MOV.U32 R56, RZ, RZ, R57 ;  /* 0x000000ffff387224 */ /* 0x000fe200078e0039 */
[----:B------:R-:W-:Y:S01]  /*14560*/  LEA.HI.X.SX32 R13, R35, R4, 0x2, P1 ;  /* 0x00000004230d7211 */ /* 0x000fe200008f16ff */
[----:B------:R-:W-:Y:S02]  /*14570*/  IMAD.MOV.U32 R57, RZ, RZ, R58 ;  /* 0x000000ffff397224 */ /* 0x000fe400078e003a */
[----:B------:R-:W-:Y:S02]  /*14580*/  IMAD.MOV.U32 R58, RZ, RZ, R59 ;  /* 0x000000ffff3a7224 */ /* 0x000fe400078e003b */
[----:B------:R-:W-:-:S02]  /*14590*/  IMAD.MOV.U32 R59, RZ, RZ, R60 ;  /* 0x000000ffff3b7224 */ /* 0x000fc400078e003c */
[----:B------:R-:W-:Y:S02]  /*145a0*/  IMAD.MOV.U32 R60, RZ, RZ, R61 ;  /* 0x000000ffff3c7224 */ /* 0x000fe400078e003d */
[----:B------:R-:W-:Y:S01]  /*145b0*/  IMAD.MOV.U32 R61, RZ, RZ, R64 ;  /* 0x000000ffff3d7224 */ /* 0x000fe200078e0040 */
[----:B------:R1:W-:Y:S01]  /*145c0*/  STL.64 [R1+0x458], R12 ;  /* 0x0004580c01007387 */ /* 0x0003e20000100a00 */
[----:B------:R-:W-:Y:S02]  /*145d0*/  IMAD.MOV.U32 R64, RZ, RZ, R67 ;  /* 0x000000ffff407224 */ /* 0x000fe400078e0043 */
[----:B--2---:R-:W-:Y:S02]  /*145e0*/  IMAD.MOV.U32 R67, RZ, RZ, R68 ;  /* 0x000000ffff437224 */ /* 0x004fe400078e0044 */
[----:B------:R-:W2:Y:S01]  /*145f0*/  LDL.LU R68, [R1+0x55c] ;  /* 0x00055c0001447983 */ /* 0x000ea20000300800 */
[----:B------:R-:W-:Y:S02]  /*14600*/  IMAD.MOV.U32 R35, RZ, RZ, R49 ;  /* 0x000000ffff237224 */ /* 0x000fe400078e0031 */
[----:B------:R-:W-:-:S02]  /*14610*/  IMAD.MOV.U32 R49, RZ, RZ, R50 ;  /* 0x000000ffff317224 */ /* 0x000fc400078e0032 */
[----:B------:R-:W-:Y:S02]  /*14620*/  IMAD.MOV.U32 R50, RZ, RZ, R51 ;  /* 0x000000ffff327224 */ /* 0x000fe400078e0033 */
[----:B------:R-:W-:Y:S02]  /*14630*/  IMAD.MOV.U32 R51, RZ, RZ, R52 ;  /* 0x000000ffff337224 */ /* 0x000fe400078e0034 */
[----:B------:R-:W-:Y:S02]  /*14640*/  IMAD.MOV.U32 R52, RZ, RZ, R53 ;  /* 0x000000ffff347224 */ /* 0x000fe400078e0035 */
[----:B------:R-:W-:Y:S01]  /*14650*/  IMAD.MOV.U32 R53, RZ, RZ, R54 ;  /* 0x000000ffff357224 */ /* 0x000fe200078e0036 */
[----:B---3--:R-:W-:Y:S01]  /*14660*/  LEA R10, P0, R36, R2, 0x2 ;  /* 0x00000002240a7211 */ /* 0x008fe200078010ff */
[----:B------:R-:W-:Y:S02]  /*14670*/  IMAD.MOV.U32 R54, RZ, RZ, R55 ;  /* 0x000000ffff367224 */ /* 0x000fe400078e0037 */
        /* <DEDUP_REMOVED lines=8> */
[----:B------:R-:W-:Y:S01]  /*14700*/  IMAD.MOV.U32 R64, RZ, RZ, R67 ;  /* 0x000000ffff407224 */ /* 0x000fe200078e0043 */
[----:B------:R3:W-:Y:S01]  /*14710*/  STL.64 [R1+0x460], R10 ;  /* 0x0004600a01007387 */ /* 0x0007e20000100a00 */
[----:B--2---:R-:W-:Y:S02]  /*14720*/  IMAD.MOV.U32 R67, RZ, RZ, R68 ;  /* 0x000000ffff437224 */ /* 0x004fe400078e0044 */
[----:B------:R-:W-:Y:S02]  /*14730*/  IMAD.MOV.U32 R68, RZ, RZ, R69 ;  /* 0x000000ffff447224 */ /* 0x000fe400078e0045 */
[----:B------:R-:W2:Y:S01]  /*14740*/  LDL.LU R69, [R1+0x564] ;  /* 0x0005640001457983 */ /* 0x000ea20000300800 */
[----:B------:R-:W-:Y:S02]  /*14750*/  IMAD.MOV.U32 R36, RZ, RZ, R49 ;  /* 0x000000ffff247224 */ /* 0x000fe400078e0031 */
[----:B------:R-:W-:Y:S02]  /*14760*/  IMAD.MOV.U32 R49, RZ, RZ, R50 ;  /* 0x000000ffff317224 */ /* 0x000fe400078e0032 */
[----:B------:R-:W-:-:S02]  /*14770*/  IMAD.MOV.U32 R50, RZ, RZ, R51 ;  /* 0x000000ffff327224 */ /* 0x000fc400078e0033 */
[----:B------:R-:W-:Y:S02]  /*14780*/  IMAD.MOV.U32 R51, RZ, RZ, R52 ;  /* 0x000000ffff337224 */ /* 0x000fe400078e0034 */
        /* <DEDUP_REMOVED lines=13> */
[----:B------:R-:W-:Y:S02]  /*14860*/  IMAD.MOV.U32 R67, RZ, RZ, R68 ;  /* 0x000000ffff437224 */ /* 0x000fe400078e0044 */
[----:B--2---:R-:W-:-:S02]  /*14870*/  IMAD.MOV.U32 R68, RZ, RZ, R69 ;  /* 0x000000ffff447224 */ /* 0x004fc400078e0045 */
        /* <DEDUP_REMOVED lines=18> */
[----:B--2---:R-:W-:Y:S02]  /*149a0*/  IMAD.MOV.U32 R68, RZ, RZ, R69 ;  /* 0x000000ffff447224 */ /* 0x004fe400078e0045 */
[----:B------:R-:W-:Y:S02]  /*149b0*/  IMAD.MOV.U32 R69, RZ, RZ, R70 ;  /* 0x000000ffff457224 */ /* 0x000fe400078e0046 */
[----:B------:R-:W2:Y:S01]  /*149c0*/  LDL.LU R70, [R1+0x74c] ;  /* 0x00074c0001467983 */ /* 0x000ea20000300800 */
[----:B------:R-:W-:Y:S02]  /*149d0*/  IMAD.MOV.U32 R38, RZ, RZ, R49 ;  /* 0x000000ffff267224 */ /* 0x000fe400078e0031 */
[----:B------:R-:W-:-:S02]  /*149e0*/  IMAD.MOV.U32 R49, RZ, RZ, R50 ;  /* 0x000000ffff317224 */ /* 0x000fc400078e0032 */
[----:B------:R-:W-:Y:S02]  /*149f0*/  IMAD.MOV.U32 R50, RZ, RZ, R51 ;  /* 0x000000ffff327224 */ /* 0x000fe400078e0033 */
[----:B------:R-:W-:Y:S02]  /*14a00*/  IMAD.MOV.U32 R51, RZ, RZ, R52 ;  /* 0x000000ffff337224 */ /* 0x000fe400078e0034 */
[----:B------:R-:W-:Y:S01]  /*14a10*/  IMAD.MOV.U32 R52, RZ, RZ, R53 ;  /* 0x000000ffff347224 */ /* 0x000fe200078e0035 */
[----:B-1----:R-:W-:Y:S01]  /*14a20*/  LEA R18, P6, R39, R2, 0x2 ;  /* 0x0000000227127211 */ /* 0x002fe200078c10ff */
[----:B------:R-:W-:Y:S02]  /*14a30*/  IMAD.MOV.U32 R53, RZ, RZ, R54 ;  /* 0x000000ffff357224 */ /* 0x000fe400078e0036 */
[----:B------:R-:W-:Y:S02]  /*14a40*/  IMAD.MOV.U32 R54, RZ, RZ, R55 ;  /* 0x000000ffff367224 */ /* 0x000fe400078e0037 */
[----:B------:R-:W-:-:S02]  /*14a50*/  IMAD.MOV.U32 R55, RZ, RZ, R56 ;  /* 0x000000ffff377224 */ /* 0x000fc400078e0038 */
[----:B------:R-:W-:Y:S01]  /*14a60*/  IMAD.MOV.U32 R56, RZ, RZ, R57 ;  /* 0x000000ffff387224 */ /* 0x000fe200078e0039 */
[----:B------:R-:W-:Y:S01]  /*14a70*/  LEA.HI.X.SX32 R19, R39, R4, 0x2, P6 ;  /* 0x0000000427137211 */ /* 0x000fe200030f16ff */
[----:B------:R-:W-:Y:S02]  /*14a80*/  IMAD.MOV.U32 R57, RZ, RZ, R58 ;  /* 0x000000ffff397224 */ /* 0x000fe400078e003a */
[----:B------:R-:W-:Y:S02]  /*14a90*/  IMAD.MOV.U32 R58, RZ, RZ, R59 ;  /* 0x000000ffff3a7224 */ /* 0x000fe400078e003b */
[----:B------:R-:W-:Y:S02]  /*14aa0*/  IMAD.MOV.U32 R59, RZ, RZ, R60 ;  /* 0x000000ffff3b7224 */ /* 0x000fe400078e003c */
[----:B------:R-:W-:Y:S02]  /*14ab0*/  IMAD.MOV.U32 R60, RZ, RZ, R61 ;  /* 0x000000ffff3c7224 */ /* 0x000fe400078e003d */
[----:B------:R-:W-:Y:S01]  /*14ac0*/  IMAD.MOV.U32 R61, RZ, RZ, R69 ;  /* 0x000000ffff3d7224 */ /* 0x000fe200078e0045 */
[----:B------:R1:W-:Y:S01]  /*14ad0*/  STL.64 [R1+0x478], R18 ;  /* 0x0004781201007387 */ /* 0x0003e20000100a00 */
[----:B--2---:R-:W-:-:S02]  /*14ae0*/  IMAD.MOV.U32 R69, RZ, RZ, R70 ;  /* 0x000000ffff457224 */ /* 0x004fc400078e0046 */
[----:B------:R-:W-:Y:S02]  /*14af0*/  IMAD.MOV.U32 R70, RZ, RZ, R72 ;  /* 0x000000ffff467224 */ /* 0x000fe400078e0048 */
[----:B------:R-:W2:Y:S01]  /*14b00*/  LDL.LU R72, [R1+0x740] ;  /* 0x0007400001487983 */ /* 0x000ea20000300800 */
        /* <DEDUP_REMOVED lines=9> */
[----:B------:R-:W-:Y:S01]  /*14ba0*/  IMAD.MOV.U32 R56, RZ, RZ, R57 ;  /* 0x000000ffff387224 */ /* 0x000fe200078e0039 */
[----:B------:R-:W-:Y:S01]  /*14bb0*/  LEA.HI.X.SX32 R17, R40, R4, 0x2, P5 ;  /* 0x0000000428117211 */ /* 0x000fe200028f16ff */
[----:B------:R-:W-:Y:S01]  /*14bc0*/  IMAD.MOV.U32 R57, RZ, RZ, R58 ;  /* 0x000000ffff397224 */ /* 0x000fe200078e003a */
[----:B------:R-:W-:Y:S01]  /*14bd0*/  LEA R14, P2, R41, R2, 0x2 ;  /* 0x00000002290e7211 */ /* 0x000fe200078410ff */
[----:B------:R-:W-:Y:S02]  /*14be0*/  IMAD.MOV.U32 R58, RZ, RZ, R59 ;  /* 0x000000ffff3a7224 */ /* 0x000fe400078e003b */
[----:B------:R-:W-:-:S02]  /*14bf0*/  IMAD.MOV.U32 R59, RZ, RZ, R60 ;  /* 0x000000ffff3b7224 */ /* 0x000fc400078e003c */
[----:B------:R-:W-:Y:S02]  /*14c00*/  IMAD.MOV.U32 R60, RZ, RZ, R61 ;  /* 0x000000ffff3c7224 */ /* 0x000fe400078e003d */
[----:B------:R-:W-:Y:S01]  /*14c10*/  IMAD.MOV.U32 R61, RZ, RZ, R70 ;  /* 0x000000ffff3d7224 */ /* 0x000fe200078e0046 */
[----:B------:R4:W-:Y:S01]  /*14c20*/  STL.64 [R1+0x480], R16 ;  /* 0x0004801001007387 */ /* 0x0009e20000100a00 */
[----:B------:R-:W-:Y:S01]  /*14c30*/  IMAD.MOV.U32 R40, RZ, RZ, R49 ;  /* 0x000000ffff287224 */ /* 0x000fe200078e0031 */
[----:B------:R-:W-:Y:S01]  /*14c40*/  LEA.HI.X.SX32 R15, R41, R4, 0x2, P2 ;  /* 0x00000004290f7211 */ /* 0x000fe200010f16ff */
[----:B------:R-:W-:Y:S02]  /*14c50*/  IMAD.MOV.U32 R49, RZ, RZ, R51 ;  /* 0x000000ffff317224 */ /* 0x000fe400078e0033 */
[----:B------:R-:W-:Y:S02]  /*14c60*/  IMAD.MOV.U32 R51, RZ, RZ, R53 ;  /* 0x000000ffff337224 */ /* 0x000fe400078e0035 */
[----:B------:R-:W-:-:S02]  /*14c70*/  IMAD.MOV.U32 R53, RZ, RZ, R55 ;  /* 0x000000ffff357224 */ /* 0x000fc400078e0037 */
[----:B------:R-:W-:Y:S02]  /*14c80*/  IMAD.MOV.U32 R55, RZ, RZ, R57 ;  /* 0x000000ffff377224 */ /* 0x000fe400078e0039 */
[----:B------:R-:W-:Y:S02]  /*14c90*/  IMAD.MOV.U32 R57, RZ, RZ, R59 ;  /* 0x000000ffff397224 */ /* 0x000fe400078e003b */
[----:B------:R-:W-:Y:S02]  /*14ca0*/  IMAD.MOV.U32 R59, RZ, RZ, R61 ;  /* 0x000000ffff3b7224 */ /* 0x000fe400078e003d */
[----:B--2---:R-:W-:Y:S02]  /*14cb0*/  IMAD.MOV.U32 R70, RZ, RZ, R72 ;  /* 0x000000ffff467224 */ /* 0x004fe400078e0048 */
[----:B------:R-:W-:Y:S02]  /*14cc0*/  IMAD.MOV.U32 R72, RZ, RZ, R75 ;  /* 0x000000ffff487224 */ /* 0x000fe400078e004b */
[----:B------:R-:W2:Y:S04]  /*14cd0*/  LDL.LU R75, [R1+0x57c] ;  /* 0x00057c00014b7983 */ /* 0x000ea80000300800 */
[----:B------:R1:W-:Y:S04]  /*14ce0*/  STL.64 [R1+0x488], R14 ;  /* 0x0004880e01007387 */ /* 0x0003e80000100a00 */
[----:B------:R-:W4:Y:S01]  /*14cf0*/  LDL.LU R61, [R1+0x584] ;  /* 0x00058400013d7983 */ /* 0x000f220000300800 */
[----:B------:R-:W-:Y:S01]  /*14d00*/  LEA R12, P1, R42, R2, 0x2 ;  /* 0x000000022a0c7211 */ /* 0x000fe200078210ff */
[----:B------:R-:W-:-:S02]  /*14d10*/  IMAD.MOV.U32 R41, RZ, RZ, R50 ;  /* 0x000000ffff297224 */ /* 0x000fc400078e0032 */
[----:B------:R-:W-:Y:S01]  /*14d20*/  IMAD.MOV.U32 R50, RZ, RZ, R52 ;  /* 0x000000ffff327224 */ /* 0x000fe200078e0034 */
[----:B------:R-:W-:Y:S01]  /*14d30*/  LEA.HI.X.SX32 R13, R42, R4, 0x2, P1 ;  /* 0x000000042a0d7211 */ /* 0x000fe200008f16ff */
[----:B------:R-:W-:Y:S01]  /*14d40*/  IMAD.MOV.U32 R52, RZ, RZ, R54 ;  /* 0x000000ffff347224 */ /* 0x000fe200078e0036 */
[C---:B---3--:R-:W-:Y:S01]  /*14d50*/  LEA R10, P0, R43.reuse, R2, 0x2 ;  /* 0x000000022b0a7211 */ /* 0x048fe200078010ff */
        /* <DEDUP_REMOVED lines=25> */
[----:B--2---:R-:W-:-:S04]  /*14ef0*/  IMAD.MOV.U32 R60, RZ, RZ, R75 ;  /* 0x000000ffff3c7224 */ /* 0x004fc800078e004b */
[----:B------:R-:W-:Y:S02]  /*14f00*/  IMAD.MOV.U32 R59, RZ, RZ, R60 ;  /* 0x000000ffff3b7224 */ /* 0x000fe400078e003c */
[----:B------:R-:W-:Y:S02]  /*14f10*/  IMAD.MOV.U32 R75, RZ, RZ, R77 ;  /* 0x000000ffff4b7224 */ /* 0x000fe400078e004d */
[----:B----4-:R-:W-:Y:S01]  /*14f20*/  IMAD.MOV.U32 R60, RZ, RZ, R61 ;  /* 0x000000ffff3c7224 */ /* 0x010fe200078e003d */
[----:B------:R-:W2:Y:S01]  /*14f30*/  LDL.LU R77, [R1+0x600] ;  /* 0x00060000014d7983 */ /* 0x000ea20000300800 */
[----:B------:R-:W-:Y:S02]  /*14f40*/  IMAD.MOV.U32 R61, RZ, RZ, R76 ;  /* 0x000000ffff3d7224 */ /* 0x000fe400078e004c */
[----:B------:R-:W-:Y:S01]  /*14f50*/  IMAD.MOV.U32 R58, RZ, RZ, R59 ;  /* 0x000000ffff3a7224 */ /* 0x000fe200078e003b */
[----:B------:R3:W-:Y:S01]  /*14f60*/  STL.64 [R1+0x490], R12 ;  /* 0x0004900c01007387 */ /* 0x0007e20000100a00 */
[----:B------:R-:W-:-:S02]  /*14f70*/  IMAD.MOV.U32 R59, RZ, RZ, R60 ;  /* 0x000000ffff3b7224 */ /* 0x000fc400078e003c */
[----:B------:R-:W-:Y:S01]  /*14f80*/  IMAD.MOV.U32 R60, RZ, RZ, R61 ;  /* 0x000000ffff3c7224 */ /* 0x000fe200078e003d */
[----:B------:R-:W4:Y:S01]  /*14f90*/  LDL.LU R76, [R1+0x604] ;  /* 0x00060400014c7983 */ /* 0x000f220000300800 */
[----:B------:R-:W-:-:S03]  /*14fa0*/  IMAD.MOV.U32 R61, RZ, RZ, R62 ;  /* 0x000000ffff3d7224 */ /* 0x000fc600078e003e */
[----:B------:R1:W-:Y:S04]  /*14fb0*/  STL.64 [R1+0x498], R10 ;  /* 0x0004980a01007387 */ /* 0x0003e80000100a00 */
        /* <DEDUP_REMOVED lines=15> */
[----:B------:R1:W-:Y:S01]  /*150b0*/  STL.64 [R1+0x4a0], R22 ;  /* 0x0004a01601007387 */ /* 0x0003e20000100a00 */
[----:B------:R-:W-:-:S02]  /*150c0*/  IMAD.MOV.U32 R60, RZ, RZ, R61 ;  /* 0x000000ffff3c7224 */ /* 0x000fc400078e003d */
[----:B--2---:R-:W-:Y:S02]  /*150d0*/  IMAD.MOV.U32 R61, RZ, RZ, R62 ;  /* 0x000000ffff3d7224 */ /* 0x004fe400078e003e */
[----:B------:R-:W2:Y:S01]  /*150e0*/  LDL.LU R62, [R1+0x5b4] ;  /* 0x0005b400013e7983 */ /* 0x000ea20000300800 */
[CC--:B------:R-:W-:Y:S02]  /*150f0*/  LEA R20, P3, R45.reuse, R2.reuse, 0x2 ;  /* 0x000000022d147211 */ /* 0x0c0fe400078610ff */
[----:B-1----:R-:W-:Y:S02]  /*15100*/  LEA R18, P6, R46, R2, 0x2 ;  /* 0x000000022e127211 */ /* 0x002fe400078c10ff */
[----:B------:R-:W-:Y:S01]  /*15110*/  LEA.HI.X.SX32 R21, R45, R4, 0x2, P3 ;  /* 0x000000042d157211 */ /* 0x000fe200018f16ff */
        /* <DEDUP_REMOVED lines=28> */
[----:B------:R-:W-:Y:S02]  /*152e0*/  IMAD.MOV.U32 R62, RZ, RZ, R65 ;  /* 0x000000ffff3e7224 */ /* 0x000fe400078e0041 */
[----:B------:R-:W-:Y:S01]  /*152f0*/  IMAD.MOV.U32 R60, RZ, RZ, R61 ;  /* 0x000000ffff3c7224 */ /* 0x000fe200078e003d */
[----:B------:R-:W2:Y:S01]  /*15300*/  LDL.LU R65, [R1+0x738] ;  /* 0x0007380001417983 */ /* 0x000ea20000300800 */
[----:B------:R-:W-:Y:S02]  /*15310*/  IMAD.MOV.U32 R61, RZ, RZ, R62 ;  /* 0x000000ffff3d7224 */ /* 0x000fe400078e003e */
[----:B------:R-:W-:Y:S01]  /*15320*/  IMAD.MOV.U32 R62, RZ, RZ, R63 ;  /* 0x000000ffff3e7224 */ /* 0x000fe200078e003f */
        /* <DEDUP_REMOVED lines=83> */
[----:B------:R-:W-:Y:S02]  /*15860*/  IMAD.MOV.U32 R54, RZ, RZ, R55 ;  /* 0x000000ffff367224 */ /* 0x000fe400078e0037 */
[----:B------:R-:W-:Y:S01]  /*15870*/  IMAD.MOV.U32 R49, RZ, RZ, R50 ;  /* 0x000000ffff317224 */ /* 0x000fe200078e0032 */
[----:B------:R-:W-:Y:S01]  /*15880*/  LEA R22, P4, R33, R2, 0x2 ;  /* 0x0000000221167211 */ /* 0x000fe200078810ff */
[----:B------:R-:W-:Y:S02]  /*15890*/  IMAD.MOV.U32 R55, RZ, RZ, R56 ;  /* 0x000000ffff377224 */ /* 0x000fe400078e0038 */
[----:B------:R-:W-:-:S02]  /*158a0*/  IMAD.MOV.U32 R50, RZ, RZ, R51 ;  /* 0x000000ffff327224 */ /* 0x000fc400078e0033 */
[----:B------:R-:W-:Y:S02]  /*158b0*/  IMAD.MOV.U32 R56, RZ, RZ, R57 ;  /* 0x000000ffff387224 */ /* 0x000fe400078e0039 */
[----:B------:R-:W-:Y:S01]  /*158c0*/  IMAD.MOV.U32 R51, RZ, RZ, R52 ;  /* 0x000000ffff337224 */ /* 0x000fe200078e0034 */
[----:B-1----:R-:W-:Y:S01]  /*158d0*/  LEA R20, P3, R34, R2, 0x2 ;  /* 0x0000000222147211 */ /* 0x002fe200078610ff */
[----:B------:R-:W-:Y:S01]  /*158e0*/  IMAD.MOV.U32 R57, RZ, RZ, R58 ;  /* 0x000000ffff397224 */ /* 0x000fe200078e003a */
[----:B------:R-:W-:Y:S01]  /*158f0*/  LEA.HI.X.SX32 R11, R32, R4, 0x2, P0 ;  /* 0x00000004200b7211 */ /* 0x000fe200000f16ff */
[----:B------:R-:W-:Y:S01]  /*15900*/  IMAD.MOV.U32 R52, RZ, RZ, R53 ;  /* 0x000000ffff347224 */ /* 0x000fe200078e0035 */
[----:B------:R-:W-:Y:S01]  /*15910*/  LEA R18, P6, R35, R2, 0x2 ;  /* 0x0000000223127211 */ /* 0x000fe200078c10ff */
[----:B------:R-:W-:Y:S01]  /*15920*/  IMAD.MOV.U32 R53, RZ, RZ, R54 ;  /* 0x000000ffff357224 */ /* 0x000fe200078e0036 */
[----:B------:R1:W-:Y:S01]  /*15930*/  STL.64 [R1+0x4c0], R14 ;  /* 0x0004c00e01007387 */ /* 0x0003e20000100a00 */
[----:B------:R-:W-:Y:S01]  /*15940*/  IMAD.MOV.U32 R54, RZ, RZ, R55 ;  /* 0x000000ffff367224 */ /* 0x000fe200078e0037 */
[----:B------:R-:W-:Y:S01]  /*15950*/  LEA.HI.X.SX32 R23, R33, R4, 0x2, P4 ;  /* 0x0000000421177211 */ /* 0x000fe200020f16ff */
[----:B------:R-:W-:Y:S01]  /*15960*/  IMAD.MOV.U32 R55, RZ, RZ, R56 ;  /* 0x000000ffff377224 */ /* 0x000fe200078e0038 */
[----:B------:R-:W-:Y:S01]  /*15970*/  LEA R16, P5, R36, R2, 0x2 ;  /* 0x0000000224107211 */ /* 0x000fe200078a10ff */
[----:B------:R-:W-:Y:S01]  /*15980*/  IMAD.MOV.U32 R56, RZ, RZ, R57 ;  /* 0x000000ffff387224 */ /* 0x000fe200078e0039 */
[----:B------:R-:W-:-:S02]  /*15990*/  LEA.HI.X.SX32 R21, R34, R4, 0x2, P3 ;  /* 0x0000000422157211 */ /* 0x000fc400018f16ff */
[----:B------:R-:W-:Y:S02]  /*159a0*/  LEA.HI.X.SX32 R19, R35, R4, 0x2, P6 ;  /* 0x0000000423137211 */ /* 0x000fe400030f16ff */
[C---:B-1----:R-:W-:Y:S02]  /*159b0*/  LEA R14, P2, R37.reuse, R2, 0x2 ;  /* 0x00000002250e7211 */ /* 0x042fe400078410ff */
[-C--:B------:R-:W-:Y:S02]  /*159c0*/  LEA.HI.X.SX32 R17, R36, R4.reuse, 0x2, P5 ;  /* 0x0000000424117211 */ /* 0x080fe400028f16ff */
[----:B------:R-:W-:Y:S01]  /*159d0*/  LEA.HI.X.SX32 R15, R37, R4, 0x2, P2 ;  /* 0x00000004250f7211 */ /* 0x000fe200010f16ff */
[----:B--2---:R-:W-:Y:S02]  /*159e0*/  IMAD.MOV.U32 R62, RZ, RZ, R63 ;  /* 0x000000ffff3e7224 */ /* 0x004fe400078e003f */
[----:B------:R-:W-:Y:S02]  /*159f0*/  IMAD.MOV.U32 R63, RZ, RZ, R71 ;  /* 0x000000ffff3f7224 */ /* 0x000fe400078e0047 */
[----:B------:R-:W-:Y:S01]  /*15a00*/  IMAD.MOV.U32 R61, RZ, RZ, R62 ;  /* 0x000000ffff3d7224 */ /* 0x000fe200078e003e */
[----:B------:R-:W2:Y:S01]  /*15a10*/  LDL.LU R71, [R1+0x71c] ;  /* 0x00071c0001477983 */ /* 0x000ea20000300800 */
        /* <DEDUP_REMOVED lines=21> */
[----:B------:R-:W-:Y:S01]  /*15b70*/  IMAD.MOV.U32 R61, RZ, RZ, R62 ;  /* 0x000000ffff3d7224 */ /* 0x000fe200078e003e */
[----:B------:R3:W-:Y:S01]  /*15b80*/  STL.64 [R1+0x4d0], R10 ;  /* 0x0004d00a01007387 */ /* 0x0007e20000100a00 */
[----:B------:R-:W-:Y:S02]  /*15b90*/  IMAD.MOV.U32 R62, RZ, RZ, R63 ;  /* 0x000000ffff3e7224 */ /* 0x000fe400078e003f */
[----:B------:R-:W-:Y:S01]  /*15ba0*/  IMAD.MOV.U32 R57, RZ, RZ, R58 ;  /* 0x000000ffff397224 */ /* 0x000fe200078e003a */
[----:B------:R-:W2:Y:S01]  /*15bb0*/  LDL.LU R73, [R1+0x674] ;  /* 0x0006740001497983 */ /* 0x000ea20000300800 */
[----:B------:R-:W-:Y:S02]  /*15bc0*/  IMAD.MOV.U32 R63, RZ, RZ, R64 ;  /* 0x000000ffff3f7224 */ /* 0x000fe400078e0040 */
[----:B------:R-:W-:Y:S01]  /*15bd0*/  IMAD.MOV.U32 R58, RZ, RZ, R59 ;  /* 0x000000ffff3a7224 */ /* 0x000fe200078e003b */
[----:B-1----:R-:W-:Y:S01]  /*15be0*/  LEA R12, P1, R38, R2, 0x2 ;  /* 0x00000002260c7211 */ /* 0x002fe200078210ff */
[----:B------:R-:W-:Y:S01]  /*15bf0*/  IMAD.MOV.U32 R64, RZ, RZ, R67 ;  /* 0x000000ffff407224 */ /* 0x000fe200078e0043 */
[----:B------:R1:W-:Y:S01]  /*15c00*/  STL.64 [R1+0x4d8], R22 ;  /* 0x0004d81601007387 */ /* 0x0003e20000100a00 */
[----:B------:R-:W-:-:S02]  /*15c10*/  IMAD.MOV.U32 R59, RZ, RZ, R60 ;  /* 0x000000ffff3b7224 */ /* 0x000fc400078e003c */
[----:B------:R-:W-:Y:S01]  /*15c20*/  IMAD.MOV.U32 R67, RZ, RZ, R68 ;  /* 0x000000ffff437224 */ /* 0x000fe200078e0044 */
[----:B------:R-:W2:Y:S01]  /*15c30*/  LDL.LU R251, [R1+0xcc0] ;  /* 0x000cc00001fb7983 */ /* 0x000ea20000300800 */
[----:B------:R-:W-:Y:S01]  /*15c40*/  IMAD.MOV.U32 R60, RZ, RZ, R61 ;  /* 0x000000ffff3c7224 */ /* 0x000fe200078e003d */
[----:B------:R-:W-:Y:S01]  /*15c50*/  LEA.HI.X.SX32 R13, R38, R4, 0x2, P1 ;  /* 0x00000004260d7211 */ /* 0x000fe200008f16ff */
[----:B------:R-:W-:Y:S01]  /*15c60*/  IMAD.MOV.U32 R68, RZ, RZ, R69 ;  /* 0x000000ffff447224 */ /* 0x000fe200078e0045 */
[----:B------:R1:W-:Y:S01]  /*15c70*/  STL.64 [R1+0x4e0], R20 ;  /* 0x0004e01401007387 */ /* 0x0003e20000100a00 */
[----:B------:R-:W-:Y:S02]  /*15c80*/  IMAD.MOV.U32 R61, RZ, RZ, R62 ;  /* 0x000000ffff3d7224 */ /* 0x000fe400078e003e */
[----:B------:R-:W-:Y:S01]  /*15c90*/  IMAD.MOV.U32 R69, RZ, RZ, R5 ;  /* 0x000000ffff457224 */ /* 0x000fe200078e0005 */
[----:B------:R2:W-:Y:S01]  /*15ca0*/  STL.64 [R1+0x4e8], R18 ;  /* 0x0004e81201007387 */ /* 0x0005e20000100a00 */
[----:B------:R-:W-:-:S02]  /*15cb0*/  IMAD.MOV.U32 R62, RZ, RZ, R63 ;  /* 0x000000ffff3e7224 */ /* 0x000fc400078e003f */
[----:B------:R-:W-:Y:S01]  /*15cc0*/  IMAD.MOV.U32 R32, RZ, RZ, R49 ;  /* 0x000000ffff207224 */ /* 0x000fe200078e0031 */
[----:B------:R-:W2:Y:S01]  /*15cd0*/  LDL.LU R3, [R1+0xcbc] ;  /* 0x000cbc0001037983 */ /* 0x000ea20000300800 */
[----:B------:R-:W-:Y:S01]  /*15ce0*/  IMAD.MOV.U32 R63, RZ, RZ, R64 ;  /* 0x000000ffff3f7224 */ /* 0x000fe200078e0040 */
[-C--:B---3--:R-:W-:Y:S01]  /*15cf0*/  LEA R10, P0, R39, R2.reuse, 0x2 ;  /* 0x00000002270a7211 */ /* 0x088fe200078010ff */
[----:B------:R-:W-:Y:S01]  /*15d00*/  IMAD.MOV.U32 R64, RZ, RZ, R67 ;  /* 0x000000ffff407224 */ /* 0x000fe200078e0043 */
[----:B------:R3:W-:Y:S01]  /*15d10*/  STL.64 [R1+0x4f0], R16 ;  /* 0x0004f01001007387 */ /* 0x0007e20000100a00 */
[----:B------:R-:W-:Y:S01]  /*15d20*/  IMAD.MOV.U32 R67, RZ, RZ, R68 ;  /* 0x000000ffff437224 */ /* 0x000fe200078e0044 */
[-C--:B-1----:R-:W-:Y:S01]  /*15d30*/  LEA R22, P4, R40, R2.reuse, 0x2 ;  /* 0x0000000228167211 */ /* 0x082fe200078810ff */
[----:B------:R-:W-:Y:S01]  /*15d40*/  IMAD.MOV.U32 R68, RZ, RZ, R69 ;  /* 0x000000ffff447224 */ /* 0x000fe200078e0045 */
[----:B------:R1:W-:Y:S01]  /*15d50*/  STL.64 [R1+0x4f8], R14 ;  /* 0x0004f80e01007387 */ /* 0x0003e20000100a00 */
[----:B------:R-:W-:Y:S01]  /*15d60*/  IMAD.MOV.U32 R69, RZ, RZ, R70 ;  /* 0x000000ffff457224 */ /* 0x000fe200078e0046 */
[----:B------:R-:W-:Y:S01]  /*15d70*/  LEA R20, P3, R41, R2, 0x2 ;  /* 0x0000000229147211 */ /* 0x000fe200078610ff */
[----:B------:R-:W-:Y:S01]  /*15d80*/  IMAD R242, R242, UR55, RZ ;  /* 0x00000037f2f27c24 */ /* 0x000fe2000f8e02ff */
[----:B------:R1:W-:Y:S01]  /*15d90*/  STL.64 [R1+0x500], R12 ;  /* 0x0005000c01007387 */ /* 0x0003e20000100a00 */
[----:B------:R-:W-:Y:S01]  /*15da0*/  IMAD R243, R243, UR56, RZ ;  /* 0x00000038f3f37c24 */ /* 0x000fe2000f8e02ff */
[----:B------:R-:W1:Y:S02]  /*15db0*/  LDC R5, c[0x0][0x3a0] ;  /* 0x0000e800ff057b82 */ /* 0x000e640000000800 */
        /* <DEDUP_REMOVED lines=55> */
[----:B------:R1:W-:Y:S01]  /*16130*/  STL.64 [R1+0x510], R22 ;  /* 0x0005101601007387 */ /* 0x0003e20000100a00 */
        /* <DEDUP_REMOVED lines=8> */
[----:B--2---:R-:W-:Y:S02]  /*161c0*/  IMAD.MOV.U32 R69, RZ, RZ, R75 ;  /* 0x000000ffff457224 */ /* 0x004fe400078e004b */
[----:B------:R-:W2:Y:S02]  /*161d0*/  LDL.LU R75, [R1+0x6b4] ;  /* 0x0006b400014b7983 */ /* 0x000ea40000300800 */
[----:B------:R-:W-:Y:S02]  /*161e0*/  IMAD.MOV.U32 R67, RZ, RZ, R69 ;  /* 0x000000ffff437224 */ /* 0x000fe400078e0045 */
[----:B------:R1:W-:Y:S04]  /*161f0*/  STL.64 [R1+0x518], R20 ;  /* 0x0005181401007387 */ /* 0x0003e80000100a00 */
[----:B------:R-:W2:Y:S04]  /*16200*/  LDL.LU R68, [R1+0x748] ;  /* 0x0007480001447983 */ /* 0x000ea80000300800 */
[----:B------:R-:W4:Y:S01]  /*16210*/  LDL.LU R69, [R1+0x61c] ;  /* 0x00061c0001457983 */ /* 0x000f220000300800 */
[----:B------:R-:W-:Y:S01]  /*16220*/  IMAD.MOV.U32 R36, RZ, RZ, R49 ;  /* 0x000000ffff247224 */ /* 0x000fe200078e0031 */
[----:B------:R-:W-:Y:S01]  /*16230*/  LEA R18, P6, R42, R2, 0x2 ;  /* 0x000000022a127211 */ /* 0x000fe200078c10ff */
[----:B------:R-:W-:-:S02]  /*16240*/  IMAD.MOV.U32 R37, RZ, RZ, R50 ;  /* 0x000000ffff257224 */ /* 0x000fc400078e0032 */
[----:B------:R-:W-:Y:S02]  /*16250*/  IMAD.MOV.U32 R49, RZ, RZ, R51 ;  /* 0x000000ffff317224 */ /* 0x000fe400078e0033 */
[----:B------:R-:W-:Y:S02]  /*16260*/  IMAD.MOV.U32 R50, RZ, RZ, R52 ;  /* 0x000000ffff327224 */ /* 0x000fe400078e0034 */
[----:B------:R-:W-:Y:S01]  /*16270*/  IMAD.MOV.U32 R51, RZ, RZ, R53 ;  /* 0x000000ffff337224 */ /* 0x000fe200078e0035 */
[----:B---3--:R-:W-:Y:S01]  /*16280*/  LEA R16, P5, R43, R2, 0x2 ;  /* 0x000000022b107211 */ /* 0x008fe200078a10ff */
        /* <DEDUP_REMOVED lines=29> */
[----:B--2---:R-:W-:Y:S02]  /*16460*/  IMAD.MOV.U32 R67, RZ, RZ, R68 ;  /* 0x000000ffff437224 */ /* 0x004fe400078e0044 */
[----:B------:R-:W2:Y:S01]  /*16470*/  LDL.LU R68, [R1+0x72c] ;  /* 0x00072c0001447983 */ /* 0x000ea20000300800 */
[----:B----4-:R-:W-:-:S02]  /*16480*/  IMAD.MOV.U32 R62, RZ, RZ, R69 ;  /* 0x000000ffff3e7224 */ /* 0x010fc400078e0045 */
[----:B------:R-:W-:Y:S02]  /*16490*/  IMAD.MOV.U32 R69, RZ, RZ, R74 ;  /* 0x000000ffff457224 */ /* 0x000fe400078e004a */
[----:B------:R-:W4:Y:S01]  /*164a0*/  LDL.LU R74, [R1+0x6f4] ;  /* 0x0006f400014a7983 */ /* 0x000f220000300800 */
[----:B------:R-:W-:-:S03]  /*164b0*/  IMAD.MOV.U32 R60, RZ, RZ, R62 ;  /* 0x000000ffff3c7224 */ /* 0x000fc600078e003e */
[----:B------:R2:W-:Y:S04]  /*164c0*/  STL.64 [R1+0x528], R16 ;  /* 0x0005281001007387 */ /* 0x0005e80000100a00 */
[----:B------:R-:W2:Y:S04]  /*164d0*/  LDL.LU R62, [R1+0x734] ;  /* 0x00073400013e7983 */ /* 0x000ea80000300800 */
[----:B------:R-:W3:Y:S01]  /*164e0*/  LDL.LU R65, [R1+0x744] ;  /* 0x0007440001417983 */ /* 0x000ee20000300800 */
[----:B-1----:R-:W-:Y:S01]  /*164f0*/  LEA R14, P2, R44, R2, 0x2 ;  /* 0x000000022c0e7211 */ /* 0x002fe200078410ff */
        /* <DEDUP_REMOVED lines=17> */
[----:B---3--:R-:W-:Y:S02]  /*16610*/  IMAD.MOV.U32 R61, RZ, RZ, R65 ;  /* 0x000000ffff3d7224 */ /* 0x008fe400078e0041 */
[----:B------:R-:W2:Y:S04]  /*16620*/  LDL.LU R65, [R1+0x724] ;  /* 0x0007240001417983 */ /* 0x000ea80000300800 */
[----:B------:R-:W3:Y:S01]  /*16630*/  LDL.LU R66, [R1+0x730] ;  /* 0x0007300001427983 */ /* 0x000ee20000300800 */
[----:B------:R-:W-:Y:S01]  /*16640*/  LEA R12, P1, R45, R2, 0x2 ;  /* 0x000000022d0c7211 */ /* 0x000fe200078210ff */
[----:B------:R-:W-:-:S02]  /*16650*/  IMAD.MOV.U32 R43, RZ, RZ, R50 ;  /* 0x000000ffff2b7224 */ /* 0x000fc400078e0032 */
[----:B------:R-:W-:Y:S01]  /*16660*/  IMAD.MOV.U32 R50, RZ, RZ, R52 ;  /* 0x000000ffff327224 */ /* 0x000fe200078e0034 */
[----:B------:R-:W-:Y:S01]  /*16670*/  LEA.HI.X.SX32 R13, R45, R4, 0x2, P1 ;  /* 0x000000042d0d7211 */ /* 0x000fe200008f16ff */
[----:B------:R-:W-:Y:S02]  /*16680*/  IMAD.MOV.U32 R52, RZ, RZ, R54 ;  /* 0x000000ffff347224 */ /* 0x000fe400078e0036 */
[----:B------:R-:W-:Y:S02]  /*16690*/  IMAD.MOV.U32 R54, RZ, RZ, R56 ;  /* 0x000000ffff367224 */ /* 0x000fe400078e0038 */
[----:B------:R-:W-:Y:S02]  /*166a0*/  IMAD.MOV.U32 R56, RZ, RZ, R58 ;  /* 0x000000ffff387224 */ /* 0x000fe400078e003a */
[----:B------:R-:W-:Y:S01]  /*166b0*/  IMAD.MOV.U32 R58, RZ, RZ, R60 ;  /* 0x000000ffff3a7224 */ /* 0x000fe200078e003c */
[----:B------:R1:W-:Y:S01]  /*166c0*/  STL.64 [R1+0x538], R12 ;  /* 0x0005380c01007387 */ /* 0x0003e20000100a00 */
[----:B------:R-:W-:-:S02]  /*166d0*/  IMAD.MOV.U32 R60, RZ, RZ, R62 ;  /* 0x000000ffff3c7224 */ /* 0x000fc400078e003e */
[----:B---3--:R-:W-:Y:S02]  /*166e0*/  IMAD.MOV.U32 R62, RZ, RZ, R66 ;  /* 0x000000ffff3e7224 */ /* 0x008fe400078e0042 */
[----:B------:R-:W3:Y:S01]  /*166f0*/  LDL.LU R66, [R1+0x720] ;  /* 0x0007200001427983 */ /* 0x000ee20000300800 */
[----:B------:R-:W-:Y:S02]  /*16700*/  IMAD.MOV.U32 R42, RZ, RZ, R49 ;  /* 0x000000ffff2a7224 */ /* 0x000fe400078e0031 */
[----:B------:R-:W-:Y:S01]  /*16710*/  IMAD.MOV.U32 R49, RZ, RZ, R51 ;  /* 0x000000ffff317224 */ /* 0x000fe200078e0033 */
[----:B------:R-:W-:Y:S01]  /*16720*/  LEA R10, P0, R46, R2, 0x2 ;  /* 0x000000022e0a7211 */ /* 0x000fe200078010ff */
        /* <DEDUP_REMOVED lines=10> */
[----:B--2---:R-:W-:Y:S02]  /*167d0*/  IMAD.MOV.U32 R61, RZ, RZ, R65 ;  /* 0x000000ffff3d7224 */ /* 0x004fe400078e0041 */
[----:B------:R-:W-:Y:S02]  /*167e0*/  IMAD.MOV.U32 R51, RZ, RZ, R53 ;  /* 0x000000ffff337224 */ /* 0x000fe400078e0035 */
[----:B------:R-:W-:Y:S02]  /*167f0*/  IMAD.MOV.U32 R52, RZ, RZ, R54 ;  /* 0x000000ffff347224 */ /* 0x000fe400078e0036 */
[----:B------:R-:W-:Y:S02]  /*16800*/  IMAD.MOV.U32 R65, RZ, RZ, R71 ;  /* 0x000000ffff417224 */ /* 0x000fe400078e0047 */
[----:B------:R-:W-:Y:S01]  /*16810*/  IMAD.MOV.U32 R53, RZ, RZ, R55 ;  /* 0x000000ffff357224 */ /* 0x000fe200078e0037 */
[----:B------:R-:W2:Y:S01]  /*16820*/  LDL.LU R71, [R1+0x6cc] ;  /* 0x0006cc0001477983 */ /* 0x000ea20000300800 */
        /* <DEDUP_REMOVED lines=8> */
[----:B------:R-:W-:Y:S02]  /*168b0*/  IMAD.MOV.U32 R61, RZ, RZ, R65 ;  /* 0x000000ffff3d7224 */ /* 0x000fe400078e0041 */
[----:B------:R-:W-:Y:S02]  /*168c0*/  IMAD.MOV.U32 R65, RZ, RZ, R73 ;  /* 0x000000ffff417224 */ /* 0x000fe400078e0049 */
[----:B---3--:R-:W-:Y:S02]  /*168d0*/  IMAD.MOV.U32 R62, RZ, RZ, R66 ;  /* 0x000000ffff3e7224 */ /* 0x008fe400078e0042 */
[----:B------:R-:W3:Y:S04]  /*168e0*/  LDL.LU R66, [R1+0x634] ;  /* 0x0006340001427983 */ /* 0x000ee80000300800 */
[----:B------:R-:W2:Y:S01]  /*168f0*/  LDL.LU R73, [R1+0x688] ;  /* 0x0006880001497983 */ /* 0x000ea20000300800 */
[CC--:B------:R-:W-:Y:S01]  /*16900*/  LEA R22, P4, R47.reuse, R2.reuse, 0x2 ;  /* 0x000000022f167211 */ /* 0x0c0fe200078810ff */
[----:B------:R-:W-:Y:S01]  /*16910*/  IMAD.MOV.U32 R46, RZ, RZ, R49 ;  /* 0x000000ffff2e7224 */ /* 0x000fe200078e0031 */
[----:B------:R-:W-:Y:S01]  /*16920*/  LEA R20, P3, R48, R2, 0x2 ;  /* 0x0000000230147211 */ /* 0x000fe200078610ff */
[----:B------:R-:W-:Y:S01]  /*16930*/  IMAD.MOV.U32 R49, RZ, RZ, R52 ;  /* 0x000000ffff317224 */ /* 0x000fe200078e0034 */
[----:B------:R-:W-:Y:S01]  /*16940*/  LEA.HI.X.SX32 R23, R47, R4, 0x2, P4 ;  /* 0x000000042f177211 */ /* 0x000fe200020f16ff */
[----:B------:R-:W-:-:S02]  /*16950*/  IMAD.MOV.U32 R47, RZ, RZ, R50 ;  /* 0x000000ffff2f7224 */ /* 0x000fc400078e0032 */
[----:B------:R-:W-:Y:S01]  /*16960*/  IMAD.MOV.U32 R52, RZ, RZ, R53 ;  /* 0x000000ffff347224 */ /* 0x000fe200078e0035 */
[----:B------:R-:W-:Y:S01]  /*16970*/  LEA R18, P6, R27, R2, 0x2 ;  /* 0x000000021b127211 */ /* 0x000fe200078c10ff */
        /* <DEDUP_REMOVED lines=8> */
[----:B------:R-:W-:Y:S01]  /*16a00*/  IMAD.MOV.U32 R59, RZ, RZ, R61 ;  /* 0x000000ffff3b7224 */ /* 0x000fe200078e003d */
[----:B------:R-:W-:Y:S01]  /*16a10*/  LEA R16, P5, R28, R2, 0x2 ;  /* 0x000000021c107211 */ /* 0x000fe200078a10ff */
[----:B------:R-:W-:Y:S01]  /*16a20*/  IMAD.MOV.U32 R58, RZ, RZ, R60 ;  /* 0x000000ffff3a7224 */ /* 0x000fe200078e003c */
[----:B------:R4:W-:Y:S01]  /*16a30*/  STL.64 [R1+0x548], R22 ;  /* 0x0005481601007387 */ /* 0x0009e20000100a00 */
[----:B------:R-:W-:Y:S01]  /*16a40*/  IMAD.MOV.U32 R60, RZ, RZ, R62 ;  /* 0x000000ffff3c7224 */ /* 0x000fe200078e003e */
[----:B------:R-:W-:Y:S01]  /*16a50*/  LEA.HI.X.SX32 R19, R27, R4, 0x2, P6 ;  /* 0x000000041b137211 */ /* 0x000fe200030f16ff */
[----:B------:R-:W-:Y:S01]  /*16a60*/  IMAD.MOV.U32 R48, RZ, RZ, R49 ;  /* 0x000000ffff307224 */ /* 0x000fe200078e0031 */
[-C--:B-1----:R-:W-:Y:S01]  /*16a70*/  LEA R14, P2, R29, R2.reuse, 0x2 ;  /* 0x000000021d0e7211 */ /* 0x082fe200078410ff */
[----:B------:R-:W-:Y:S01]  /*16a80*/  IMAD.MOV.U32 R49, RZ, RZ, R50 ;  /* 0x000000ffff317224 */ /* 0x000fe200078e0032 */
[----:B------:R-:W-:-:S02]  /*16a90*/  LEA R12, P1, R30, R2, 0x2 ;  /* 0x000000021e0c7211 */ /* 0x000fc400078210ff */
[----:B------:R-:W-:Y:S02]  /*16aa0*/  LEA R10, P0, R31, R2, 0x2 ;  /* 0x000000021f0a7211 */ /* 0x000fe400078010ff */
[----:B------:R-:W-:Y:S02]  /*16ab0*/  LEA.HI.X.SX32 R17, R28, R4, 0x2, P5 ;  /* 0x000000041c117211 */ /* 0x000fe400028f16ff */
[----:B----4-:R-:W-:Y:S02]  /*16ac0*/  LEA R22, P4, R32, R2, 0x2 ;  /* 0x0000000220167211 */ /* 0x010fe400078810ff */
[-C--:B------:R-:W-:Y:S02]  /*16ad0*/  LEA.HI.X.SX32 R15, R29, R4.reuse, 0x2, P2 ;  /* 0x000000041d0f7211 */ /* 0x080fe400010f16ff */
[-C--:B------:R-:W-:Y:S02]  /*16ae0*/  LEA.HI.X.SX32 R13, R30, R4.reuse, 0x2, P1 ;  /* 0x000000041e0d7211 */ /* 0x080fe400008f16ff */
[----:B------:R-:W-:-:S02]  /*16af0*/  LEA.HI.X.SX32 R11, R31, R4, 0x2, P0 ;  /* 0x000000041f0b7211 */ /* 0x000fc400000f16ff */
[----:B------:R-:W-:Y:S01]  /*16b00*/  LEA.HI.X.SX32 R23, R32, R4, 0x2, P4 ;  /* 0x0000000420177211 */ /* 0x000fe200020f16ff */
[----:B------:R-:W-:Y:S02]  /*16b10*/  IMAD R244, R244, UR57, RZ ;  /* 0x00000039f4f47c24 */ /* 0x000fe4000f8e02ff */
[----:B------:R-:W-:Y:S02]  /*16b20*/  IMAD R245, R245, UR58, RZ ;  /* 0x0000003af5f57c24 */ /* 0x000fe4000f8e02ff */
[----:B------:R-:W-:Y:S02]  /*16b30*/  IMAD R246, R246, UR59, RZ ;  /* 0x0000003bf6f67c24 */ /* 0x000fe4000f8e02ff */
[----:B------:R-:W-:Y:S02]  /*16b40*/  IMAD R247, R247, UR60, RZ ;  /* 0x0000003cf7f77c24 */ /* 0x000fe4000f8e02ff */
[----:B------:R-:W-:Y:S02]  /*16b50*/  IMAD R248, R248, UR61, RZ ;  /* 0x0000003df8f87c24 */ /* 0x000fe4000f8e02ff */
[----:B---3--:R-:W-:-:S02]  /*16b60*/  IMAD.MOV.U32 R62, RZ, RZ, R66 ;  /* 0x000000ffff3e7224 */ /* 0x008fc400078e0042 */
[----:B--2---:R-:W-:Y:S02]  /*16b70*/  IMAD.MOV.U32 R61, RZ, RZ, R73 ;  /* 0x000000ffff3d7224 */ /* 0x004fe400078e0049 */
[----:B------:R-:W-:Y:S02]  /*16b80*/  IMAD.MOV.U32 R73, RZ, RZ, R81 ;  /* 0x000000ffff497224 */ /* 0x000fe400078e0051 */
[----:B------:R-:W2:Y:S04]  /*16b90*/  LDL.LU R81, [R1+0x640] ;  /* 0x0006400001517983 */ /* 0x000ea80000300800 */
[----:B------:R-:W3:Y:S04]  /*16ba0*/  LDL.LU R66, [R1+0x6e0] ;  /* 0x0006e00001427983 */ /* 0x000ee80000300800 */
[----:B------:R1:W-:Y:S04]  /*16bb0*/  STL.64 [R1+0x550], R20 ;  /* 0x0005501401007387 */ /* 0x0003e80000100a00 */
[----:B------:R-:W4:Y:S04]  /*16bc0*/  LDL.LU R50, [R1+0x754] ;  /* 0x0007540001327983 */ /* 0x000f280000300800 */
[----:B------:R1:W-:Y:S02]  /*16bd0*/  STL.64 [R1+0x558], R18 ;  /* 0x0005581201007387 */ /* 0x0003e40000100a00 */
[----:B-1----:R-:W-:-:S02]  /*16be0*/  LEA R20, P3, R33, R2, 0x2 ;  /* 0x0000000221147211 */ /* 0x002fc400078610ff */
[----:B------:R1:W-:Y:S02]  /*16bf0*/  STL.64 [R1+0x560], R16 ;  /* 0x0005601001007387 */ /* 0x0003e40000100a00 */
[----:B------:R-:W-:Y:S02]  /*16c00*/  LEA.HI.X.SX32 R21, R33, R4, 0x2, P3 ;  /* 0x0000000421157211 */ /* 0x000fe400018f16ff */
[C---:B------:R-:W-:Y:S01]  /*16c10*/  LEA R18, P6, R34.reuse, R2, 0x2 ;  /* 0x0000000222127211 */ /* 0x040fe200078c10ff */
[----:B------:R1:W-:Y:S03]  /*16c20*/  STL.64 [R1+0x568], R14 ;  /* 0x0005680e01007387 */ /* 0x0003e60000100a00 */
[----:B------:R-:W-:Y:S01]  /*16c30*/  LEA.HI.X.SX32 R19, R34, R4, 0x2, P6 ;  /* 0x0000000422137211 */ /* 0x000fe200030f16ff */
[----:B------:R1:W-:Y:S02]  /*16c40*/  STL.64 [R1+0x570], R12 ;  /* 0x0005700c01007387 */ /* 0x0003e40000100a00 */
[----:B-1----:R-:W-:-:S02]  /*16c50*/  LEA R16, P5, R35, R2, 0x2 ;  /* 0x0000000223107211 */ /* 0x002fc400078a10ff */
[----:B------:R1:W-:Y:S02]  /*16c60*/  STL.64 [R1+0x578], R10 ;  /* 0x0005780a01007387 */ /* 0x0003e40000100a00 */
[----:B------:R-:W-:Y:S02]  /*16c70*/  LEA.HI.X.SX32 R17, R35, R4, 0x2, P5 ;  /* 0x0000000423117211 */ /* 0x000fe400028f16ff */
[-C--:B------:R-:W-:Y:S01]  /*16c80*/  LEA R14, P2, R36, R2.reuse, 0x2 ;  /* 0x00000002240e7211 */ /* 0x080fe200078410ff */
[----:B------:R1:W-:Y:S01]  /*16c90*/  STL.64 [R1+0x580], R22 ;  /* 0x0005801601007387 */ /* 0x0003e20000100a00 */
[----:B------:R-:W-:-:S03]  /*16ca0*/  LEA R12, P1, R37, R2, 0x2 ;  /* 0x00000002250c7211 */ /* 0x000fc600078210ff */
[----:B------:R1:W-:Y:S01]  /*16cb0*/  STL.64 [R1+0x588], R20 ;  /* 0x0005881401007387 */ /* 0x0003e20000100a00 */
[----:B------:R-:W-:Y:S02]  /*16cc0*/  LEA.HI.X.SX32 R15, R36, R4, 0x2, P2 ;  /* 0x00000004240f7211 */ /* 0x000fe400010f16ff */
[C---:B-1----:R-:W-:Y:S01]  /*16cd0*/  LEA R10, P0, R38.reuse, R2, 0x2 ;  /* 0x00000002260a7211 */ /* 0x042fe200078010ff */
[----:B------:R1:W-:Y:S01]  /*16ce0*/  STL.64 [R1+0x598], R18 ;  /* 0x0005981201007387 */ /* 0x0003e20000100a00 */
[----:B------:R-:W-:Y:S02]  /*16cf0*/  LEA.HI.X.SX32 R13, R37, R4, 0x2, P1 ;  /* 0x00000004250d7211 */ /* 0x000fe400008f16ff */
[C---:B------:R-:W-:Y:S02]  /*16d00*/  LEA R22, P4, R39.reuse, R2, 0x2 ;  /* 0x0000000227167211 */ /* 0x040fe400078810ff */
[----:B------:R-:W-:Y:S02]  /*16d10*/  LEA.HI.X.SX32 R11, R38, R4, 0x2, P0 ;  /* 0x00000004260b7211 */ /* 0x000fe400000f16ff */
[----:B------:R-:W-:Y:S01]  /*16d20*/  LEA R20, P3, R40, R2, 0x2 ;  /* 0x0000000228147211 */ /* 0x000fe200078610ff */
[----:B------:R1:W-:Y:S01]  /*16d30*/  STL.64 [R1+0x5a0], R16 ;  /* 0x0005a01001007387 */ /* 0x0003e20000100a00 */
[----:B------:R-:W-:-:S02]  /*16d40*/  LEA.HI.X.SX32 R23, R39, R4, 0x2, P4 ;  /* 0x0000000427177211 */ /* 0x000fc400020f16ff */
[C---:B-1----:R-:W-:Y:S01]  /*16d50*/  LEA R18, P6, R41.reuse, R2, 0x2 ;  /* 0x0000000229127211 */ /* 0x042fe200078c10ff */
[----:B------:R1:W-:Y:S01]  /*16d60*/  STL.64 [R1+0x5b0], R14 ;  /* 0x0005b00e01007387 */ /* 0x0003e20000100a00 */
[-C--:B------:R-:W-:Y:S02]  /*16d70*/  LEA.HI.X.SX32 R21, R40, R4.reuse, 0x2, P3 ;  /* 0x0000000428157211 */ /* 0x080fe400018f16ff */
[----:B------:R-:W-:Y:S01]  /*16d80*/  LEA.HI.X.SX32 R19, R41, R4, 0x2, P6 ;  /* 0x0000000429137211 */ /* 0x000fe200030f16ff */
[----:B------:R1:W-:Y:S01]  /*16d90*/  STL.64 [R1+0x5b8], R12 ;  /* 0x0005b80c01007387 */ /* 0x0003e20000100a00 */
[----:B------:R-:W-:-:S03]  /*16da0*/  LEA R16, P5, R42, R2, 0x2 ;  /* 0x000000022a107211 */ /* 0x000fc600078a10ff */
[----:B------:R1:W-:Y:S02]  /*16db0*/  STL.64 [R1+0x5c8], R10 ;  /* 0x0005c80a01007387 */ /* 0x0003e40000100a00 */
[C---:B-1----:R-:W-:Y:S02]  /*16dc0*/  LEA R14, P2, R43.reuse, R2, 0x2 ;  /* 0x000000022b0e7211 */ /* 0x042fe400078410ff */
[----:B------:R1:W-:Y:S01]  /*16dd0*/  STL.64 [R1+0x5d0], R22 ;  /* 0x0005d01601007387 */ /* 0x0003e20000100a00 */
[----:B------:R-:W-:Y:S02]  /*16de0*/  LEA.HI.X.SX32 R17, R42, R4, 0x2, P5 ;  /* 0x000000042a117211 */ /* 0x000fe400028f16ff */
[C---:B------:R-:W-:Y:S01]  /*16df0*/  LEA R12, P1, R44.reuse, R2, 0x2 ;  /* 0x000000022c0c7211 */ /* 0x040fe200078210ff */
[----:B------:R1:W-:Y:S01]  /*16e00*/  STL.64 [R1+0x5d8], R20 ;  /* 0x0005d81401007387 */ /* 0x0003e20000100a00 */
[----:B------:R-:W-:Y:S02]  /*16e10*/  LEA.HI.X.SX32 R15, R43, R4, 0x2, P2 ;  /* 0x000000042b0f7211 */ /* 0x000fe400010f16ff */
[----:B------:R-:W-:Y:S01]  /*16e20*/  LEA R10, P0, R45, R2, 0x2 ;  /* 0x000000022d0a7211 */ /* 0x000fe200078010ff */
[----:B------:R1:W-:Y:S01]  /*16e30*/  STL.64 [R1+0x5e0], R18 ;  /* 0x0005e01201007387 */ /* 0x0003e20000100a00 */
[----:B------:R-:W-:-:S02]  /*16e40*/  LEA.HI.X.SX32 R13, R44, R4, 0x2, P1 ;  /* 0x000000042c0d7211 */ /* 0x000fc400008f16ff */
[C---:B-1----:R-:W-:Y:S02]  /*16e50*/  LEA R22, P4, R46.reuse, R2, 0x2 ;  /* 0x000000022e167211 */ /* 0x042fe400078810ff */
[----:B------:R-:W-:Y:S02]  /*16e60*/  LEA.HI.X.SX32 R11, R45, R4, 0x2, P0 ;  /* 0x000000042d0b7211 */ /* 0x000fe400000f16ff */
[C---:B------:R-:W-:Y:S01]  /*16e70*/  LEA R20, P3, R47.reuse, R2, 0x2 ;  /* 0x000000022f147211 */ /* 0x040fe200078610ff */
[----:B------:R1:W-:Y:S01]  /*16e80*/  STL.64 [R1+0x5f0], R16 ;  /* 0x0005f01001007387 */ /* 0x0003e20000100a00 */
[----:B------:R-:W-:Y:S02]  /*16e90*/  LEA.HI.X.SX32 R23, R46, R4, 0x2, P4 ;  /* 0x000000042e177211 */ /* 0x000fe400020f16ff */
[----:B------:R-:W-:Y:S01]  /*16ea0*/  LEA R18, P6, R48, R2, 0x2 ;  /* 0x0000000230127211 */ /* 0x000fe200078c10ff */
[----:B------:R1:W-:Y:S01]  /*16eb0*/  STL.64 [R1+0x5f8], R14 ;  /* 0x0005f80e01007387 */ /* 0x0003e20000100a00 */
[----:B------:R-:W-:-:S02]  /*16ec0*/  LEA.HI.X.SX32 R21, R47, R4, 0x2, P3 ;  /* 0x000000042f157211 */ /* 0x000fc400018f16ff */
[----:B------:R-:W-:Y:S01]  /*16ed0*/  LEA.HI.X.SX32 R19, R48, R4, 0x2, P6 ;  /* 0x0000000430137211 */ /* 0x000fe200030f16ff */
[----:B------:R1:W-:Y:S02]  /*16ee0*/  STL.64 [R1+0x608], R12 ;  /* 0x0006080c01007387 */ /* 0x0003e40000100a00 */
[-C--:B-1----:R-:W-:Y:S02]  /*16ef0*/  LEA R16, P5, R242, R2.reuse, 0x2 ;  /* 0x00000002f2107211 */ /* 0x082fe400078a10ff */
[----:B------:R1:W-:Y:S01]  /*16f00*/  STL.64 [R1+0x610], R10 ;  /* 0x0006100a01007387 */ /* 0x0003e20000100a00 */
[----:B------:R-:W-:-:S03]  /*16f10*/  LEA R14, P2, R243, R2, 0x2 ;  /* 0x00000002f30e7211 */ /* 0x000fc600078410ff */
[----:B------:R1:W-:Y:S01]  /*16f20*/  STL.64 [R1+0x620], R22 ;  /* 0x0006201601007387 */ /* 0x0003e20000100a00 */
[----:B------:R-:W-:Y:S02]  /*16f30*/  LEA.HI.X.SX32 R17, R242, R4, 0x2, P5 ;  /* 0x00000004f2117211 */ /* 0x000fe400028f16ff */
[C---:B------:R-:W-:Y:S01]  /*16f40*/  LEA R12, P1, R244.reuse, R2, 0x2 ;  /* 0x00000002f40c7211 */ /* 0x040fe200078210ff */
[----:B------:R1:W-:Y:S01]  /*16f50*/  STL.64 [R1+0x628], R20 ;  /* 0x0006281401007387 */ /* 0x0003e20000100a00 */
[----:B------:R-:W-:Y:S02]  /*16f60*/  LEA.HI.X.SX32 R15, R243, R4, 0x2, P2 ;  /* 0x00000004f30f7211 */ /* 0x000fe400010f16ff */
[----:B-1----:R-:W-:Y:S01]  /*16f70*/  LEA R10, P0, R245, R2, 0x2 ;  /* 0x00000002f50a7211 */ /* 0x002fe200078010ff */
[----:B------:R1:W-:Y:S01]  /*16f80*/  STL.64 [R1+0x648], R18 ;  /* 0x0006481201007387 */ /* 0x0003e20000100a00 */
[----:B------:R-:W-:Y:S02]  /*16f90*/  LEA.HI.X.SX32 R13, R244, R4, 0x2, P1 ;  /* 0x00000004f40d7211 */ /* 0x000fe400008f16ff */
[----:B------:R-:W-:-:S02]  /*16fa0*/  LEA R22, P4, R246, R2, 0x2 ;  /* 0x00000002f6167211 */ /* 0x000fc400078810ff */
[----:B------:R-:W-:Y:S02]  /*16fb0*/  LEA.HI.X.SX32 R11, R245, R4, 0x2, P0 ;  /* 0x00000004f50b7211 */ /* 0x000fe400000f16ff */
[C---:B------:R-:W-:Y:S01]  /*16fc0*/  LEA R20, P3, R247.reuse, R2, 0x2 ;  /* 0x00000002f7147211 */ /* 0x040fe200078610ff */
[----:B------:R1:W-:Y:S01]  /*16fd0*/  STL.64 [R1+0x650], R16 ;  /* 0x0006501001007387 */ /* 0x0003e20000100a00 */
[----:B------:R-:W-:Y:S02]  /*16fe0*/  LEA.HI.X.SX32 R23, R246, R4, 0x2, P4 ;  /* 0x00000004f6177211 */ /* 0x000fe400020f16ff */
[C---:B-1----:R-:W-:Y:S01]  /*16ff0*/  LEA R18, P6, R248.reuse, R2, 0x2 ;  /* 0x00000002f8127211 */ /* 0x042fe200078c10ff */
[----:B------:R1:W-:Y:S01]  /*17000*/  STL.64 [R1+0x658], R14 ;  /* 0x0006580e01007387 */ /* 0x0003e20000100a00 */
[-C--:B------:R-:W-:Y:S02]  /*17010*/  LEA.HI.X.SX32 R21, R247, R4.reuse, 0x2, P3 ;  /* 0x00000004f7157211 */ /* 0x080fe400018f16ff */
[----:B------:R-:W-:Y:S01]  /*17020*/  LEA.HI.X.SX32 R19, R248, R4, 0x2, P6 ;  /* 0x00000004f8137211 */ /* 0x000fe200030f16ff */
[----:B------:R1:W-:Y:S01]  /*17030*/  STL.64 [R1+0x668], R12 ;  /* 0x0006680c01007387 */ /* 0x0003e20000100a00 */
[----:B------:R-:W-:-:S03]  /*17040*/  IMAD.MOV.U32 R44, RZ, RZ, R51 ;  /* 0x000000ffff2c7224 */ /* 0x000fc600078e0033 */
[----:B------:R1:W-:Y:S04]  /*17050*/  STL.64 [R1+0x678], R10 ;  /* 0x0006780a01007387 */ /* 0x0003e80000100a00 */
[----:B------:R-:W-:Y:S04]  /*17060*/  STL.64 [R1+0x680], R22 ;  /* 0x0006801601007387 */ /* 0x000fe80000100a00 */
[----:B------:R-:W-:Y:S04]  /*17070*/  STL.64 [R1+0x690], R20 ;  /* 0x0006901401007387 */ /* 0x000fe80000100a00 */
[----:B------:R-:W-:Y:S04]  /*17080*/  STL.64 [R1+0x698], R18 ;  /* 0x0006981201007387 */ /* 0x000fe80000100a00 */
[----:B------:R-:W2:Y:S01]  /*17090*/  LDL.LU R51, [R1+0x718] ;  /* 0x0007180001337983 */ /* 0x000ea20000300800 */
[----:B------:R-:W-:-:S02]  /*170a0*/  IMAD.MOV.U32 R39, RZ, RZ, R58 ;  /* 0x000000ffff277224 */ /* 0x000fc400078e003a */
[----:B------:R-:W-:Y:S01]  /*170b0*/  IMAD R249, R249, UR62, RZ ;  /* 0x0000003ef9f97c24 */ /* 0x000fe2000f8e02ff */
[----:B------:R-:W2:Y:S01]  /*170c0*/  LDL.LU R45, [R1+0x714] ;  /* 0x00071400012d7983 */ /* 0x000ea20000300800 */
[----:B------:R-:W-:Y:S02]  /*170d0*/  IMAD.MOV.U32 R41, RZ, RZ, R60 ;  /* 0x000000ffff297224 */ /* 0x000fe400078e003c */
[----:B------:R-:W-:Y:S02]  /*170e0*/  IMAD R252, R252, UR63, RZ ;  /* 0x0000003ffcfc7c24 */ /* 0x000fe4000f8e02ff */
[----:B------:R-:W-:Y:S02]  /*170f0*/  IMAD R78, R78, UR64, RZ ;  /* 0x000000404e4e7c24 */ /* 0x000fe4000f8e02ff */
[----:B------:R-:W-:Y:S01]  /*17100*/  IMAD R79, R79, UR9, RZ ;  /* 0x000000094f4f7c24 */ /* 0x000fe2000f8e02ff */
[-C--:B------:R-:W-:Y:S02]  /*17110*/  LEA R16, P5, R249, R2.reuse, 0x2 ;  /* 0x00000002f9107211 */ /* 0x080fe400078a10ff */
[----:B-1----:R-:W-:-:S02]  /*17120*/  LEA R14, P2, R252, R2, 0x2 ;  /* 0x00000002fc0e7211 */ /* 0x002fc400078410ff */
[-C--:B------:R-:W-:Y:S02]  /*17130*/  LEA R12, P1, R78, R2.reuse, 0x2 ;  /* 0x000000024e0c7211 */ /* 0x080fe400078210ff */
[----:B------:R-:W-:Y:S02]  /*17140*/  LEA R10, P0, R79, R2, 0x2 ;  /* 0x000000024f0a7211 */ /* 0x000fe400078010ff */
[-C--:B------:R-:W-:Y:S01]  /*17150*/  LEA.HI.X.SX32 R17, R249, R4.reuse, 0x2, P5 ;  /* 0x00000004f9117211 */ /* 0x080fe200028f16ff */
[----:B------:R-:W-:Y:S01]  /*17160*/  IMAD.MOV.U32 R32, RZ, RZ, R59 ;  /* 0x000000ffff207224 */ /* 0x000fe200078e003b */
[-C--:B------:R-:W-:Y:S01]  /*17170*/  LEA.HI.X.SX32 R15, R252, R4.reuse, 0x2, P2 ;  /* 0x00000004fc0f7211 */ /* 0x080fe200010f16ff */
[----:B------:R-:W-:Y:S01]  /*17180*/  IMAD.MOV.U32 R59, RZ, RZ, R63 ;  /* 0x000000ffff3b7224 */ /* 0x000fe200078e003f */
[-C--:B------:R-:W-:Y:S01]  /*17190*/  LEA.HI.X.SX32 R13, R78, R4.reuse, 0x2, P1 ;  /* 0x000000044e0d7211 */ /* 0x080fe200008f16ff */
[----:B------:R-:W-:Y:S01]  /*171a0*/  IMAD.MOV.U32 R47, RZ, RZ, R52 ;  /* 0x000000ffff2f7224 */ /* 0x000fe200078e0034 */
[----:B------:R-:W-:Y:S01]  /*171b0*/  LEA.HI.X.SX32 R11, R79, R4, 0x2, P0 ;  /* 0x000000044f0b7211 */ /* 0x000fe200000f16ff */
[----:B------:R-:W-:Y:S01]  /*171c0*/  IMAD.MOV.U32 R63, RZ, RZ, R64 ;  /* 0x000000ffff3f7224 */ /* 0x000fe200078e0040 */
[----:B------:R-:W-:Y:S01]  /*171d0*/  STL.64 [R1+0x6a0], R16 ;  /* 0x0006a01001007387 */ /* 0x000fe20000100a00 */
[----:B------:R-:W-:-:S03]  /*171e0*/  VIADD R52, R5, 0x7f ;  /* 0x0000007f05347836 */ /* 0x000fc60000000000 */
[----:B------:R-:W-:Y:S01]  /*171f0*/  STL.64 [R1+0x6a8], R14 ;  /* 0x0006a80e01007387 */ /* 0x000fe20000100a00 */
[----:B------:R-:W-:-:S03]  /*17200*/  IMAD.MOV.U32 R37, RZ, RZ, R56 ;  /* 0x000000ffff257224 */ /* 0x000fc600078e0038 */
[----:B------:R1:W-:Y:S01]  /*17210*/  STL.64 [R1+0x6c0], R12 ;  /* 0x0006c00c01007387 */ /* 0x0003e20000100a00 */
[----:B------:R-:W-:-:S03]  /*17220*/  ISETP.GT.AND P0, PT, R52, 0x7f, PT ;  /* 0x0000007f3400780c */ /* 0x000fc60003f04270 */
[----:B------:R1:W-:Y:S01]  /*17230*/  STL.64 [R1+0x6b8], R10 ;  /* 0x0006b80a01007387 */ /* 0x0003e20000100a00 */
[----:B------:R-:W-:Y:S02]  /*17240*/  IMAD.MOV.U32 R34, RZ, RZ, R53 ;  /* 0x000000ffff227224 */ /* 0x000fe400078e0035 */
[----:B------:R-:W-:Y:S02]  /*17250*/  IMAD.MOV.U32 R46, RZ, RZ, R54 ;  /* 0x000000ffff2e7224 */ /* 0x000fe400078e0036 */
[----:B---3--:R-:W-:Y:S02]  /*17260*/  IMAD.MOV.U32 R58, RZ, RZ, R66 ;  /* 0x000000ffff3a7224 */ /* 0x008fe400078e0042 */
[----:B------:R-:W-:-:S04]  /*17270*/  IMAD R66, R6, 0x2, R3 ;  /* 0x0000000206427824 */ /* 0x000fc800078e0203 */
[----:B------:R-:W-:-:S04]  /*17280*/  IMAD R66, R6, 0x2, R66 ;  /* 0x0000000206427824 */ /* 0x000fc800078e0242 */
[----:B------:R-:W-:-:S04]  /*17290*/  IMAD R66, R6, 0x2, R66 ;  /* 0x0000000206427824 */ /* 0x000fc800078e0242 */
[----:B------:R-:W-:-:S04]  /*172a0*/  IMAD R66, R6, 0x2, R66 ;  /* 0x0000000206427824 */ /* 0x000fc800078e0242 */
[----:B------:R-:W-:Y:S02]  /*172b0*/  IMAD.MOV.U32 R60, RZ, RZ, R66 ;  /* 0x000000ffff3c7224 */ /* 0x000fe400078e0042 */
[----:B------:R-:W-:-:S04]  /*172c0*/  IMAD R66, R6, 0x2, R3 ;  /* 0x0000000206427824 */ /* 0x000fc800078e0203 */
[----:B------:R-:W-:-:S04]  /*172d0*/  IMAD R66, R6, 0x2, R66 ;  /* 0x0000000206427824 */ /* 0x000fc800078e0242 */
[----:B------:R-:W-:-:S04]  /*172e0*/  IMAD R66, R6, 0x2, R66 ;  /* 0x0000000206427824 */ /* 0x000fc800078e0242 */
[----:B------:R-:W-:Y:S02]  /*172f0*/  IMAD.MOV.U32 R64, RZ, RZ, R66 ;  /* 0x000000ffff407224 */ /* 0x000fe400078e0042 */
[----:B------:R-:W-:Y:S02]  /*17300*/  IMAD R66, R6, 0x2, R3 ;  /* 0x0000000206427824 */ /* 0x000fe400078e0203 */
[----:B----4-:R-:W-:Y:S02]  /*17310*/  IMAD.MOV.U32 R42, RZ, RZ, R50 ;  /* 0x000000ffff2a7224 */ /* 0x010fe400078e0032 */
[----:B------:R-:W-:Y:S02]  /*17320*/  IMAD.MOV.U32 R50, RZ, RZ, R68 ;  /* 0x000000ffff327224 */ /* 0x000fe400078e0044 */
[----:B------:R-:W-:Y:S02]  /*17330*/  IMAD.MOV.U32 R56, RZ, RZ, R66 ;  /* 0x000000ffff387224 */ /* 0x000fe400078e0042 */
[----:B------:R-:W-:-:S02]  /*17340*/  IMAD.MOV.U32 R66, RZ, RZ, R74 ;  /* 0x000000ffff427224 */ /* 0x000fc400078e004a */
[----:B--2---:R-:W-:Y:S02]  /*17350*/  IMAD.MOV.U32 R48, RZ, RZ, R51 ;  /* 0x000000ffff307224 */ /* 0x004fe400078e0033 */
[----:B------:R-:W2:Y:S04]  /*17360*/  LDL.LU R51, [R1+0x728] ;  /* 0x0007280001337983 */ /* 0x000ea80000300800 */
[----:B------:R-:W3:Y:S04]  /*17370*/  LDL.LU R68, [R1+0x5c0] ;  /* 0x0005c00001447983 */ /* 0x000ee80000300800 */
[----:B------:R-:W4:Y:S04]  /*17380*/  LDL.LU R52, [R1+0x710] ;  /* 0x0007100001347983 */ /* 0x000f280000300800 */
[----:B------:R-:W3:Y:S04]  /*17390*/  LDL.LU R74, [R1+0x618] ;  /* 0x00061800014a7983 */ /* 0x000ee80000300800 */
[----:B------:R-:W3:Y:S04]  /*173a0*/  LDL.LU R53, [R1+0x70c] ;  /* 0x00070c0001357983 */ /* 0x000ee80000300800 */
[----:B------:R-:W3:Y:S01]  /*173b0*/  LDL.LU R54, [R1+0x708] ;  /* 0x0007080001367983 */ /* 0x000ee20000300800 */
[----:B------:R-:W-:-:S02]  /*173c0*/  IMAD.MOV.U32 R33, RZ, RZ, R55 ;  /* 0x000000ffff217224 */ /* 0x000fc400078e0037 */
[----:B------:R-:W-:Y:S02]  /*173d0*/  IMAD.MOV.U32 R43, RZ, RZ, R57 ;  /* 0x000000ffff2b7224 */ /* 0x000fe400078e0039 */
[--C-:B------:R-:W-:Y:S02]  /*173e0*/  IMAD R57, R6, 0x2, R3.reuse ;  /* 0x0000000206397824 */ /* 0x100fe400078e0203 */
[----:B------:R-:W-:Y:S02]  /*173f0*/  IMAD.MOV.U32 R55, RZ, RZ, R3 ;  /* 0x000000ffff377224 */ /* 0x000fe400078e0003 */
[----:B------:R-:W1:Y:S01]  /*17400*/  S2R R3, SR_TID.X ;  /* 0x0000000000037919 */ /* 0x000e620000002100 */
[----:B------:R-:W-:Y:S01]  /*17410*/  IMAD R2, R251, UR4, RZ ;  /* 0x00000004fb027c24 */ /* 0x000fe2000f8e02ff */
[----:B------:R-:W-:Y:S01]  /*17420*/  SEL R4, RZ, 0x4, !P0 ;  /* 0x00000004ff047807 */ /* 0x000fe20004000000 */
[----:B------:R-:W-:Y:S02]  /*17430*/  IMAD.MOV.U32 R40, RZ, RZ, R49 ;  /* 0x000000ffff287224 */ /* 0x000fe400078e0031 */
[----:B------:R-:W-:Y:S01]  /*17440*/  IMAD.MOV.U32 R49, RZ, RZ, R67 ;  /* 0x000000ffff317224 */ /* 0x000fe200078e0043 */
[----:B-1----:R-:W-:Y:S01]  /*17450*/  LEA R12, P2, R2, UR16, 0x2 ;  /* 0x00000010020c7c11 */ /* 0x002fe2000f8410ff */
[----:B------:R-:W-:Y:S01]  /*17460*/  IMAD R57, R6, 0x2, R57 ;  /* 0x0000000206397824 */ /* 0x000fe200078e0239 */
[----:B------:R-:W3:Y:S01]  /*17470*/  LDL.LU R67, [R1+0x5ec] ;  /* 0x0005ec0001437983 */ /* 0x000ee20000300800 */
[----:B------:R-:W-:Y:S01]  /*17480*/  IMAD.MOV.U32 R35, RZ, RZ, R49 ;  /* 0x000000ffff237224 */ /* 0x000fe200078e0031 */
[----:B------:R-:W-:Y:S01]  /*17490*/  LEA.HI.X.SX32 R2, R2, UR17, 0x2, P2 ;  /* 0x0000001102027c11 */ /* 0x000fe200090f16ff */
[----:B------:R-:W-:Y:S01]  /*174a0*/  IMAD.MOV.U32 R49, RZ, RZ, R50 ;  /* 0x000000ffff317224 */ /* 0x000fe200078e0032 */
[----:B------:R-:W-:-:S04]  /*174b0*/  SHF.R.U32.HI R3, RZ, 0x6, R3 ;  /* 0x00000006ff037819 */ /* 0x000fc80000011603 */
[----:B------:R-:W-:-:S04]  /*174c0*/  SGXT.U32 R3, R3, 0x1 ;  /* 0x000000010303781a */ /* 0x000fc80000000000 */
[C---:B------:R-:W-:Y:S01]  /*174d0*/  ISETP.GE.AND P1, PT, R3.reuse, R5, PT ;  /* 0x000000050300720c */ /* 0x040fe20003f26270 */
[C---:B------:R-:W-:Y:S02]  /*174e0*/  IMAD R36, R3.reuse, UR12, RZ ;  /* 0x0000000c03247c24 */ /* 0x040fe4000f8e02ff */
[----:B------:R-:W-:Y:S01]  /*174f0*/  IMAD R38, R3, UR12, RZ ;  /* 0x0000000c03267c24 */ /* 0x000fe2000f8e02ff */
[----:B------:R-:W-:Y:S02]  /*17500*/  SEL R10, R4, RZ, !P1 ;  /* 0x000000ff040a7207 */ /* 0x000fe40004800000 */
[----:B------:R-:W-:Y:S01]  /*17510*/  LEA R22, P1, R36, R12, 0x2 ;  /* 0x0000000c24167211 */ /* 0x000fe200078210ff */
[----:B------:R-:W-:-:S03]  /*17520*/  IMAD R38, R6, 0x2, R38 ;  /* 0x0000000206267824 */ /* 0x000fc600078e0226 */
[----:B------:R-:W-:Y:S01]  /*17530*/  LEA.HI.X.SX32 R23, R36, R2, 0x2, P1 ;  /* 0x0000000224177211 */ /* 0x000fe200008f16ff */
[----:B------:R-:W-:Y:S01]  /*17540*/  IMAD.MOV.U32 R36, RZ, RZ, R49 ;  /* 0x000000ffff247224 */ /* 0x000fe200078e0031 */
[----:B------:R-:W-:-:S04]  /*17550*/  LEA R20, P6, R38, R12, 0x2 ;  /* 0x0000000c26147211 */ /* 0x000fc800078c10ff */
[----:B------:R-:W-:Y:S01]  /*17560*/  LEA.HI.X.SX32 R21, R38, R2, 0x2, P6 ;  /* 0x0000000226157211 */ /* 0x000fe200030f16ff */
[----:B------:R1:W-:Y:S01]  /*17570*/  STL.64 [R1+0xc0], R22 ;  /* 0x0000c01601007387 */ /* 0x0003e20000100a00 */
[----:B--2---:R-:W-:-:S04]  /*17580*/  IMAD.MOV.U32 R50, RZ, RZ, R51 ;  /* 0x000000ffff327224 */ /* 0x004fc800078e0033 */
[----:B------:R-:W-:Y:S02]  /*17590*/  IMAD.MOV.U32 R49, RZ, RZ, R50 ;  /* 0x000000ffff317224 */ /* 0x000fe400078e0032 */
[----:B----4-:R-:W-:-:S04]  /*175a0*/  IMAD.MOV.U32 R51, RZ, RZ, R52 ;  /* 0x000000ffff337224 */ /* 0x010fc800078e0034 */
[----:B------:R-:W-:Y:S02]  /*175b0*/  IMAD.MOV.U32 R50, RZ, RZ, R51 ;  /* 0x000000ffff327224 */ /* 0x000fe400078e0033 */
[----:B---3--:R-:W-:Y:S02]  /*175c0*/  IMAD.MOV.U32 R52, RZ, RZ, R53 ;  /* 0x000000ffff347224 */ /* 0x008fe400078e0035 */
        /* <DEDUP_REMOVED lines=14> */
[----:B------:R-:W2:Y:S01]  /*176b0*/  LDL.LU R71, [R1+0x6ec] ;  /* 0x0006ec0001477983 */ /* 0x000ea20000300800 */
[----:B------:R-:W-:Y:S02]  /*176c0*/  IMAD.MOV.U32 R56, RZ, RZ, R57 ;  /* 0x000000ffff387224 */ /* 0x000fe400078e0039 */
[----:B------:R-:W-:-:S02]  /*176d0*/  IMAD.MOV.U32 R57, RZ, RZ, R58 ;  /* 0x000000ffff397224 */ /* 0x000fc400078e003a */
[----:B------:R-:W-:Y:S01]  /*176e0*/  IMAD.MOV.U32 R58, RZ, RZ, R61 ;  /* 0x000000ffff3a7224 */ /* 0x000fe200078e003d */
[----:B------:R3:W-:Y:S01]  /*176f0*/  STL.64 [R1+0xb8], R20 ;  /* 0x0000b81401007387 */ /* 0x0007e20000100a00 */
[----:B------:R-:W-:Y:S02]  /*17700*/  IMAD.MOV.U32 R61, RZ, RZ, R62 ;  /* 0x000000ffff3d7224 */ /* 0x000fe400078e003e */
[----:B------:R-:W-:Y:S02]  /*17710*/  IMAD.MOV.U32 R62, RZ, RZ, R65 ;  /* 0x000000ffff3e7224 */ /* 0x000fe400078e0041 */
[----:B------:R-:W4:Y:S01]  /*17720*/  LDL.LU R65, [R1+0x630] ;  /* 0x0006300001417983 */ /* 0x000f220000300800 */
        /* <DEDUP_REMOVED lines=14> */
[----:B----4-:R-:W-:Y:S02]  /*17810*/  IMAD.MOV.U32 R62, RZ, RZ, R65 ;  /* 0x000000ffff3e7224 */ /* 0x010fe400078e0041 */
[----:B------:R-:W-:Y:S02]  /*17820*/  IMAD.MOV.U32 R65, RZ, RZ, R66 ;  /* 0x000000ffff417224 */ /* 0x000fe400078e0042 */
[----:B------:R-:W4:Y:S01]  /*17830*/  LDL.LU R66, [R1+0x6f8] ;  /* 0x0006f80001427983 */ /* 0x000f220000300800 */
[----:B------:R-:W-:Y:S02]  /*17840*/  IMAD.MOV.U32 R40, RZ, RZ, R49 ;  /* 0x000000ffff287224 */ /* 0x000fe400078e0031 */
[----:B------:R-:W-:-:S02]  /*17850*/  IMAD.MOV.U32 R49, RZ, RZ, R50 ;  /* 0x000000ffff317224 */ /* 0x000fc400078e0032 */
[----:B------:R-:W-:Y:S02]  /*17860*/  IMAD.MOV.U32 R50, RZ, RZ, R51 ;  /* 0x000000ffff327224 */ /* 0x000fe400078e0033 */
[----:B------:R-:W-:Y:S01]  /*17870*/  IMAD.MOV.U32 R51, RZ, RZ, R52 ;  /* 0x000000ffff337224 */ /* 0x000fe200078e0034 */
[-C--:B------:R-:W-:Y:S01]  /*17880*/  LEA R16, P2, R42, R12.reuse, 0x2 ;  /* 0x0000000c2a107211 */ /* 0x080fe200078410ff */
[----:B------:R-:W-:Y:S02]  /*17890*/  IMAD.MOV.U32 R52, RZ, RZ, R53 ;  /* 0x000000ffff347224 */ /* 0x000fe400078e0035 */
[----:B------:R-:W-:Y:S01]  /*178a0*/  IMAD.MOV.U32 R53, RZ, RZ, R54 ;  /* 0x000000ffff357224 */ /* 0x000fe200078e0036 */
[----:B------:R-:W-:Y:S01]  /*178b0*/  LEA R14, P5, R44, R12, 0x2 ;  /* 0x0000000c2c0e7211 */ /* 0x000fe200078a10ff */
[----:B------:R-:W-:Y:S02]  /*178c0*/  IMAD.MOV.U32 R54, RZ, RZ, R55 ;  /* 0x000000ffff367224 */ /* 0x000fe400078e0037 */
[----:B------:R-:W-:Y:S01]  /*178d0*/  IMAD.MOV.U32 R55, RZ, RZ, R58 ;  /* 0x000000ffff377224 */ /* 0x000fe200078e003a */
[----:B------:R-:W-:Y:S01]  /*178e0*/  LEA.HI.X.SX32 R17, R42, R2, 0x2, P2 ;  /* 0x000000022a117211 */ /* 0x000fe200010f16ff */
        /* <DEDUP_REMOVED lines=15> */
[----:B----4-:R-:W-:-:S02]  /*179e0*/  IMAD.MOV.U32 R65, RZ, RZ, R66 ;  /* 0x000000ffff417224 */ /* 0x010fc400078e0042 */
[----:B------:R-:W-:Y:S02]  /*179f0*/  IMAD.MOV.U32 R66, RZ, RZ, R68 ;  /* 0x000000ffff427224 */ /* 0x000fe400078e0044 */
[----:B------:R-:W4:Y:S01]  /*17a00*/  LDL.LU R68, [R1+0x594] ;  /* 0x0005940001447983 */ /* 0x000f220000300800 */
[----:B------:R-:W-:Y:S02]  /*17a10*/  IMAD.MOV.U32 R61, RZ, RZ, R65 ;  /* 0x000000ffff3d7224 */ /* 0x000fe400078e0041 */
[----:B------:R-:W-:Y:S01]  /*17a20*/  IMAD.MOV.U32 R65, RZ, RZ, R74 ;  /* 0x000000ffff417224 */ /* 0x000fe200078e004a */
[----:B------:R1:W-:Y:S01]  /*17a30*/  STL.64 [R1+0xa0], R14 ;  /* 0x0000a00e01007387 */ /* 0x0003e20000100a00 */
[----:B------:R-:W-:-:S03]  /*17a40*/  IMAD.MOV.U32 R62, RZ, RZ, R66 ;  /* 0x000000ffff3e7224 */ /* 0x000fc600078e0042 */
[----:B------:R-:W2:Y:S04]  /*17a50*/  LDL.LU R74, [R1+0x6b0] ;  /* 0x0006b000014a7983 */ /* 0x000ea80000300800 */
[----:B------:R-:W2:Y:S01]  /*17a60*/  LDL.LU R66, [R1+0x6c8] ;  /* 0x0006c80001427983 */ /* 0x000ea20000300800 */
[----:B------:R-:W-:-:S04]  /*17a70*/  LEA R24, P4, R45, R12, 0x2 ;  /* 0x0000000c2d187211 */ /* 0x000fc800078810ff */
[----:B------:R-:W-:Y:S01]  /*17a80*/  LEA.HI.X.SX32 R25, R45, R2, 0x2, P4 ;  /* 0x000000022d197211 */ /* 0x000fe200020f16ff */
        /* <DEDUP_REMOVED lines=11> */
[----:B---3--:R-:W-:Y:S01]  /*17b40*/  LEA R20, P1, R47, R12, 0x2 ;  /* 0x0000000c2f147211 */ /* 0x008fe200078210ff */
[----:B------:R-:W-:Y:S02]  /*17b50*/  IMAD.MOV.U32 R62, RZ, RZ, R65 ;  /* 0x000000ffff3e7224 */ /* 0x000fe400078e0041 */
[----:B------:R-:W-:Y:S02]  /*17b60*/  IMAD.MOV.U32 R53, RZ, RZ, R54 ;  /* 0x000000ffff357224 */ /* 0x000fe400078e0036 */
[----:B------:R-:W-:-:S02]  /*17b70*/  IMAD R0, R6, 0x2, R0 ;  /* 0x0000000206007824 */ /* 0x000fc400078e0200 */
[----:B------:R-:W-:Y:S02]  /*17b80*/  IMAD.MOV.U32 R54, RZ, RZ, R55 ;  /* 0x000000ffff367224 */ /* 0x000fe400078e0037 */
[----:B------:R-:W-:Y:S02]  /*17b90*/  IMAD.MOV.U32 R55, RZ, RZ, R58 ;  /* 0x000000ffff377224 */ /* 0x000fe400078e003a */
[----:B------:R-:W-:Y:S01]  /*17ba0*/  IMAD.MOV.U32 R58, RZ, RZ, R61 ;  /* 0x000000ffff3a7224 */ /* 0x000fe200078e003d */
[----:B------:R-:W-:Y:S01]  /*17bb0*/  LEA.HI.X.SX32 R21, R47, R2, 0x2, P1 ;  /* 0x000000022f157211 */ /* 0x000fe200008f16ff */
[----:B------:R-:W-:Y:S01]  /*17bc0*/  IMAD.MOV.U32 R61, RZ, RZ, R62 ;  /* 0x000000ffff3d7224 */ /* 0x000fe200078e003e */
[----:B------:R1:W-:Y:S01]  /*17bd0*/  STL.64 [R1+0x98], R24 ;  /* 0x0000981801007387 */ /* 0x0003e20000100a00 */
[----:B------:R-:W-:Y:S02]  /*17be0*/  IMAD R9, R6, 0x2, R0 ;  /* 0x0000000206097824 */ /* 0x000fe400078e0200 */
[----:B------:R-:W-:-:S02]  /*17bf0*/  IMAD.MOV.U32 R47, RZ, RZ, R48 ;  /* 0x000000ffff2f7224 */ /* 0x000fc400078e0030 */
[----:B------:R-:W-:Y:S02]  /*17c00*/  IMAD.MOV.U32 R48, RZ, RZ, R61 ;  /* 0x000000ffff307224 */ /* 0x000fe400078e003d */
[----:B--2---:R-:W-:Y:S02]  /*17c10*/  IMAD.MOV.U32 R65, RZ, RZ, R66 ;  /* 0x000000ffff417224 */ /* 0x004fe400078e0042 */
[----:B------:R-:W-:Y:S02]  /*17c20*/  IMAD.MOV.U32 R66, RZ, RZ, R67 ;  /* 0x000000ffff427224 */ /* 0x000fe400078e0043 */
[----:B------:R-:W-:Y:S02]  /*17c30*/  IMAD.MOV.U32 R62, RZ, RZ, R65 ;  /* 0x000000ffff3e7224 */ /* 0x000fe400078e0041 */
[----:B------:R-:W-:Y:S02]  /*17c40*/  IMAD.MOV.U32 R67, RZ, RZ, R0 ;  /* 0x000000ffff437224 */ /* 0x000fe400078e0000 */
[----:B------:R2:W5:Y:S01]  /*17c50*/  LDL.LU R0, [R1+0xcb8] ;  /* 0x000cb80001007983 */ /* 0x0005620000300800 */
[----:B------:R-:W-:-:S03]  /*17c60*/  IMAD.MOV.U32 R65, RZ, RZ, R76 ;  /* 0x000000ffff417224 */ /* 0x000fc600078e004c */
[----:B------:R3:W-:Y:S01]  /*17c70*/  STL.64 [R1+0x90], R22 ;  /* 0x0000901601007387 */ /* 0x0007e20000100a00 */
[----:B------:R-:W-:-:S03]  /*17c80*/  IMAD.MOV.U32 R61, RZ, RZ, R62 ;  /* 0x000000ffff3d7224 */ /* 0x000fc600078e003e */
[----:B------:R-:W2:Y:S04]  /*17c90*/  LDL.LU R76, [R1+0x63c] ;  /* 0x00063c00014c7983 */ /* 0x000ea80000300800 */
[----:B------:R1:W-:Y:S04]  /*17ca0*/  STL.64 [R1+0x88], R20 ;  /* 0x0000881401007387 */ /* 0x0003e80000100a00 */
[----:B------:R-:W2:Y:S01]  /*17cb0*/  LDL.LU R62, [R1+0x670] ;  /* 0x00067000013e7983 */ /* 0x000ea20000300800 */
[-C--:B------:R-:W-:Y:S02]  /*17cc0*/  LEA R18, P0, R46, R12.reuse, 0x2 ;  /* 0x0000000c2e127211 */ /* 0x080fe400078010ff */
[----:B------:R-:W-:-:S02]  /*17cd0*/  LEA R16, P2, R43, R12, 0x2 ;  /* 0x0000000c2b107211 */ /* 0x000fc400078410ff */
[-C--:B------:R-:W-:Y:S01]  /*17ce0*/  LEA.HI.X.SX32 R19, R46, R2.reuse, 0x2, P0 ;  /* 0x000000022e137211 */ /* 0x080fe200000f16ff */
[----:B------:R-:W-:Y:S02]  /*17cf0*/  IMAD.MOV.U32 R46, RZ, RZ, R47 ;  /* 0x000000ffff2e7224 */ /* 0x000fe400078e002f */
[----:B------:R-:W-:Y:S01]  /*17d00*/  IMAD.MOV.U32 R47, RZ, RZ, R48 ;  /* 0x000000ffff2f7224 */ /* 0x000fe200078e0030 */
[----:B------:R-:W-:Y:S01]  /*17d10*/  LEA.HI.X.SX32 R17, R43, R2, 0x2, P2 ;  /* 0x000000022b117211 */ /* 0x000fe200010f16ff */
[----:B------:R-:W-:Y:S01]  /*17d20*/  IMAD.MOV.U32 R48, RZ, RZ, R61 ;  /* 0x000000ffff307224 */ /* 0x000fe200078e003d */
[C---:B------:R-:W-:Y:S01]  /*17d30*/  LEA R14, P5, R41.reuse, R12, 0x2 ;  /* 0x0000000c290e7211 */ /* 0x040fe200078a10ff */
[----:B------:R-:W-:Y:S02]  /*17d40*/  IMAD.MOV.U32 R43, RZ, RZ, R46 ;  /* 0x000000ffff2b7224 */ /* 0x000fe400078e002e */
[----:B------:R-:W-:Y:S02]  /*17d50*/  IMAD.MOV.U32 R46, RZ, RZ, R47 ;  /* 0x000000ffff2e7224 */ /* 0x000fe400078e002f */
[----:B------:R-:W-:Y:S01]  /*17d60*/  IMAD.MOV.U32 R47, RZ, RZ, R48 ;  /* 0x000000ffff2f7224 */ /* 0x000fe200078e0030 */
[----:B------:R-:W-:Y:S01]  /*17d70*/  LEA.HI.X.SX32 R15, R41, R2, 0x2, P5 ;  /* 0x00000002290f7211 */ /* 0x000fe200028f16ff */
[----:B------:R1:W-:Y:S01]  /*17d80*/  STL.64 [R1+0x80], R18 ;  /* 0x0000801201007387 */ /* 0x0003e20000100a00 */
[----:B------:R-:W-:-:S02]  /*17d90*/  IMAD.MOV.U32 R41, RZ, RZ, R43 ;  /* 0x000000ffff297224 */ /* 0x000fc400078e002b */
[----:B------:R-:W-:Y:S02]  /*17da0*/  IMAD.MOV.U32 R43, RZ, RZ, R46 ;  /* 0x000000ffff2b7224 */ /* 0x000fe400078e002e */
[----:B------:R-:W-:Y:S02]  /*17db0*/  IMAD.MOV.U32 R46, RZ, RZ, R47 ;  /* 0x000000ffff2e7224 */ /* 0x000fe400078e002f */
[----:B--2---:R-:W-:Y:S02]  /*17dc0*/  IMAD.MOV.U32 R61, RZ, RZ, R62 ;  /* 0x000000ffff3d7224 */ /* 0x004fe400078e003e */
[----:B------:R-:W-:Y:S02]  /*17dd0*/  IMAD.MOV.U32 R62, RZ, RZ, R75 ;  /* 0x000000ffff3e7224 */ /* 0x000fe400078e004b */
[----:B------:R-:W-:Y:S01]  /*17de0*/  IMAD.MOV.U32 R48, RZ, RZ, R61 ;  /* 0x000000ffff307224 */ /* 0x000fe200078e003d */
[----:B------:R-:W2:Y:S01]  /*17df0*/  LDL.LU R75, [R1+0x660] ;  /* 0x00066000014b7983 */ /* 0x000ea20000300800 */
[----:B------:R-:W-:-:S02]  /*17e00*/  IMAD.MOV.U32 R61, RZ, RZ, R62 ;  /* 0x000000ffff3d7224 */ /* 0x000fc400078e003e */
[----:B------:R-:W-:Y:S01]  /*17e10*/  IMAD.MOV.U32 R62, RZ, RZ, R63 ;  /* 0x000000ffff3e7224 */ /* 0x000fe200078e003f */
[----:B------:R1:W-:Y:S01]  /*17e20*/  STL.64 [R1+0x78], R16 ;  /* 0x0000781001007387 */ /* 0x0003e20000100a00 */
[----:B------:R-:W-:Y:S02]  /*17e30*/  IMAD.MOV.U32 R47, RZ, RZ, R61 ;  /* 0x000000ffff2f7224 */ /* 0x000fe400078e003d */
[----:B------:R-:W-:Y:S01]  /*17e40*/  IMAD.MOV.U32 R61, RZ, RZ, R70 ;  /* 0x000000ffff3d7224 */ /* 0x000fe200078e0046 */
[----:B------:R-:W2:Y:S04]  /*17e50*/  LDL.LU R63, [R1+0x638] ;  /* 0x00063800013f7983 */ /* 0x000ea80000300800 */
[----:B------:R4:W-:Y:S04]  /*17e60*/  STL.64 [R1+0x70], R14 ;  /* 0x0000700e01007387 */ /* 0x0009e80000100a00 */
[----:B------:R-:W2:Y:S01]  /*17e70*/  LDL.LU R70, [R1+0x644] ;  /* 0x0006440001467983 */ /* 0x000ea20000300800 */
[----:B-1----:R-:W-:-:S02]  /*17e80*/  LEA R24, P4, R32, R12, 0x2 ;  /* 0x0000000c20187211 */ /* 0x002fc400078810ff */
[C---:B---3--:R-:W-:Y:S02]  /*17e90*/  LEA R22, P3, R39.reuse, R12, 0x2 ;  /* 0x0000000c27167211 */ /* 0x048fe400078610ff */
[-C--:B------:R-:W-:Y:S02]  /*17ea0*/  LEA.HI.X.SX32 R25, R32, R2.reuse, 0x2, P4 ;  /* 0x0000000220197211 */ /* 0x080fe400020f16ff */
[----:B------:R-:W-:Y:S01]  /*17eb0*/  LEA.HI.X.SX32 R23, R39, R2, 0x2, P3 ;  /* 0x0000000227177211 */ /* 0x000fe200018f16ff */
[----:B------:R-:W-:Y:S01]  /*17ec0*/  IMAD.MOV.U32 R39, RZ, RZ, R41 ;  /* 0x000000ffff277224 */ /* 0x000fe200078e0029 */
[C---:B------:R-:W-:Y:S01]  /*17ed0*/  LEA R20, P1, R37.reuse, R12, 0x2 ;  /* 0x0000000c25147211 */ /* 0x040fe200078210ff */
[----:B------:R-:W-:Y:S01]  /*17ee0*/  IMAD.MOV.U32 R41, RZ, RZ, R43 ;  /* 0x000000ffff297224 */ /* 0x000fe200078e002b */
[----:B------:R-:W-:Y:S02]  /*17ef0*/  STL.64 [R1+0x68], R24 ;  /* 0x0000681801007387 */ /* 0x000fe40000100a00 */
[----:B------:R-:W-:Y:S01]  /*17f00*/  LEA.HI.X.SX32 R21, R37, R2, 0x2, P1 ;  /* 0x0000000225157211 */ /* 0x000fe200008f16ff */
[----:B------:R-:W-:Y:S01]  /*17f10*/  IMAD.MOV.U32 R37, RZ, RZ, R39 ;  /* 0x000000ffff257224 */ /* 0x000fe200078e0027 */
[----:B------:R1:W-:Y:S01]  /*17f20*/  STL.64 [R1+0x60], R22 ;  /* 0x0000601601007387 */ /* 0x0003e20000100a00 */
[----:B------:R-:W-:-:S02]  /*17f30*/  LEA R18, P0, R33, R12, 0x2 ;  /* 0x0000000c21127211 */ /* 0x000fc400078010ff */
[CC--:B------:R-:W-:Y:S02]  /*17f40*/  LEA R16, P2, R34.reuse, R12.reuse, 0x2 ;  /* 0x0000000c22107211 */ /* 0x0c0fe400078410ff */
[----:B----4-:R-:W-:Y:S02]  /*17f50*/  LEA R14, P5, R35, R12, 0x2 ;  /* 0x0000000c230e7211 */ /* 0x010fe400078a10ff */
[-C--:B------:R-:W-:Y:S02]  /*17f60*/  LEA.HI.X.SX32 R19, R33, R2.reuse, 0x2, P0 ;  /* 0x0000000221137211 */ /* 0x080fe400000f16ff */
[-C--:B------:R-:W-:Y:S02]  /*17f70*/  LEA.HI.X.SX32 R17, R34, R2.reuse, 0x2, P2 ;  /* 0x0000000222117211 */ /* 0x080fe400010f16ff */
[----:B------:R-:W-:Y:S02]  /*17f80*/  LEA.HI.X.SX32 R15, R35, R2, 0x2, P5 ;  /* 0x00000002230f7211 */ /* 0x000fe400028f16ff */
[----:B-1----:R-:W-:-:S02]  /*17f90*/  LEA R22, P3, R38, R12, 0x2 ;  /* 0x0000000c26167211 */ /* 0x002fc400078610ff */
[----:B------:R-:W-:Y:S02]  /*17fa0*/  LEA R242, P4, R36, R12, 0x2 ;  /* 0x0000000c24f27211 */ /* 0x000fe400078810ff */
[----:B------:R-:W-:Y:S02]  /*17fb0*/  LEA.HI.X.SX32 R23, R38, R2, 0x2, P3 ;  /* 0x0000000226177211 */ /* 0x000fe400018f16ff */
[----:B------:R-:W-:Y:S02]  /*17fc0*/  LEA R244, P2, R44, R12, 0x2 ;  /* 0x0000000c2cf47211 */ /* 0x000fe400078410ff */
[----:B------:R-:W-:Y:S02]  /*17fd0*/  LEA.HI.X.SX32 R243, R36, R2, 0x2, P4 ;  /* 0x0000000224f37211 */ /* 0x000fe400020f16ff */
[----:B------:R-:W-:Y:S02]  /*17fe0*/  LEA R246, P3, R49, R12, 0x2 ;  /* 0x0000000c31f67211 */ /* 0x000fe400078610ff */
[----:B------:R-:W-:-:S02]  /*17ff0*/  LEA.HI.X.SX32 R245, R44, R2, 0x2, P2 ;  /* 0x000000022cf57211 */ /* 0x000fc400010f16ff */
[----:B------:R-:W-:Y:S01]  /*18000*/  LEA.HI.X.SX32 R247, R49, R2, 0x2, P3 ;  /* 0x0000000231f77211 */ /* 0x000fe200018f16ff */
[----:B--2---:R-:W-:Y:S02]  /*18010*/  IMAD.MOV.U32 R43, RZ, RZ, R70 ;  /* 0x000000ffff2b7224 */ /* 0x004fe400078e0046 */
[----:B------:R-:W-:Y:S02]  /*18020*/  IMAD.MOV.U32 R70, RZ, RZ, R72 ;  /* 0x000000ffff467224 */ /* 0x000fe400078e0048 */
[----:B------:R-:W-:Y:S02]  /*18030*/  IMAD.MOV.U32 R72, RZ, RZ, R81 ;  /* 0x000000ffff487224 */ /* 0x000fe400078e0051 */
[----:B------:R-:W2:Y:S01]  /*18040*/  LDL.LU R81, [R1+0x6d8] ;  /* 0x0006d80001517983 */ /* 0x000ea20000300800 */
[----:B------:R-:W-:Y:S02]  /*18050*/  IMAD.MOV.U32 R39, RZ, RZ, R43 ;  /* 0x000000ffff277224 */ /* 0x000fe400078e002b */
[----:B------:R-:W-:Y:S01]  /*18060*/  IMAD.MOV.U32 R43, RZ, RZ, R72 ;  /* 0x000000ffff2b7224 */ /* 0x000fe200078e0048 */
[----:B------:R1:W-:Y:S01]  /*18070*/  STL.64 [R1+0x58], R20 ;  /* 0x0000581401007387 */ /* 0x0003e20000100a00 */
[----:B------:R-:W-:-:S03]  /*18080*/  IMAD.MOV.U32 R72, RZ, RZ, R73 ;  /* 0x000000ffff487224 */ /* 0x000fc600078e0049 */
[----:B------:R-:W3:Y:S04]  /*18090*/  LDL.LU R73, [R1+0x68c] ;  /* 0x00068c0001497983 */ /* 0x000ee80000300800 */
[----:B------:R4:W-:Y:S01]  /*180a0*/  STL.64 [R1+0x50], R18 ;  /* 0x0000501201007387 */ /* 0x0009e20000100a00 */
[----:B-1----:R-:W-:-:S03]  /*180b0*/  LEA R20, P1, R40, R12, 0x2 ;  /* 0x0000000c28147211 */ /* 0x002fc600078210ff */
[----:B------:R1:W-:Y:S01]  /*180c0*/  STL.64 [R1+0x48], R16 ;  /* 0x0000481001007387 */ /* 0x0003e20000100a00 */
[----:B------:R-:W-:-:S03]  /*180d0*/  LEA.HI.X.SX32 R21, R40, R2, 0x2, P1 ;  /* 0x0000000228157211 */ /* 0x000fc600008f16ff */
[----:B------:R1:W-:Y:S01]  /*180e0*/  STL.64 [R1+0x40], R14 ;  /* 0x0000400e01007387 */ /* 0x0003e20000100a00 */
[CC--:B----4-:R-:W-:Y:S02]  /*180f0*/  LEA R18, P0, R42.reuse, R12.reuse, 0x2 ;  /* 0x0000000c2a127211 */ /* 0x0d0fe400078010ff */
[C---:B-1----:R-:W-:Y:S02]  /*18100*/  LEA R16, P5, R45.reuse, R12, 0x2 ;  /* 0x0000000c2d107211 */ /* 0x042fe400078a10ff */
[----:B------:R-:W-:Y:S02]  /*18110*/  LEA.HI.X.SX32 R19, R42, R2, 0x2, P0 ;  /* 0x000000022a137211 */ /* 0x000fe400000f16ff */
[C---:B------:R-:W-:Y:S01]  /*18120*/  LEA R14, P4, R50.reuse, R12, 0x2 ;  /* 0x0000000c320e7211 */ /* 0x040fe200078810ff */
[----:B------:R-:W-:Y:S01]  /*18130*/  STL.64 [R1+0x30], R22 ;  /* 0x0000301601007387 */ /* 0x000fe20000100a00 */
[-C--:B------:R-:W-:Y:S02]  /*18140*/  LEA.HI.X.SX32 R17, R45, R2.reuse, 0x2, P5 ;  /* 0x000000022d117211 */ /* 0x080fe400028f16ff */
[----:B------:R-:W-:Y:S01]  /*18150*/  LEA.HI.X.SX32 R15, R50, R2, 0x2, P4 ;  /* 0x00000002320f7211 */ /* 0x000fe200020f16ff */
[----:B------:R-:W-:Y:S04]  /*18160*/  STL.64 [R1+0x38], R242 ;  /* 0x000038f201007387 */ /* 0x000fe80000100a00 */
[----:B------:R-:W-:Y:S04]  /*18170*/  STL.64 [R1+0x28], R20 ;  /* 0x0000281401007387 */ /* 0x000fe80000100a00 */
[----:B------:R-:W-:Y:S04]  /*18180*/  STL.64 [R1+0x20], R18 ;  /* 0x0000201201007387 */ /* 0x000fe80000100a00 */
[----:B------:R1:W-:Y:S04]  /*18190*/  STL.64 [R1+0x10], R16 ;  /* 0x0000101001007387 */ /* 0x0003e80000100a00 */
[----:B------:R-:W-:Y:S04]  /*181a0*/  STL.64 [R1+0x18], R244 ;  /* 0x000018f401007387 */ /* 0x000fe80000100a00 */
[----:B------:R4:W-:Y:S04]  /*181b0*/  STL.64 [R1+0x8], R14 ;  /* 0x0000080e01007387 */ /* 0x0009e80000100a00 */
[----:B------:R1:W-:Y:S04]  /*181c0*/  STL.64 [R1], R246 ;  /* 0x000000f601007387 */ /* 0x0003e80000100a00 */
[----:B------:R-:W3:Y:S01]  /*181d0*/  LDL.LU R248, [R1+0x758] ;  /* 0x0007580001f87983 */ /* 0x000ee20000300800 */
[-C--:B------:R-:W-:Y:S01]  /*181e0*/  LEA R88, P1, R64, R12.reuse, 0x2 ;  /* 0x0000000c40587211 */ /* 0x080fe200078210ff */
[----:B------:R-:W-:Y:S01]  /*181f0*/  IMAD.MOV.U32 R38, RZ, RZ, R39 ;  /* 0x000000ffff267224 */ /* 0x000fe200078e0027 */
[-C--:B------:R-:W-:Y:S01]  /*18200*/  LEA R86, P0, R60, R12.reuse, 0x2 ;  /* 0x0000000c3c567211 */ /* 0x080fe200078010ff */
[----:B------:R-:W-:Y:S01]  /*18210*/  IMAD.MOV.U32 R44, RZ, RZ, R46 ;  /* 0x000000ffff2c7224 */ /* 0x000fe200078e002e */
[----:B------:R-:W-:Y:S01]  /*18220*/  LEA R84, P2, R59, R12, 0x2 ;  /* 0x0000000c3b547211 */ /* 0x000fe200078410ff */
[----:B------:R-:W-:-:S02]  /*18230*/  IMAD.MOV.U32 R40, RZ, RZ, R41 ;  /* 0x000000ffff287224 */ /* 0x000fc400078e0029 */
[----:B------:R-:W-:Y:S01]  /*18240*/  IMAD.MOV.U32 R46, RZ, RZ, R47 ;  /* 0x000000ffff2e7224 */ /* 0x000fe200078e002f */
[----:B------:R-:W-:Y:S01]  /*18250*/  LEA.HI.X.SX32 R89, R64, R2, 0x2, P1 ;  /* 0x0000000240597211 */ /* 0x000fe200008f16ff */
[----:B------:R-:W-:Y:S01]  /*18260*/  IMAD.MOV.U32 R47, RZ, RZ, R65 ;  /* 0x000000ffff2f7224 */ /* 0x000fe200078e0041 */
[----:B------:R-:W-:Y:S01]  /*18270*/  LEA R82, P5, R56, R12, 0x2 ;  /* 0x0000000c38527211 */ /* 0x000fe200078a10ff */
[----:B------:R-:W-:Y:S01]  /*18280*/  IMAD.MOV.U32 R50, RZ, RZ, R57 ;  /* 0x000000ffff327224 */ /* 0x000fe200078e0039 */
[-C--:B------:R-:W-:Y:S01]  /*18290*/  LEA.HI.X.SX32 R87, R60, R2.reuse, 0x2, P0 ;  /* 0x000000023c577211 */ /* 0x080fe200000f16ff */
[----:B------:R-:W-:Y:S01]  /*182a0*/  IMAD.MOV.U32 R49, RZ, RZ, R53 ;  /* 0x000000ffff317224 */ /* 0x000fe200078e0035 */
[----:B------:R-:W-:Y:S01]  /*182b0*/  LEA.HI.X.SX32 R85, R59, R2, 0x2, P2 ;  /* 0x000000023b557211 */ /* 0x000fe200010f16ff */
[----:B------:R-:W-:Y:S01]  /*182c0*/  IMAD.MOV.U32 R65, RZ, RZ, R76 ;  /* 0x000000ffff417224 */ /* 0x000fe200078e004c */
[-C--:B------:R-:W-:Y:S01]  /*182d0*/  LEA R76, P1, R37, R12.reuse, 0x2 ;  /* 0x0000000c254c7211 */ /* 0x080fe200078210ff */
[----:B------:R-:W-:Y:S01]  /*182e0*/  IMAD.MOV.U32 R45, RZ, RZ, R61 ;  /* 0x000000ffff2d7224 */ /* 0x000fe200078e003d */
[-C--:B------:R-:W-:Y:S01]  /*182f0*/  LEA R80, P4, R52, R12.reuse, 0x2 ;  /* 0x0000000c34507211 */ /* 0x080fe200078810ff */
[----:B------:R-:W-:Y:S01]  /*18300*/  IMAD.MOV.U32 R57, RZ, RZ, R70 ;  /* 0x000000ffff397224 */ /* 0x000fe200078e0046 */
[----:B------:R-:W-:Y:S01]  /*18310*/  LEA R78, P3, R51, R12, 0x2 ;  /* 0x0000000c334e7211 */ /* 0x000fe200078610ff */
[----:B------:R-:W-:-:S02]  /*18320*/  IMAD.MOV.U32 R53, RZ, RZ, R58 ;  /* 0x000000ffff357224 */ /* 0x000fc400078e003a */
[----:B------:R-:W-:Y:S01]  /*18330*/  IMAD.MOV.U32 R61, RZ, RZ, R74 ;  /* 0x000000ffff3d7224 */ /* 0x000fe200078e004a */
[-C--:B------:R-:W-:Y:S01]  /*18340*/  LEA R74, P0, R38, R12.reuse, 0x2 ;  /* 0x0000000c264a7211 */ /* 0x080fe200078010ff */
[----:B------:R-:W-:Y:S02]  /*18350*/  IMAD.MOV.U32 R42, RZ, RZ, R43 ;  /* 0x000000ffff2a7224 */ /* 0x000fe400078e002b */
[----:B------:R-:W-:Y:S02]  /*18360*/  IMAD.MOV.U32 R64, RZ, RZ, R77 ;  /* 0x000000ffff407224 */ /* 0x000fe400078e004d */
[----:B------:R-:W-:Y:S01]  /*18370*/  IMAD.MOV.U32 R59, RZ, RZ, R72 ;  /* 0x000000ffff3b7224 */ /* 0x000fe200078e0048 */
[----:B------:R-:W-:Y:S01]  /*18380*/  LEA R72, P2, R40, R12, 0x2 ;  /* 0x0000000c28487211 */ /* 0x000fe200078410ff */
[----:B------:R-:W-:Y:S01]  /*18390*/  IMAD.MOV.U32 R60, RZ, RZ, R75 ;  /* 0x000000ffff3c7224 */ /* 0x000fe200078e004b */
        /* <DEDUP_REMOVED lines=14> */
[----:B------:R-:W-:Y:S02]  /*18480*/  IMAD.MOV.U32 R57, RZ, RZ, R71 ;  /* 0x000000ffff397224 */ /* 0x000fe400078e0047 */
        /* <DEDUP_REMOVED lines=8> */
[----:B-1----:R-:W-:Y:S01]  /*18510*/  IMAD.MOV.U32 R17, RZ, RZ, R54 ;  /* 0x000000ffff117224 */ /* 0x002fe200078e0036 */
[----:B------:R-:W-:Y:S01]  /*18520*/  LEA R54, P3, R43, R12, 0x2 ;  /* 0x0000000c2b367211 */ /* 0x000fe200078610ff */
[----:B------:R-:W-:-:S02]  /*18530*/  IMAD R8, R6, 0x2, R9 ;  /* 0x0000000206087824 */ /* 0x000fc400078e0209 */
[----:B------:R-:W-:Y:S02]  /*18540*/  IMAD.MOV.U32 R23, RZ, RZ, R59 ;  /* 0x000000ffff177224 */ /* 0x000fe400078e003b */
[----:B------:R-:W-:Y:S02]  /*18550*/  IMAD.MOV.U32 R19, RZ, RZ, R57 ;  /* 0x000000ffff137224 */ /* 0x000fe400078e0039 */
[----:B----4-:R-:W-:Y:S01]  /*18560*/  IMAD.MOV.U32 R15, RZ, RZ, R55 ;  /* 0x000000ffff0f7224 */ /* 0x010fe200078e0037 */
[-C--:B------:R-:W-:Y:S01]  /*18570*/  LEA.HI.X.SX32 R55, R43, R2.reuse, 0x2, P3 ;  /* 0x000000022b377211 */ /* 0x080fe200018f16ff */
[----:B------:R-:W-:Y:S02]  /*18580*/  IMAD.MOV.U32 R11, RZ, RZ, R53 ;  /* 0x000000ffff0b7224 */ /* 0x000fe400078e0035 */
[----:B------:R-:W-:Y:S01]  /*18590*/  IMAD.MOV.U32 R13, RZ, RZ, R51 ;  /* 0x000000ffff0d7224 */ /* 0x000fe200078e0033 */
[----:B------:R-:W-:Y:S02]  /*185a0*/  LEA.HI.X.SX32 R51, R39, R2, 0x2, P0 ;  /* 0x0000000227337211 */ /* 0x000fe400000f16ff */
[----:B------:R-:W-:Y:S01]  /*185b0*/  LEA R38, P0, R27, R12, 0x2 ;  /* 0x0000000c1b267211 */ /* 0x000fe200078010ff */
[----:B------:R-:W-:-:S03]  /*185c0*/  IMAD R7, R6, 0x2, R8 ;  /* 0x0000000206077824 */ /* 0x000fc600078e0208 */
[----:B------:R-:W-:Y:S01]  /*185d0*/  LEA.HI.X.SX32 R39, R27, R2, 0x2, P0 ;  /* 0x000000021b277211 */ /* 0x000fe200000f16ff */
[----:B------:R-:W-:Y:S01]  /*185e0*/  IMAD R6, R6, 0x2, R7 ;  /* 0x0000000206067824 */ /* 0x000fe200078e0207 */
[----:B------:R-:W-:-:S04]  /*185f0*/  LEA R26, P0, R15, R12, 0x2 ;  /* 0x0000000c0f1a7211 */ /* 0x000fc800078010ff */
[----:B------:R-:W-:Y:S02]  /*18600*/  LEA.HI.X.SX32 R27, R15, R2, 0x2, P0 ;  /* 0x000000020f1b7211 */ /* 0x000fe400000f16ff */
[----:B------:R-:W-:Y:S02]  /*18610*/  LEA R14, P0, R7, R12, 0x2 ;  /* 0x0000000c070e7211 */ /* 0x000fe400078010ff */
[----:B------:R-:W-:Y:S02]  /*18620*/  LOP3.LUT R249, R3, 0x20, RZ, 0xfc, !PT ;  /* 0x0000002003f97812 */ /* 0x000fe400078efcff */
[-C--:B------:R-:W-:Y:S02]  /*18630*/  LEA.HI.X.SX32 R15, R7, R2.reuse, 0x2, P0 ;  /* 0x00000002070f7211 */ /* 0x080fe400000f16ff */
[----:B------:R-:W-:Y:S01]  /*18640*/  LOP3.LUT R250, R3, 0x2, RZ, 0xfc, !PT ;  /* 0x0000000203fa7812 */ /* 0x000fe200078efcff */
[----:B------:R-:W-:Y:S01]  /*18650*/  USHF.L.U32 UR4, UR22, 0x15, URZ ;  /* 0x0000001516047899 */ /* 0x000fe200080006ff */
[----:B------:R-:W-:Y:S01]  /*18660*/  ISETP.NE.U32.AND P0, PT, R10, RZ, PT ;  /* 0x000000ff0a00720c */ /* 0x000fe20003f05070 */
[----:B------:R-:W1:Y:S02]  /*18670*/  LDCU.64 UR20, c[0x0][0x358] ;  /* 0x00006b00ff1477ac */ /* 0x000e640008000a00 */
[----:B------:R-:W-:Y:S01]  /*18680*/  ULOP3.LUT UR4, UR4, 0x600000, URZ, 0xc0, !UPT ;  /* 0x0060000004047892 */ /* 0x000fe2000f8ec0ff */
[----:B------:R-:W-:Y:S01]  /*18690*/  UMOV UR9, 0x1 ;  /* 0x0000000100097882 */ /* 0x000fe20000000000 */
[----:B--2---:R-:W-:Y:S01]  /*186a0*/  IMAD.MOV.U32 R70, RZ, RZ, R81 ;  /* 0x000000ffff467224 */ /* 0x004fe200078e0051 */
[----:B------:R-:W-:Y:S01]  /*186b0*/  LEA.HI.X.SX32 R81, R52, R2, 0x2, P4 ;  /* 0x0000000234517211 */ /* 0x000fe200020f16ff */
[----:B------:R-:W-:Y:S01]  /*186c0*/  IMAD.MOV.U32 R52, RZ, RZ, R69 ;  /* 0x000000ffff347224 */ /* 0x000fe200078e0045 */
[-C--:B------:R-:W-:Y:S01]  /*186d0*/  LEA R68, P4, R44, R12.reuse, 0x2 ;  /* 0x0000000c2c447211 */ /* 0x080fe200078810ff */
[----:B------:R-:W-:Y:S01]  /*186e0*/  IMAD.MOV.U32 R56, RZ, RZ, R70 ;  /* 0x000000ffff387224 */ /* 0x000fe200078e0046 */
[----:B------:R-:W-:Y:S01]  /*186f0*/  LEA R70, P5, R42, R12, 0x2 ;  /* 0x0000000c2a467211 */ /* 0x000fe200078a10ff */
[----:B---3--:R-:W-:Y:S01]  /*18700*/  IMAD.MOV.U32 R58, RZ, RZ, R73 ;  /* 0x000000ffff3a7224 */ /* 0x008fe200078e0049 */
[----:B------:R-:W-:-:S02]  /*18710*/  LEA.HI.X.SX32 R73, R40, R2, 0x2, P2 ;  /* 0x0000000228497211 */ /* 0x000fc400010f16ff */
[----:B------:R-:W-:Y:S01]  /*18720*/  LEA R60, P2, R49, R12, 0x2 ;  /* 0x0000000c313c7211 */ /* 0x000fe200078410ff */
[----:B------:R-:W-:Y:S01]  /*18730*/  IMAD.MOV.U32 R25, RZ, RZ, R58 ;  /* 0x000000ffff197224 */ /* 0x000fe200078e003a */
[-C--:B------:R-:W-:Y:S01]  /*18740*/  LEA.HI.X.SX32 R71, R42, R2.reuse, 0x2, P5 ;  /* 0x000000022a477211 */ /* 0x080fe200028f16ff */
[----:B------:R-:W-:Y:S01]  /*18750*/  IMAD.MOV.U32 R21, RZ, RZ, R56 ;  /* 0x000000ffff157224 */ /* 0x000fe200078e0038 */
[----:B------:R-:W-:Y:S01]  /*18760*/  LEA.HI.X.SX32 R69, R44, R2, 0x2, P4 ;  /* 0x000000022c457211 */ /* 0x000fe200020f16ff */
[----:B------:R-:W-:Y:S01]  /*18770*/  IMAD.MOV.U32 R251, RZ, RZ, R52 ;  /* 0x000000fffffb7224 */ /* 0x000fe200078e0034 */
[-C--:B------:R-:W-:Y:S02]  /*18780*/  LEA R58, P5, R47, R12.reuse, 0x2 ;  /* 0x0000000c2f3a7211 */ /* 0x080fe400078a10ff */
[-C--:B------:R-:W-:Y:S02]  /*18790*/  LEA R56, P4, R45, R12.reuse, 0x2 ;  /* 0x0000000c2d387211 */ /* 0x080fe400078810ff */
[----:B------:R-:W-:-:S02]  /*187a0*/  LEA R52, P1, R41, R12, 0x2 ;  /* 0x0000000c29347211 */ /* 0x000fc400078210ff */
[----:B------:R-:W-:Y:S02]  /*187b0*/  LEA.HI.X.SX32 R61, R49, R2, 0x2, P2 ;  /* 0x00000002313d7211 */ /* 0x000fe400010f16ff */
[----:B------:R-:W-:Y:S02]  /*187c0*/  LEA R48, P2, R37, R12, 0x2 ;  /* 0x0000000c25307211 */ /* 0x000fe400078410ff */
[-C--:B------:R-:W-:Y:S02]  /*187d0*/  LEA.HI.X.SX32 R59, R47, R2.reuse, 0x2, P5 ;  /* 0x000000022f3b7211 */ /* 0x080fe400028f16ff */
[-C--:B------:R-:W-:Y:S02]  /*187e0*/  LEA.HI.X.SX32 R57, R45, R2.reuse, 0x2, P4 ;  /* 0x000000022d397211 */ /* 0x080fe400020f16ff */
[----:B------:R-:W-:Y:S02]  /*187f0*/  LEA.HI.X.SX32 R53, R41, R2, 0x2, P1 ;  /* 0x0000000229357211 */ /* 0x000fe400008f16ff */
[----:B------:R-:W-:-:S02]  /*18800*/  LEA R46, P5, R35, R12, 0x2 ;  /* 0x0000000c232e7211 */ /* 0x000fc400078a10ff */
[-C--:B------:R-:W-:Y:S02]  /*18810*/  LEA R44, P4, R33, R12.reuse, 0x2 ;  /* 0x0000000c212c7211 */ /* 0x080fe400078810ff */
[-C--:B------:R-:W-:Y:S02]  /*18820*/  LEA R42, P3, R31, R12.reuse, 0x2 ;  /* 0x0000000c1f2a7211 */ /* 0x080fe400078610ff */
[----:B------:R-:W-:Y:S02]  /*18830*/  LEA R40, P1, R29, R12, 0x2 ;  /* 0x0000000c1d287211 */ /* 0x000fe400078210ff */
[----:B------:R-:W-:Y:S02]  /*18840*/  LEA.HI.X.SX32 R49, R37, R2, 0x2, P2 ;  /* 0x0000000225317211 */ /* 0x000fe400010f16ff */
[----:B------:R-:W-:Y:S02]  /*18850*/  LEA R36, P2, R25, R12, 0x2 ;  /* 0x0000000c19247211 */ /* 0x000fe400078410ff */
[----:B------:R-:W-:-:S02]  /*18860*/  LEA.HI.X.SX32 R47, R35, R2, 0x2, P5 ;  /* 0x00000002232f7211 */ /* 0x000fc400028f16ff */
[-C--:B------:R-:W-:Y:S02]  /*18870*/  LEA.HI.X.SX32 R45, R33, R2.reuse, 0x2, P4 ;  /* 0x00000002212d7211 */ /* 0x080fe400020f16ff */
[-C--:B------:R-:W-:Y:S02]  /*18880*/  LEA.HI.X.SX32 R43, R31, R2.reuse, 0x2, P3 ;  /* 0x000000021f2b7211 */ /* 0x080fe400018f16ff */
[----:B------:R-:W-:Y:S02]  /*18890*/  LEA.HI.X.SX32 R41, R29, R2, 0x2, P1 ;  /* 0x000000021d297211 */ /* 0x000fe400008f16ff */
[-C--:B------:R-:W-:Y:S02]  /*188a0*/  LEA R34, P5, R23, R12.reuse, 0x2 ;  /* 0x0000000c17227211 */ /* 0x080fe400078a10ff */
[-C--:B------:R-:W-:Y:S02]  /*188b0*/  LEA R32, P4, R21, R12.reuse, 0x2 ;  /* 0x0000000c15207211 */ /* 0x080fe400078810ff */
[----:B------:R-:W-:-:S02]  /*188c0*/  LEA R30, P3, R19, R12, 0x2 ;  /* 0x0000000c131e7211 */ /* 0x000fc400078610ff */
[----:B------:R-:W-:Y:S02]  /*188d0*/  LEA R28, P1, R17, R12, 0x2 ;  /* 0x0000000c111c7211 */ /* 0x000fe400078210ff */
[----:B------:R-:W-:Y:S02]  /*188e0*/  LEA.HI.X.SX32 R37, R25, R2, 0x2, P2 ;  /* 0x0000000219257211 */ /* 0x000fe400010f16ff */
[----:B------:R-:W-:Y:S02]  /*188f0*/  LEA R24, P2, R251, R12, 0x2 ;  /* 0x0000000cfb187211 */ /* 0x000fe400078410ff */
[-C--:B------:R-:W-:Y:S02]  /*18900*/  LEA.HI.X.SX32 R35, R23, R2.reuse, 0x2, P5 ;  /* 0x0000000217237211 */ /* 0x080fe400028f16ff */
[-C--:B------:R-:W-:Y:S02]  /*18910*/  LEA.HI.X.SX32 R33, R21, R2.reuse, 0x2, P4 ;  /* 0x0000000215217211 */ /* 0x080fe400020f16ff */
[----:B------:R-:W-:-:S02]  /*18920*/  LEA.HI.X.SX32 R31, R19, R2, 0x2, P3 ;  /* 0x00000002131f7211 */ /* 0x000fc400018f16ff */
[----:B------:R-:W-:Y:S02]  /*18930*/  LEA.HI.X.SX32 R29, R17, R2, 0x2, P1 ;  /* 0x00000002111d7211 */ /* 0x000fe400008f16ff */
[-C--:B------:R-:W-:Y:S02]  /*18940*/  LEA R22, P5, R11, R12.reuse, 0x2 ;  /* 0x0000000c0b167211 */ /* 0x080fe400078a10ff */
[-C--:B------:R-:W-:Y:S02]  /*18950*/  LEA R20, P4, R13, R12.reuse, 0x2 ;  /* 0x0000000c0d147211 */ /* 0x080fe400078810ff */
[-C--:B------:R-:W-:Y:S02]  /*18960*/  LEA R18, P3, R9, R12.reuse, 0x2 ;  /* 0x0000000c09127211 */ /* 0x080fe400078610ff */
[----:B------:R-:W-:Y:S02]  /*18970*/  LEA R16, P1, R8, R12, 0x2 ;  /* 0x0000000c08107211 */ /* 0x000fe400078210ff */
[----:B------:R-:W-:-:S02]  /*18980*/  LEA.HI.X.SX32 R25, R251, R2, 0x2, P2 ;  /* 0x00000002fb197211 */ /* 0x000fc400010f16ff */
[C---:B------:R-:W-:Y:S02]  /*18990*/  LEA R12, P2, R6.reuse, R12, 0x2 ;  /* 0x0000000c060c7211 */ /* 0x040fe400078410ff */
[-C--:B------:R-:W-:Y:S02]  /*189a0*/  LEA.HI.X.SX32 R21, R13, R2.reuse, 0x2, P4 ;  /* 0x000000020d157211 */ /* 0x080fe400020f16ff */
[-C--:B------:R-:W-:Y:S02]  /*189b0*/  LEA.HI.X.SX32 R23, R11, R2.reuse, 0x2, P5 ;  /* 0x000000020b177211 */ /* 0x080fe400028f16ff */
[----:B------:R-:W-:Y:S02]  /*189c0*/  LEA.HI.X.SX32 R13, R6, R2, 0x2, P2 ;  /* 0x00000002060d7211 */ /* 0x000fe400010f16ff */
[----:B------:R-:W-:Y:S02]  /*189d0*/  ISETP.GE.AND P2, PT, R249, R5, PT ;  /* 0x00000005f900720c */ /* 0x000fe40003f46270 */
[----:B------:R-:W-:-:S02]  /*189e0*/  LOP3.LUT R11, R3, 0x40, RZ, 0xfc, !PT ;  /* 0x00000040030b7812 */ /* 0x000fc400078efcff */
[----:B------:R-:W-:Y:S02]  /*189f0*/  SEL R7, R4, RZ, !P2 ;  /* 0x000000ff04077207 */ /* 0x000fe40005000000 */
[-C--:B------:R-:W-:Y:S02]  /*18a00*/  ISETP.GE.AND P2, PT, R11, R5.reuse, PT ;  /* 0x000000050b00720c */ /* 0x080fe40003f46270 */
[----:B------:R-:W2:Y:S01]  /*18a10*/  S2R R11, SR_TID.X ;  /* 0x00000000000b7919 */ /* 0x000ea20000002100 */
[-C--:B------:R-:W-:Y:S02]  /*18a20*/  LEA.HI.X.SX32 R17, R8, R2.reuse, 0x2, P1 ;  /* 0x0000000208117211 */ /* 0x080fe400008f16ff */
[----:B------:R-:W-:Y:S02]  /*18a30*/  ISETP.GE.AND P1, PT, R250, R5, PT ;  /* 0x00000005fa00720c */ /* 0x000fe40003f26270 */
[----:B------:R-:W-:Y:S02]  /*18a40*/  LOP3.LUT R251, R3, 0x22, RZ, 0xfc, !PT ;  /* 0x0000002203fb7812 */ /* 0x000fe400078efcff */
[----:B------:R-:W-:-:S02]  /*18a50*/  LEA.HI.X.SX32 R19, R9, R2, 0x2, P3 ;  /* 0x0000000209137211 */ /* 0x000fc400018f16ff */
[----:B------:R-:W-:Y:S02]  /*18a60*/  SEL R2, R4, RZ, !P1 ;  /* 0x000000ff04027207 */ /* 0x000fe40004800000 */
[----:B------:R-:W-:Y:S02]  /*18a70*/  ISETP.GE.AND P1, PT, R251, R5, PT ;  /* 0x00000005fb00720c */ /* 0x000fe40003f26270 */
[----:B------:R-:W-:Y:S02]  /*18a80*/  LOP3.LUT R8, R3, 0x42, RZ, 0xfc, !PT ;  /* 0x0000004203087812 */ /* 0x000fe400078efcff */
[----:B------:R-:W-:Y:S02]  /*18a90*/  ISETP.NE.U32.AND P5, PT, R2, RZ, PT ;  /* 0x000000ff0200720c */ /* 0x000fe40003fa5070 */
[C---:B------:R-:W-:Y:S02]  /*18aa0*/  SEL R6, R4.reuse, RZ, !P1 ;  /* 0x000000ff04067207 */ /* 0x040fe40004800000 */
[----:B------:R-:W-:-:S02]  /*18ab0*/  SEL R2, R4, RZ, !P2 ;  /* 0x000000ff04027207 */ /* 0x000fc40005000000 */
[----:B------:R-:W-:Y:S02]  /*18ac0*/  ISETP.GE.AND P6, PT, R8, R5, PT ;  /* 0x000000050800720c */ /* 0x000fe40003fc6270 */
[----:B------:R-:W-:Y:S02]  /*18ad0*/  ISETP.NE.U32.AND P3, PT, R6, RZ, PT ;  /* 0x000000ff0600720c */ /* 0x000fe40003f65070 */
[----:B------:R-:W-:Y:S02]  /*18ae0*/  ISETP.NE.U32.AND P1, PT, R2, RZ, PT ;  /* 0x000000ff0200720c */ /* 0x000fe40003f25070 */
[C---:B--2---:R-:W-:Y:S02]  /*18af0*/  LOP3.LUT R252, R11.reuse, 0x7f, RZ, 0xc0, !PT ;  /* 0x0000007f0bfc7812 */ /* 0x044fe400078ec0ff */
[----:B------:R-:W-:Y:S02]  /*18b00*/  LOP3.LUT R11, R11, 0x3f, RZ, 0xc0, !PT ;  /* 0x0000003f0b0b7812 */ /* 0x000fe400078ec0ff */
[----:B------:R-:W-:-:S02]  /*18b10*/  ISETP.NE.U32.AND P4, PT, R7, RZ, PT ;  /* 0x000000ff0700720c */ /* 0x000fc40003f85070 */
[----:B------:R-:W-:Y:S01]  /*18b20*/  ISETP.NE.U32.AND P2, PT, R252, RZ, PT ;  /* 0x000000fffc00720c */ /* 0x000fe20003f45070 */
[----:B------:R-:W-:Y:S01]  /*18b30*/  IMAD R2, R11, 0x80, R248 ;  /* 0x000000800b027824 */ /* 0x000fe200078e02f8 */
[----:B------:R-:W-:Y:S01]  /*18b40*/  SEL R6, R4, RZ, !P6 ;  /* 0x000000ff04067207 */ /* 0x000fe20007000000 */
[----:B-1----:R-:W-:Y:S10]  /*18b50*/  BRA.U UP0, `(.L_x_5) ;  /* 0x0000000100187547 */ /* 0x002ff4000b800000 */
[----:B------:R-:W-:Y:S01]  /*18b60*/  ELECT P6, URZ, PT ;  /* 0x0000000000ff782f */ /* 0x000fe200038c0000 */
[----:B------:R-:W-:Y:S01]  /*18b70*/  IMAD.MOV.U32 R7, RZ, RZ, 0x1 ;  /* 0x00000001ff077424 */ /* 0x000fe200078e00ff */
[----:B------:R-:W-:Y:S01]  /*18b80*/  UMOV UR6, 0x40 ;  /* 0x0000004000067882 */ /* 0x000fe20000000000 */
[----:B------:R-:W-:Y:S01]  /*18b90*/  UVIRTCOUNT.DEALLOC.SMPOOL 0x80 ;  /* 0x000000800000784c */ /* 0x000fe20000000000 */
[----:B------:R-:W-:-:S09]  /*18ba0*/  ULEA UR6, UR5, UR6, 0x18 ;  /* 0x0000000605067291 */ /* 0x000fd2000f8ec0ff */
[----:B------:R1:W-:Y:S03]  /*18bb0*/  @P6 STS.U8 [UR6], R7 ;  /* 0x00000007ff006988 */ /* 0x0003e60008000006 */
.L_x_5:
[----:B------:R2:W-:Y:S01]  /*18bc0*/  STL.64 [R1+0x1728], R122 ;  /* 0x0017287a01007387 */ /* 0x0005e20000100a00 */
[----:B------:R-:W-:Y:S01]  /*18bd0*/  UIADD3 UR19, UPT, UPT, UR8, UR4, URZ ;  /* 0x0000000408137290 */ /* 0x000fe2000fffe0ff */
[----:B------:R-:W-:Y:S01]  /*18be0*/  VOTEU.ALL UP1, P2 ;  /* 0x0000000000ff7886 */ /* 0x000fe20001020000 */
[----:B------:R-:W-:Y:S02]  /*18bf0*/  UIADD3 UR15, UPT, UPT, UR7, 0x118000, URZ ;  /* 0x00118000070f7890 */ /* 0x000fe4000fffe0ff */
[----:B------:R-:W-:Y:S01]  /*18c00*/  IMAD.U32 R248, RZ, RZ, UR7 ;  /* 0x00000007fff87e24 */ /* 0x000fe2000f8e00ff */
[----:B------:R-:W-:Y:S01]  /*18c10*/  VOTEU.ALL UP2, P2 ;  /* 0x0000000000ff7886 */ /* 0x000fe20001040000 */
[C---:B------:R-:W-:Y:S02]  /*18c20*/  LOP3.LUT R9, R3.reuse, 0x60, RZ, 0xfc, !PT ;  /* 0x0000006003097812 */ /* 0x040fe400078efcff */
[C---:B-1----:R-:W-:Y:S02]  /*18c30*/  LOP3.LUT R7, R3.reuse, 0x62, RZ, 0xfc, !PT ;  /* 0x0000006203077812 */ /* 0x042fe400078efcff */
[----:B------:R-:W-:Y:S01]  /*18c40*/  LOP3.LUT R8, R3, 0x4, RZ, 0xfc, !PT ;  /* 0x0000000403087812 */ /* 0x000fe200078efcff */
[----:B--2---:R-:W2:Y:S01]  /*18c50*/  LDL.64 R122, [R1+0xc0] ;  /* 0x0000c000017a7983 */ /* 0x004ea20000100a00 */
[----:B------:R-:W-:-:S02]  /*18c60*/  ISETP.NE.U32.AND P6, PT, R6, RZ, PT ;  /* 0x000000ff0600720c */ /* 0x000fc40003fc5070 */
[----:B------:R-:W-:Y:S01]  /*18c70*/  LOP3.LUT R10, R3, 0x24, RZ, 0xfc, !PT ;  /* 0x00000024030a7812 */ /* 0x000fe200078efcff */
[----:B------:R1:W-:Y:S01]  /*18c80*/  STL.64 [R1+0x1720], R106 ;  /* 0x0017206a01007387 */ /* 0x0003e20000100a00 */
[----:B------:R-:W-:Y:S01]  /*18c90*/  USHF.L.U32 UR13, UR13, 0x7, URZ ;  /* 0x000000070d0d7899 */ /* 0x000fe200080006ff */
[----:B------:R-:W3:Y:S02]  /*18ca0*/  LDCU UR14, c[0x0][0x3a0] ;  /* 0x00007400ff0e77ac */ /* 0x000ee40008000800 */
[----:B-1----:R-:W4:Y:S04]  /*18cb0*/  LDL.64 R106, [R1+0xb8] ;  /* 0x0000b800016a7983 */ /* 0x002f280000100a00 */
[----:B------:R1:W-:Y:S04]  /*18cc0*/  STL.64 [R1+0x1718], R90 ;  /* 0x0017185a01007387 */ /* 0x0003e80000100a00 */
[----:B-1----:R-:W3:Y:S01]  /*18cd0*/  LDL.64 R90, [R1+0x40] ;  /* 0x00004000015a7983 */ /* 0x002ee20000100a00 */
[----:B------:R-:W-:-:S04]  /*18ce0*/  @!UP1 UIADD3 UR10, UPT, UPT, -UR9, 0x100000, URZ ;  /* 0x00100000090a9890 */ /* 0x000fc8000fffe1ff */
[----:B------:R-:W-:Y:S02]  /*18cf0*/  @!UP1 USHF.L.U32 UR11, UR10, 0xb, URZ ;  /* 0x0000000b0a0b9899 */ /* 0x000fe400080006ff */
[----:B------:R-:W-:Y:S02]  /*18d00*/  @!UP1 USHF.L.U32 UR10, UR10, 0x1, URZ ;  /* 0x000000010a0a9899 */ /* 0x000fe400080006ff */
[----:B------:R-:W-:-:S04]  /*18d10*/  @!UP1 UIADD3 UR4, UPT, UPT, -UR9, 0x100000, URZ ;  /* 0x0010000009049890 */ /* 0x000fc8000fffe1ff */
[----:B------:R-:W-:Y:S02]  /*18d20*/  @!UP1 USHF.L.U32 UR5, UR4, 0xb, URZ ;  /* 0x0000000b04059899 */ /* 0x000fe400080006ff */
[----:B------:R-:W-:Y:S01]  /*18d30*/  @!UP1 USHF.L.U32 UR4, UR4, 0x1, URZ ;  /* 0x0000000104049899 */ /* 0x000fe200080006ff */
[----:B------:R-:W-:Y:S01]  /*18d40*/  STTM.16dp32bit_t0_t15.x128 tmem[UR19], RZ ;  /* 0x000000ff000079ed */ /* 0x000fe20008b80013 */
[----:B------:R-:W-:Y:S01]  /*18d50*/  STTM.16dp32bit_t16_t31.x128 tmem[UR19+0x80], RZ ;  /* 0x000080ff000079ed */ /* 0x000fe20008ba0013 */
[----:B------:R-:W1:Y:S02]  /*18d60*/  FENCE.VIEW.ASYNC.T ;  /* 0x00000000000073c6 */ /* 0x000e640000000200 */
[----:B-1----:R-:W-:Y:S01]  /*18d70*/  BAR.SYNC.DEFER_BLOCKING 0x0 ;  /* 0x0000000000007b1d */ /* 0x002fe20000010000 */
[----:B------:R-:W-:-:S05]  /*18d80*/  IADD3 R11, PT, PT, R248, 0x100000, R2 ;  /* 0x00100000f80b7810 */ /* 0x000fca0007ffe002 */
[----:B------:R-:W-:Y:S01]  /*18d90*/  UMOV UR9, UR15 ;  /* 0x0000000f00097c82 */ /* 0x000fe20008000000 */
[----:B------:R-:W-:Y:S01]  /*18da0*/  VOTEU.ALL UP1, P2 ;  /* 0x0000000000ff7886 */ /* 0x000fe20001020000 */
[----:B------:R-:W1:Y:S04]  /*18db0*/  FENCE.VIEW.ASYNC.S ;  /* 0x00000000000073c6 */ /* 0x000e680000000000 */
[----:B-1----:R-:W1:Y:S02]  /*18dc0*/  @!UP1 SYNCS.EXCH.64 URZ, [UR9], UR10 ;  /* 0x0000000a09ff95b2 */ /* 0x002e640008000100 */
[----:B-1----:R-:W-:Y:S06]  /*18dd0*/  BAR.SYNC.DEFER_BLOCKING 0x0 ;  /* 0x0000000000007b1d */ /* 0x002fec0000010000 */
[----:B------:R1:W2:Y:S02]  /*18de0*/  @!UP2 SYNCS.EXCH.64 URZ, [UR7+0x118008], UR4 ;  /* 0x1180080407ffa5b2 */ /* 0x0002a40008000100 */
[----:B-1----:R-:W1:Y:S01]  /*18df0*/  LDCU UR4, c[0x0][0x3a0] ;  /* 0x00007400ff0477ac */ /* 0x002e620008000800 */
[----:B------:R-:W-:Y:S01]  /*18e00*/  USHF.L.U32 UR11, UR12, 0x7, URZ ;  /* 0x000000070c0b7899 */ /* 0x000fe200080006ff */
[----:B------:R-:W1:Y:S01]  /*18e10*/  LDCU UR5, c[0x0][0x3a0] ;  /* 0x00007400ff0577ac */ /* 0x000e620008000800 */
[----:B------:R-:W-:Y:S01]  /*18e20*/  @!PT LDS RZ, [RZ] ;  /* 0x00000000fffff984 */ /* 0x000fe20000000800 */
[----:B------:R-:W-:Y:S01]  /*18e30*/  @!PT LDS RZ, [RZ] ;  /* 0x00000000fffff984 */ /* 0x000fe20000000800 */
[----:B------:R-:W-:Y:S01]  /*18e40*/  @!PT LDS RZ, [RZ] ;  /* 0x00000000fffff984 */ /* 0x000fe20000000800 */
[----:B--2---:R-:W-:Y:S01]  /*18e50*/  LDGSTS.E [R11+-0x20000], desc[UR20][R122.64], P0 ;  /* 0xe00000007a0b7fae */ /* 0x004fe200081a1014 */
[----:B------:R-:W-:-:S04]  /*18e60*/  ISETP.GE.AND P0, PT, R9, R5, PT ;  /* 0x000000050900720c */ /* 0x000fc80003f06270 */
[----:B------:R-:W-:Y:S02]  /*18e70*/  SEL R6, R4, RZ, !P0 ;  /* 0x000000ff04067207 */ /* 0x000fe40004000000 */
[-C--:B------:R-:W-:Y:S01]  /*18e80*/  ISETP.GE.AND P0, PT, R8, R5.reuse, PT ;  /* 0x000000050800720c */ /* 0x080fe20003f06270 */
[----:B------:R-:W2:Y:S04]  /*18e90*/  LDL.LU.64 R122, [R1+0x1728] ;  /* 0x00172800017a7983 */ /* 0x000ea80000300a00 */
[----:B----4-:R-:W-:Y:S01]  /*18ea0*/  LDGSTS.E [R11+-0x1fff8], desc[UR20][R106.64], P5 ;  /* 0xe00080006a0b7fae */ /* 0x010fe2000a9a1014 */
[----:B------:R-:W-:Y:S02]  /*18eb0*/  ISETP.GE.AND P5, PT, R7, R5, PT ;  /* 0x000000050700720c */ /* 0x000fe40003fa6270 */
[----:B------:R-:W-:-:S02]  /*18ec0*/  LOP3.LUT R7, R3, 0x6, RZ, 0xfc, !PT ;  /* 0x0000000603077812 */ /* 0x000fc400078efcff */
[C---:B------:R-:W-:Y:S02]  /*18ed0*/  SEL R8, R4.reuse, RZ, !P5 ;  /* 0x000000ff04087207 */ /* 0x040fe40006800000 */
[----:B------:R-:W-:Y:S02]  /*18ee0*/  ISETP.GE.AND P5, PT, R7, R5, PT ;  /* 0x000000050700720c */ /* 0x000fe40003fa6270 */
[----:B------:R-:W-:Y:S02]  /*18ef0*/  SEL R7, R4, RZ, !P0 ;  /* 0x000000ff04077207 */ /* 0x000fe40004000000 */
[----:B------:R-:W-:Y:S01]  /*18f00*/  ISETP.NE.U32.AND P0, PT, R8, RZ, PT ;  /* 0x000000ff0800720c */ /* 0x000fe20003f05070 */
[----:B------:R-:W4:Y:S04]  /*18f10*/  LDL.LU.64 R106, [R1+0x1720] ;  /* 0x00172000016a7983 */ /* 0x000f280000300a00 */
[----:B---3--:R-:W-:Y:S01]  /*18f20*/  LDGSTS.E [R11+-0x1e000], desc[UR20][R90.64], P4 ;  /* 0xe20000005a0b7fae */ /* 0x008fe2000a1a1014 */
[----:B------:R-:W-:-:S02]  /*18f30*/  ISETP.NE.U32.AND P4, PT, R6, RZ, PT ;  /* 0x000000ff0600720c */ /* 0x000fc40003f85070 */
[----:B------:R-:W-:Y:S01]  /*18f40*/  LOP3.LUT R9, R3, 0x26, RZ, 0xfc, !PT ;  /* 0x0000002603097812 */ /* 0x000fe200078efcff */
[----:B------:R3:W-:Y:S04]  /*18f50*/  LDGSTS.E [R11+-0x1dff8], desc[UR20][R242.64], P3 ;  /* 0xe2008000f20b7fae */ /* 0x0007e800099a1014 */
[----:B------:R-:W-:Y:S04]  /*18f60*/  LDGSTS.E [R11+-0x1c000], desc[UR20][R74.64], P1 ;  /* 0xe40000004a0b7fae */ /* 0x000fe800089a1014 */
[----:B------:R-:W2:Y:S01]  /*18f70*/  LDL.LU.64 R90, [R1+0x1718] ;  /* 0x00171800015a7983 */ /* 0x000ea20000300a00 */
[----:B------:R-:W-:-:S02]  /*18f80*/  SEL R6, R4, RZ, !P5 ;  /* 0x000000ff04067207 */ /* 0x000fc40006800000 */
[-C--:B------:R-:W-:Y:S01]  /*18f90*/  ISETP.GE.AND P1, PT, R10, R5.reuse, PT ;  /* 0x000000050a00720c */ /* 0x080fe20003f26270 */
[----:B------:R-:W-:Y:S01]  /*18fa0*/  LDGSTS.E [R11+-0x1bff8], desc[UR20][R72.64], P6 ;  /* 0xe4008000480b7fae */ /* 0x000fe2000b1a1014 */
[----:B------:R-:W-:Y:S02]  /*18fb0*/  ISETP.GE.AND P6, PT, R9, R5, PT ;  /* 0x000000050900720c */ /* 0x000fe40003fc6270 */
[----:B------:R-:W-:Y:S01]  /*18fc0*/  LOP3.LUT R9, R2, 0x10, RZ, 0x3c, !PT ;  /* 0x0000001002097812 */ /* 0x000fe200078e3cff */
[----:B------:R1:W-:Y:S01]  /*18fd0*/  STL.64 [R1+0x16a8], R74 ;  /* 0x0016a84a01007387 */ /* 0x0003e20000100a00 */
[----:B------:R-:W-:Y:S02]  /*18fe0*/  LOP3.LUT R8, R3, 0x44, RZ, 0xfc, !PT ;  /* 0x0000004403087812 */ /* 0x000fe400078efcff */
[----:B------:R-:W-:Y:S01]  /*18ff0*/  ISETP.NE.U32.AND P3, PT, R7, RZ, PT ;  /* 0x000000ff0700720c */ /* 0x000fe20003f65070 */
[----:B------:R3:W-:Y:S01]  /*19000*/  STL.64 [R1+0x16b0], R72 ;  /* 0x0016b04801007387 */ /* 0x0007e20000100a00 */
[----:B------:R-:W-:-:S03]  /*19010*/  ISETP.NE.U32.AND P5, PT, R6, RZ, PT ;  /* 0x000000ff0600720c */ /* 0x000fc60003fa5070 */
[----:B------:R-:W-:Y:S04]  /*19020*/  LDGSTS.E [R11+-0x1a000], desc[UR20][R42.64], P4 ;  /* 0xe60000002a0b7fae */ /* 0x000fe8000a1a1014 */
[----:B-1----:R-:W2:Y:S04]  /*19030*/  LDL.64 R74, [R1+0x28] ;  /* 0x00002800014a7983 */ /* 0x002ea80000100a00 */
[----:B---3--:R-:W3:Y:S01]  /*19040*/  LDL.64 R72, [R1+0x30] ;  /* 0x0000300001487983 */ /* 0x008ee20000100a00 */
[----:B------:R-:W-:Y:S02]  /*19050*/  LOP3.LUT R7, R3, 0x46, RZ, 0xfc, !PT ;  /* 0x0000004603077812 */ /* 0x000fe400078efcff */
[----:B------:R-:W-:Y:S01]  /*19060*/  SEL R6, R4, RZ, !P1 ;  /* 0x000000ff04067207 */ /* 0x000fe20004800000 */
[----:B------:R1:W-:Y:S01]  /*19070*/  STL.64 [R1+0x16b8], R42 ;  /* 0x0016b82a01007387 */ /* 0x0003e20000100a00 */
[----:B------:R-:W-:-:S03]  /*19080*/  ISETP.GE.AND P1, PT, R8, R5, PT ;  /* 0x000000050800720c */ /* 0x000fc60003f26270 */
[----:B------:R-:W-:Y:S04]  /*19090*/  LDGSTS.E [R11+-0x19ff8], desc[UR20][R40.64], P0 ;  /* 0xe6008000280b7fae */ /* 0x000fe800081a1014 */
[----:B-1----:R-:W2:Y:S04]  /*190a0*/  LDL.64 R42, [R1+0xa8] ;  /* 0x0000a800012a7983 */ /* 0x002ea80000100a00 */
[----:B------:R1:W-:Y:S04]  /*190b0*/  STL.64 [R1+0x16a0], R40 ;  /* 0x0016a02801007387 */ /* 0x0003e80000100a00 */
[----:B------:R2:W-:Y:S04]  /*190c0*/  STL [R1+0xcb4], R9 ;  /* 0x000cb40901007387 */ /* 0x0005e80000100800 */
[----:B-1----:R-:W2:Y:S01]  /*190d0*/  LDL.64 R40, [R1+0xb0] ;  /* 0x0000b00001287983 */ /* 0x002ea20000100a00 */
[----:B------:R-:W-:-:S02]  /*190e0*/  SEL R8, R4, RZ, !P6 ;  /* 0x000000ff04087207 */ /* 0x000fc40007000000 */
[----:B------:R-:W-:Y:S02]  /*190f0*/  ISETP.NE.U32.AND P4, PT, R6, RZ, PT ;  /* 0x000000ff0600720c */ /* 0x000fe40003f85070 */
[----:B------:R-:W-:Y:S02]  /*19100*/  ISETP.GE.AND P6, PT, R7, R5, PT ;  /* 0x000000050700720c */ /* 0x000fe40003fc6270 */
[----:B------:R-:W-:Y:S02]  /*19110*/  SEL R7, R4, RZ, !P1 ;  /* 0x000000ff04077207 */ /* 0x000fe40004800000 */
[----:B------:R-:W-:Y:S02]  /*19120*/  ISETP.NE.U32.AND P1, PT, R8, RZ, PT ;  /* 0x000000ff0800720c */ /* 0x000fe40003f25070 */
[----:B------:R-:W-:Y:S02]  /*19130*/  IADD3 R242, PT, PT, R248, 0x100000, R9 ;  /* 0x00100000f8f27810 */ /* 0x000fe40007ffe009 */
[----:B------:R-:W-:-:S02]  /*19140*/  SEL R6, R4, RZ, !P6 ;  /* 0x000000ff04067207 */ /* 0x000fc40007000000 */
[----:B------:R-:W-:Y:S02]  /*19150*/  ISETP.NE.U32.AND P0, PT, R7, RZ, PT ;  /* 0x000000ff0700720c */ /* 0x000fe40003f05070 */
[C---:B------:R-:W-:Y:S02]  /*19160*/  LOP3.LUT R7, R3.reuse, 0x64, RZ, 0xfc, !PT ;  /* 0x0000006403077812 */ /* 0x040fe400078efcff */
[----:B------:R-:W-:Y:S02]  /*19170*/  ISETP.NE.U32.AND P6, PT, R6, RZ, PT ;  /* 0x000000ff0600720c */ /* 0x000fe40003fc5070 */
[C---:B------:R-:W-:Y:S02]  /*19180*/  LOP3.LUT R6, R3.reuse, 0x66, RZ, 0xfc, !PT ;  /* 0x0000006603067812 */ /* 0x040fe400078efcff */
[----:B------:R-:W-:Y:S01]  /*19190*/  LOP3.LUT R8, R3, 0x8, RZ, 0xfc, !PT ;  /* 0x0000000803087812 */ /* 0x000fe200078efcff */
[----:B--2---:R-:W-:Y:S04]  /*191a0*/  LDGSTS.E [R242+-0x20000], desc[UR20][R40.64], P3 ;  /* 0xe000000028f27fae */ /* 0x004fe800099a1014 */
[----:B------:R-:W-:Y:S04]  /*191b0*/  LDGSTS.E [R242+-0x1fff8], desc[UR20][R42.64], P5 ;  /* 0xe00080002af27fae */ /* 0x000fe8000a9a1014 */
[----:B---3--:R-:W-:Y:S04]  /*191c0*/  LDGSTS.E [R242+-0x1e000], desc[UR20][R72.64], P4 ;  /* 0xe200000048f27fae */ /* 0x008fe8000a1a1014 */
[----:B------:R-:W-:Y:S04]  /*191d0*/  LDGSTS.E [R242+-0x1dff8], desc[UR20][R74.64], P1 ;  /* 0xe20080004af27fae */ /* 0x000fe800089a1014 */
[----:B------:R-:W2:Y:S04]  /*191e0*/  LDL.64 R42, [R1+0xa0] ;  /* 0x0000a000012a7983 */ /* 0x000ea80000100a00 */
[----:B------:R-:W3:Y:S04]  /*191f0*/  LDL.64 R72, [R1+0x98] ;  /* 0x0000980001487983 */ /* 0x000ee80000100a00 */
[----:B------:R-:W-:Y:S04]  /*19200*/  STL.64 [R1+0x1698], R70 ;  /* 0x0016984601007387 */ /* 0x000fe80000100a00 */
[----:B------:R-:W4:Y:S01]  /*19210*/  LDL.64 R74, [R1+0x20] ;  /* 0x00002000014a7983 */ /* 0x000f220000100a00 */
[----:B------:R-:W-:-:S02]  /*19220*/  ISETP.GE.AND P3, PT, R7, R5, PT ;  /* 0x000000050700720c */ /* 0x000fc40003f66270 */
[-C--:B------:R-:W-:Y:S01]  /*19230*/  ISETP.GE.AND P5, PT, R6, R5.reuse, PT ;  /* 0x000000050600720c */ /* 0x080fe20003fa6270 */
[----:B------:R-:W-:Y:S01]  /*19240*/  LDGSTS.E [R242+-0x1c000], desc[UR20][R70.64], P0 ;  /* 0xe400000046f27fae */ /* 0x000fe200081a1014 */
[----:B------:R-:W-:Y:S02]  /*19250*/  SEL R6, R4, RZ, !P3 ;  /* 0x000000ff04067207 */ /* 0x000fe40005800000 */
[----:B------:R-:W-:Y:S01]  /*19260*/  LOP3.LUT R7, R3, 0xa, RZ, 0xfc, !PT ;  /* 0x0000000a03077812 */ /* 0x000fe200078efcff */
[----:B------:R-:W-:Y:S01]  /*19270*/  LDGSTS.E [R242+-0x1bff8], desc[UR20][R68.64], P6 ;  /* 0xe400800044f27fae */ /* 0x000fe2000b1a1014 */
[----:B------:R-:W-:Y:S02]  /*19280*/  ISETP.GE.AND P3, PT, R8, R5, PT ;  /* 0x000000050800720c */ /* 0x000fe40003f66270 */
[----:B------:R-:W-:Y:S02]  /*19290*/  SEL R8, R4, RZ, !P5 ;  /* 0x000000ff04087207 */ /* 0x000fe40006800000 */
[----:B------:R-:W-:-:S02]  /*192a0*/  ISETP.NE.U32.AND P4, PT, R6, RZ, PT ;  /* 0x000000ff0600720c */ /* 0x000fc40003f85070 */
[-C--:B------:R-:W-:Y:S02]  /*192b0*/  ISETP.GE.AND P5, PT, R7, R5.reuse, PT ;  /* 0x000000050700720c */ /* 0x080fe40003fa6270 */
[----:B------:R-:W-:Y:S02]  /*192c0*/  LOP3.LUT R10, R3, 0x28, RZ, 0xfc, !PT ;  /* 0x00000028030a7812 */ /* 0x000fe400078efcff */
[----:B------:R-:W-:Y:S02]  /*192d0*/  SEL R6, R4, RZ, !P5 ;  /* 0x000000ff04067207 */ /* 0x000fe40006800000 */
[----:B------:R-:W-:Y:S02]  /*192e0*/  ISETP.GE.AND P0, PT, R10, R5, PT ;  /* 0x000000050a00720c */ /* 0x000fe40003f06270 */
[----:B------:R-:W-:Y:S02]  /*192f0*/  SEL R7, R4, RZ, !P3 ;  /* 0x000000ff04077207 */ /* 0x000fe40005800000 */
[----:B------:R-:W-:Y:S01]  /*19300*/  ISETP.NE.U32.AND P5, PT, R6, RZ, PT ;  /* 0x000000ff0600720c */ /* 0x000fe20003fa5070 */
[----:B------:R-:W-:Y:S01]  /*19310*/  LDGSTS.E [R242+-0x1a000], desc[UR20][R38.64], P4 ;  /* 0xe600000026f27fae */ /* 0x000fe2000a1a1014 */
[----:B------:R-:W-:-:S02]  /*19320*/  ISETP.NE.U32.AND P3, PT, R8, RZ, PT ;  /* 0x000000ff0800720c */ /* 0x000fc40003f65070 */
[----:B------:R-:W-:Y:S02]  /*19330*/  LOP3.LUT R9, R3, 0x2a, RZ, 0xfc, !PT ;  /* 0x0000002a03097812 */ /* 0x000fe400078efcff */
[----:B------:R-:W-:Y:S02]  /*19340*/  SEL R6, R4, RZ, !P0 ;  /* 0x000000ff04067207 */ /* 0x000fe40004000000 */
[----:B------:R-:W-:Y:S02]  /*19350*/  ISETP.NE.U32.AND P1, PT, R7, RZ, PT ;  /* 0x000000ff0700720c */ /* 0x000fe40003f25070 */
[----:B------:R-:W-:Y:S02]  /*19360*/  ISETP.GE.AND P6, PT, R9, R5, PT ;  /* 0x000000050900720c */ /* 0x000fe40003fc6270 */
[----:B------:R-:W-:Y:S02]  /*19370*/  ISETP.NE.U32.AND P4, PT, R6, RZ, PT ;  /* 0x000000ff0600720c */ /* 0x000fe40003f85070 */
[----:B------:R-:W-:Y:S01]  /*19380*/  LOP3.LUT R9, R2, 0x20, RZ, 0x3c, !PT ;  /* 0x0000002002097812 */ /* 0x000fe200078e3cff */
[----:B------:R-:W-:Y:S03]  /*19390*/  STL.64 [R1+0x16c0], R68 ;  /* 0x0016c04401007387 */ /* 0x000fe60000100a00 */
[----:B------:R-:W-:Y:S01]  /*193a0*/  IADD3 R243, PT, PT, R248, 0x100000, R9 ;  /* 0x00100000f8f37810 */ /* 0x000fe20007ffe009 */
[----:B------:R-:W-:Y:S04]  /*193b0*/  STL.64 [R1+0x16c8], R38 ;  /* 0x0016c82601007387 */ /* 0x000fe80000100a00 */
[----:B------:R-:W-:Y:S04]  /*193c0*/  STL.64 [R1+0x16d0], R36 ;  /* 0x0016d02401007387 */ /* 0x000fe80000100a00 */
[----:B------:R1:W-:Y:S04]  /*193d0*/  STL [R1+0xcb0], R9 ;  /* 0x000cb00901007387 */ /* 0x0003e80000100800 */
[----:B------:R-:W-:Y:S04]  /*193e0*/  LDGSTS.E [R242+-0x19ff8], desc[UR20][R36.64], P3 ;  /* 0xe600800024f27fae */ /* 0x000fe800099a1014 */
[----:B------:R-:W4:Y:S04]  /*193f0*/  LDL.64 R40, [R1+0x90] ;  /* 0x0000900001287983 */ /* 0x000f280000100a00 */
[----:B------:R-:W-:Y:S04]  /*19400*/  STL.64 [R1+0x16d8], R66 ;  /* 0x0016d84201007387 */ /* 0x000fe80000100a00 */
[----:B--2---:R-:W-:Y:S04]  /*19410*/  LDGSTS.E [R243+-0x20000], desc[UR20][R42.64], P1 ;  /* 0xe00000002af37fae */ /* 0x004fe800089a1014 */
[----:B---3--:R-:W-:Y:S04]  /*19420*/  LDGSTS.E [R243+-0x1fff8], desc[UR20][R72.64], P5 ;  /* 0xe000800048f37fae */ /* 0x008fe8000a9a1014 */
[----:B------:R-:W2:Y:S04]  /*19430*/  LDL.64 R42, [R1+0x88] ;  /* 0x00008800012a7983 */ /* 0x000ea80000100a00 */
[----:B------:R-:W-:Y:S04]  /*19440*/  STL.64 [R1+0x16e0], R64 ;  /* 0x0016e04001007387 */ /* 0x000fe80000100a00 */
[----:B----4-:R-:W-:Y:S04]  /*19450*/  LDGSTS.E [R243+-0x1e000], desc[UR20][R74.64], P4 ;  /* 0xe20000004af37fae */ /* 0x010fe8000a1a1014 */
[----:B------:R-:W3:Y:S04]  /*19460*/  LDL.64 R72, [R1+0x10] ;  /* 0x0000100001487983 */ /* 0x000ee80000100a00 */
[----:B------:R-:W4:Y:S01]  /*19470*/  LDL.64 R74, [R1+0x8] ;  /* 0x00000800014a7983 */ /* 0x000f220000100a00 */
[----:B------:R-:W-:-:S02]  /*19480*/  LOP3.LUT R8, R3, 0x48, RZ, 0xfc, !PT ;  /* 0x0000004803087812 */ /* 0x000fc400078efcff */
[----:B------:R-:W-:Y:S02]  /*19490*/  LOP3.LUT R7, R3, 0x4a, RZ, 0xfc, !PT ;  /* 0x0000004a03077812 */ /* 0x000fe400078efcff */
[-C--:B------:R-:W-:Y:S02]  /*194a0*/  ISETP.GE.AND P0, PT, R8, R5.reuse, PT ;  /* 0x000000050800720c */ /* 0x080fe40003f06270 */
[C---:B------:R-:W-:Y:S02]  /*194b0*/  SEL R8, R4.reuse, RZ, !P6 ;  /* 0x000000ff04087207 */ /* 0x040fe40007000000 */
[----:B------:R-:W-:Y:S02]  /*194c0*/  ISETP.GE.AND P6, PT, R7, R5, PT ;  /* 0x000000050700720c */ /* 0x000fe40003fc6270 */
[C---:B------:R-:W-:Y:S02]  /*194d0*/  SEL R7, R4.reuse, RZ, !P0 ;  /* 0x000000ff04077207 */ /* 0x040fe40004000000 */
[----:B------:R-:W-:-:S02]  /*194e0*/  SEL R6, R4, RZ, !P6 ;  /* 0x000000ff04067207 */ /* 0x000fc40007000000 */
[----:B------:R-:W-:Y:S02]  /*194f0*/  ISETP.NE.U32.AND P3, PT, R7, RZ, PT ;  /* 0x000000ff0700720c */ /* 0x000fe40003f65070 */
[C---:B------:R-:W-:Y:S02]  /*19500*/  LOP3.LUT R7, R3.reuse, 0x68, RZ, 0xfc, !PT ;  /* 0x0000006803077812 */ /* 0x040fe400078efcff */
[----:B------:R-:W-:Y:S02]  /*19510*/  ISETP.NE.U32.AND P0, PT, R8, RZ, PT ;  /* 0x000000ff0800720c */ /* 0x000fe40003f05070 */
[----:B------:R-:W-:Y:S02]  /*19520*/  ISETP.NE.U32.AND P6, PT, R6, RZ, PT ;  /* 0x000000ff0600720c */ /* 0x000fe40003fc5070 */
[----:B------:R-:W-:Y:S02]  /*19530*/  LOP3.LUT R6, R3, 0x6a, RZ, 0xfc, !PT ;  /* 0x0000006a03067812 */ /* 0x000fe400078efcff */
[----:B------:R-:W-:-:S02]  /*19540*/  ISETP.GE.AND P1, PT, R7, R5, PT ;  /* 0x000000050700720c */ /* 0x000fc40003f26270 */
[C---:B------:R-:W-:Y:S02]  /*19550*/  LOP3.LUT R8, R3.reuse, 0xc, RZ, 0xfc, !PT ;  /* 0x0000000c03087812 */ /* 0x040fe400078efcff */
[-C--:B------:R-:W-:Y:S02]  /*19560*/  ISETP.GE.AND P5, PT, R6, R5.reuse, PT ;  /* 0x000000050600720c */ /* 0x080fe40003fa6270 */
[----:B------:R-:W-:Y:S01]  /*19570*/  LOP3.LUT R7, R3, 0xe, RZ, 0xfc, !PT ;  /* 0x0000000e03077812 */ /* 0x000fe200078efcff */
[----:B------:R1:W-:Y:S01]  /*19580*/  LDGSTS.E [R243+-0x1dff8], desc[UR20][R244.64], P0 ;  /* 0xe2008000f4f37fae */ /* 0x0003e200081a1014 */
[----:B------:R-:W-:Y:S02]  /*19590*/  SEL R6, R4, RZ, !P1 ;  /* 0x000000ff04067207 */ /* 0x000fe40004800000 */
[----:B------:R-:W-:Y:S01]  /*195a0*/  ISETP.GE.AND P1, PT, R8, R5, PT ;  /* 0x000000050800720c */ /* 0x000fe20003f26270 */
[----:B------:R-:W-:Y:S01]  /*195b0*/  LDGSTS.E [R243+-0x1c000], desc[UR20][R66.64], P3 ;  /* 0xe400000042f37fae */ /* 0x000fe200099a1014 */
[----:B------:R-:W-:-:S02]  /*195c0*/  SEL R8, R4, RZ, !P5 ;  /* 0x000000ff04087207 */ /* 0x000fc40006800000 */
[----:B------:R-:W-:Y:S01]  /*195d0*/  ISETP.GE.AND P5, PT, R7, R5, PT ;  /* 0x000000050700720c */ /* 0x000fe20003fa6270 */
[----:B------:R-:W-:Y:S01]  /*195e0*/  LDGSTS.E [R243+-0x1bff8], desc[UR20][R64.64], P6 ;  /* 0xe400800040f37fae */ /* 0x000fe2000b1a1014 */
[----:B------:R-:W-:Y:S02]  /*195f0*/  ISETP.NE.U32.AND P4, PT, R6, RZ, PT ;  /* 0x000000ff0600720c */ /* 0x000fe40003f85070 */
[C---:B------:R-:W-:Y:S02]  /*19600*/  LOP3.LUT R10, R3.reuse, 0x2c, RZ, 0xfc, !PT ;  /* 0x0000002c030a7812 */ /* 0x040fe400078efcff */
[----:B-1----:R-:W-:Y:S02]  /*19610*/  LOP3.LUT R9, R3, 0x2e, RZ, 0xfc, !PT ;  /* 0x0000002e03097812 */ /* 0x002fe400078efcff */
[C---:B------:R-:W-:Y:S02]  /*19620*/  SEL R7, R4.reuse, RZ, !P1 ;  /* 0x000000ff04077207 */ /* 0x040fe40004800000 */
[----:B------:R-:W-:-:S02]  /*19630*/  SEL R6, R4, RZ, !P5 ;  /* 0x000000ff04067207 */ /* 0x000fc40006800000 */
[----:B------:R-:W-:Y:S02]  /*19640*/  ISETP.NE.U32.AND P1, PT, R8, RZ, PT ;  /* 0x000000ff0800720c */ /* 0x000fe40003f25070 */
[-C--:B------:R-:W-:Y:S01]  /*19650*/  ISETP.GE.AND P3, PT, R10, R5.reuse, PT ;  /* 0x000000050a00720c */ /* 0x080fe20003f66270 */
[----:B------:R-:W-:Y:S01]  /*19660*/  LDGSTS.E [R243+-0x1a000], desc[UR20][R34.64], P4 ;  /* 0xe600000022f37fae */ /* 0x000fe2000a1a1014 */
[----:B------:R-:W-:Y:S02]  /*19670*/  LOP3.LUT R8, R3, 0x4c, RZ, 0xfc, !PT ;  /* 0x0000004c03087812 */ /* 0x000fe400078efcff */
[----:B------:R-:W-:Y:S02]  /*19680*/  ISETP.GE.AND P6, PT, R9, R5, PT ;  /* 0x000000050900720c */ /* 0x000fe40003fc6270 */
[----:B------:R-:W-:Y:S02]  /*19690*/  ISETP.NE.U32.AND P0, PT, R7, RZ, PT ;  /* 0x000000ff0700720c */ /* 0x000fe40003f05070 */
[----:B------:R-:W-:-:S02]  /*196a0*/  ISETP.NE.U32.AND P5, PT, R6, RZ, PT ;  /* 0x000000ff0600720c */ /* 0x000fc40003fa5070 */
[----:B------:R-:W-:Y:S01]  /*196b0*/  LOP3.LUT R7, R3, 0x4e, RZ, 0xfc, !PT ;  /* 0x0000004e03077812 */ /* 0x000fe200078efcff */
[----:B------:R-:W-:Y:S01]  /*196c0*/  STL.64 [R1+0x16e8], R34 ;  /* 0x0016e82201007387 */ /* 0x000fe20000100a00 */
[----:B------:R-:W-:Y:S02]  /*196d0*/  SEL R6, R4, RZ, !P3 ;  /* 0x000000ff04067207 */ /* 0x000fe40005800000 */
[-C--:B------:R-:W-:Y:S01]  /*196e0*/  ISETP.GE.AND P3, PT, R8, R5.reuse, PT ;  /* 0x000000050800720c */ /* 0x080fe20003f66270 */
[----:B------:R-:W-:Y:S01]  /*196f0*/  LDGSTS.E [R243+-0x19ff8], desc[UR20][R32.64], P1 ;  /* 0xe600800020f37fae */ /* 0x000fe200089a1014 */
[----:B------:R-:W-:Y:S02]  /*19700*/  SEL R8, R4, RZ, !P6 ;  /* 0x000000ff04087207 */ /* 0x000fe40007000000 */
[----:B------:R-:W-:Y:S02]  /*19710*/  ISETP.GE.AND P6, PT, R7, R5, PT ;  /* 0x000000050700720c */ /* 0x000fe40003fc6270 */
[----:B------:R-:W-:-:S02]  /*19720*/  ISETP.NE.U32.AND P4, PT, R6, RZ, PT ;  /* 0x000000ff0600720c */ /* 0x000fc40003f85070 */
[----:B------:R-:W-:Y:S02]  /*19730*/  SEL R7, R4, RZ, !P3 ;  /* 0x000000ff04077207 */ /* 0x000fe40005800000 */
[----:B------:R-:W-:Y:S02]  /*19740*/  ISETP.NE.U32.AND P3, PT, R8, RZ, PT ;  /* 0x000000ff0800720c */ /* 0x000fe40003f65070 */
[----:B------:R-:W-:-:S04]  /*19750*/  LOP3.LUT R9, R2, 0x30, RZ, 0x3c, !PT ;  /* 0x0000003002097812 */ /* 0x000fc800078e3cff */
[----:B------:R-:W-:Y:S01]  /*19760*/  IADD3 R244, PT, PT, R248, 0x100000, R9 ;  /* 0x00100000f8f47810 */ /* 0x000fe20007ffe009 */
[----:B------:R-:W-:Y:S04]  /*19770*/  STL.64 [R1+0x16f8], R242 ;  /* 0x0016f8f201007387 */ /* 0x000fe80000100a00 */
[----:B------:R-:W-:Y:S04]  /*19780*/  LDGSTS.E [R244+-0x20000], desc[UR20][R40.64], P0 ;  /* 0xe000000028f47fae */ /* 0x000fe800081a1014 */
[----:B------:R1:W-:Y:S04]  /*19790*/  STL [R1+0xcac], R9 ;  /* 0x000cac0901007387 */ /* 0x0003e80000100800 */
[----:B------:R-:W-:Y:S04]  /*197a0*/  STL.64 [R1+0x16f0], R32 ;  /* 0x0016f02001007387 */ /* 0x000fe80000100a00 */
[----:B--2---:R-:W-:Y:S04]  /*197b0*/  LDGSTS.E [R244+-0x1fff8], desc[UR20][R42.64], P5 ;  /* 0xe00080002af47fae */ /* 0x004fe8000a9a1014 */
[----:B---3--:R-:W-:Y:S04]  /*197c0*/  LDGSTS.E [R244+-0x1e000], desc[UR20][R72.64], P4 ;  /* 0xe200000048f47fae */ /* 0x008fe8000a1a1014 */
[----:B----4-:R-:W-:Y:S04]  /*197d0*/  LDGSTS.E [R244+-0x1dff8], desc[UR20][R74.64], P3 ;  /* 0xe20080004af47fae */ /* 0x010fe800099a1014 */
[----:B------:R-:W2:Y:S04]  /*197e0*/  LDL.64 R72, [R1+0x80] ;  /* 0x0000800001487983 */ /* 0x000ea80000100a00 */
[----:B------:R-:W3:Y:S01]  /*197f0*/  LDL.64 R74, [R1+0x78] ;  /* 0x00007800014a7983 */ /* 0x000ee20000100a00 */
[----:B------:R-:W-:-:S02]  /*19800*/  SEL R6, R4, RZ, !P6 ;  /* 0x000000ff04067207 */ /* 0x000fc40007000000 */
[----:B------:R-:W-:Y:S02]  /*19810*/  ISETP.NE.U32.AND P1, PT, R7, RZ, PT ;  /* 0x000000ff0700720c */ /* 0x000fe40003f25070 */
[C---:B------:R-:W-:Y:S02]  /*19820*/  LOP3.LUT R7, R3.reuse, 0x6c, RZ, 0xfc, !PT ;  /* 0x0000006c03077812 */ /* 0x040fe400078efcff */
[----:B------:R-:W-:Y:S02]  /*19830*/  ISETP.NE.U32.AND P6, PT, R6, RZ, PT ;  /* 0x000000ff0600720c */ /* 0x000fe40003fc5070 */
[----:B------:R-:W-:Y:S02]  /*19840*/  LOP3.LUT R6, R3, 0x6e, RZ, 0xfc, !PT ;  /* 0x0000006e03067812 */ /* 0x000fe400078efcff */
[----:B------:R-:W-:Y:S02]  /*19850*/  ISETP.GE.AND P0, PT, R7, R5, PT ;  /* 0x000000050700720c */ /* 0x000fe40003f06270 */
[----:B------:R-:W-:-:S02]  /*19860*/  LOP3.LUT R8, R3, 0x10, RZ, 0xfc, !PT ;  /* 0x0000001003087812 */ /* 0x000fc400078efcff */
[-C--:B------:R-:W-:Y:S01]  /*19870*/  ISETP.GE.AND P5, PT, R6, R5.reuse, PT ;  /* 0x000000050600720c */ /* 0x080fe20003fa6270 */
[----:B------:R-:W-:Y:S01]  /*19880*/  LDGSTS.E [R244+-0x1c000], desc[UR20][R62.64], P1 ;  /* 0xe40000003ef47fae */ /* 0x000fe200089a1014 */
[----:B------:R-:W-:Y:S02]  /*19890*/  LOP3.LUT R7, R3, 0x12, RZ, 0xfc, !PT ;  /* 0x0000001203077812 */ /* 0x000fe400078efcff */
[----:B------:R-:W-:Y:S01]  /*198a0*/  SEL R6, R4, RZ, !P0 ;  /* 0x000000ff04067207 */ /* 0x000fe20004000000 */
[----:B------:R-:W-:Y:S01]  /*198b0*/  LDGSTS.E [R244+-0x1bff8], desc[UR20][R60.64], P6 ;  /* 0xe40080003cf47fae */ /* 0x000fe2000b1a1014 */
[-C--:B------:R-:W-:Y:S02]  /*198c0*/  ISETP.GE.AND P0, PT, R8, R5.reuse, PT ;  /* 0x000000050800720c */ /* 0x080fe40003f06270 */
[----:B------:R-:W-:Y:S02]  /*198d0*/  SEL R8, R4, RZ, !P5 ;  /* 0x000000ff04087207 */ /* 0x000fe40006800000 */
[----:B------:R-:W-:-:S02]  /*198e0*/  ISETP.GE.AND P5, PT, R7, R5, PT ;  /* 0x000000050700720c */ /* 0x000fc40003fa6270 */
[----:B------:R-:W-:Y:S02]  /*198f0*/  ISETP.NE.U32.AND P4, PT, R6, RZ, PT ;  /* 0x000000ff0600720c */ /* 0x000fe40003f85070 */
[C---:B------:R-:W-:Y:S02]  /*19900*/  SEL R7, R4.reuse, RZ, !P0 ;  /* 0x000000ff04077207 */ /* 0x040fe40004000000 */
[----:B------:R-:W-:Y:S02]  /*19910*/  SEL R6, R4, RZ, !P5 ;  /* 0x000000ff04067207 */ /* 0x000fe40006800000 */
[----:B------:R-:W-:Y:S02]  /*19920*/  ISETP.NE.U32.AND P0, PT, R8, RZ, PT ;  /* 0x000000ff0800720c */ /* 0x000fe40003f05070 */
[----:B-1----:R-:W-:Y:S02]  /*19930*/  LOP3.LUT R9, R3, 0x32, RZ, 0xfc, !PT ;  /* 0x0000003203097812 */ /* 0x002fe400078efcff */
[----:B------:R-:W-:-:S02]  /*19940*/  ISETP.NE.U32.AND P5, PT, R7, RZ, PT ;  /* 0x000000ff0700720c */ /* 0x000fc40003fa5070 */
[----:B------:R-:W-:Y:S01]  /*19950*/  ISETP.NE.U32.AND P3, PT, R6, RZ, PT ;  /* 0x000000ff0600720c */ /* 0x000fe20003f65070 */
[----:B------:R-:W-:Y:S01]  /*19960*/  STL.64 [R1+0x1700], R62 ;  /* 0x0017003e01007387 */ /* 0x000fe20000100a00 */
[----:B------:R-:W-:Y:S02]  /*19970*/  ISETP.GE.AND P6, PT, R9, R5, PT ;  /* 0x000000050900720c */ /* 0x000fe40003fc6270 */
[----:B------:R-:W-:Y:S01]  /*19980*/  LOP3.LUT R9, R2, 0x40, RZ, 0x3c, !PT ;  /* 0x0000004002097812 */ /* 0x000fe200078e3cff */
[----:B------:R-:W-:Y:S03]  /*19990*/  STL.64 [R1+0x1708], R60 ;  /* 0x0017083c01007387 */ /* 0x000fe60000100a00 */
[----:B------:R-:W-:Y:S01]  /*199a0*/  IADD3 R245, PT, PT, R248, 0x100000, R9 ;  /* 0x00100000f8f57810 */ /* 0x000fe20007ffe009 */
[----:B------:R-:W-:Y:S04]  /*199b0*/  LDGSTS.E [R244+-0x1a000], desc[UR20][R30.64], P4 ;  /* 0xe60000001ef47fae */ /* 0x000fe8000a1a1014 */
[----:B------:R-:W-:Y:S04]  /*199c0*/  STL.64 [R1+0x1710], R30 ;  /* 0x0017101e01007387 */ /* 0x000fe80000100a00 */
[----:B------:R-:W-:Y:S04]  /*199d0*/  LDGSTS.E [R244+-0x19ff8], desc[UR20][R28.64], P0 ;  /* 0xe60080001cf47fae */ /* 0x000fe800081a1014 */
[----:B------:R1:W-:Y:S04]  /*199e0*/  STL [R1+0xca8], R9 ;  /* 0x000ca80901007387 */ /* 0x0003e80000100800 */
[----:B--2---:R-:W-:Y:S04]  /*199f0*/  LDGSTS.E [R245+-0x20000], desc[UR20][R72.64], P5 ;  /* 0xe000000048f57fae */ /* 0x004fe8000a9a1014 */
[----:B---3--:R-:W-:Y:S04]  /*19a00*/  LDGSTS.E [R245+-0x1fff8], desc[UR20][R74.64], P3 ;  /* 0xe00080004af57fae */ /* 0x008fe800099a1014 */
[----:B------:R-:W2:Y:S04]  /*19a10*/  LDL.64 R72, [R1+0x70] ;  /* 0x0000700001487983 */ /* 0x000ea80000100a00 */
[----:B------:R-:W3:Y:S01]  /*19a20*/  LDL.64 R74, [R1+0x68] ;  /* 0x00006800014a7983 */ /* 0x000ee20000100a00 */
[----:B------:R-:W-:-:S02]  /*19a30*/  LOP3.LUT R10, R3, 0x30, RZ, 0xfc, !PT ;  /* 0x00000030030a7812 */ /* 0x000fc400078efcff */
[C---:B------:R-:W-:Y:S02]  /*19a40*/  LOP3.LUT R8, R3.reuse, 0x50, RZ, 0xfc, !PT ;  /* 0x0000005003087812 */ /* 0x040fe400078efcff */
[-C--:B------:R-:W-:Y:S02]  /*19a50*/  ISETP.GE.AND P1, PT, R10, R5.reuse, PT ;  /* 0x000000050a00720c */ /* 0x080fe40003f26270 */
[----:B------:R-:W-:Y:S02]  /*19a60*/  LOP3.LUT R7, R3, 0x52, RZ, 0xfc, !PT ;  /* 0x0000005203077812 */ /* 0x000fe400078efcff */
[----:B------:R-:W-:Y:S02]  /*19a70*/  SEL R6, R4, RZ, !P1 ;  /* 0x000000ff04067207 */ /* 0x000fe40004800000 */
[----:B------:R-:W-:Y:S02]  /*19a80*/  ISETP.GE.AND P1, PT, R8, R5, PT ;  /* 0x000000050800720c */ /* 0x000fe40003f26270 */
[----:B------:R-:W-:-:S02]  /*19a90*/  SEL R8, R4, RZ, !P6 ;  /* 0x000000ff04087207 */ /* 0x000fc40007000000 */
[----:B------:R-:W-:Y:S02]  /*19aa0*/  ISETP.NE.U32.AND P6, PT, R6, RZ, PT ;  /* 0x000000ff0600720c */ /* 0x000fe40003fc5070 */
[----:B------:R-:W-:Y:S02]  /*19ab0*/  ISETP.GE.AND P4, PT, R7, R5, PT ;  /* 0x000000050700720c */ /* 0x000fe40003f86270 */
[----:B------:R-:W-:Y:S02]  /*19ac0*/  SEL R7, R4, RZ, !P1 ;  /* 0x000000ff04077207 */ /* 0x000fe40004800000 */
[----:B------:R-:W-:Y:S02]  /*19ad0*/  ISETP.NE.U32.AND P1, PT, R8, RZ, PT ;  /* 0x000000ff0800720c */ /* 0x000fe40003f25070 */
[----:B------:R-:W-:Y:S02]  /*19ae0*/  SEL R6, R4, RZ, !P4 ;  /* 0x000000ff04067207 */ /* 0x000fe40006000000 */
[----:B------:R-:W-:-:S02]  /*19af0*/  LOP3.LUT R8, R3, 0x70, RZ, 0xfc, !PT ;  /* 0x0000007003087812 */ /* 0x000fc400078efcff */
[----:B------:R-:W-:Y:S01]  /*19b00*/  ISETP.NE.U32.AND P4, PT, R6, RZ, PT ;  /* 0x000000ff0600720c */ /* 0x000fe20003f85070 */
[----:B------:R4:W-:Y:S01]  /*19b10*/  LDGSTS.E [R245+-0x1e000], desc[UR20][R246.64], P6 ;  /* 0xe2000000f6f57fae */ /* 0x0009e2000b1a1014 */
[----:B------:R-:W-:Y:S02]  /*19b20*/  ISETP.NE.U32.AND P0, PT, R7, RZ, PT ;  /* 0x000000ff0700720c */ /* 0x000fe40003f05070 */
[C---:B------:R-:W-:Y:S02]  /*19b30*/  LOP3.LUT R6, R3.reuse, 0x14, RZ, 0xfc, !PT ;  /* 0x0000001403067812 */ /* 0x040fe400078efcff */
[----:B------:R-:W-:Y:S01]  /*19b40*/  LOP3.LUT R7, R3, 0x72, RZ, 0xfc, !PT ;  /* 0x0000007203077812 */ /* 0x000fe200078efcff */
[----:B------:R-:W-:Y:S01]  /*19b50*/  LDGSTS.E [R245+-0x1dff8], desc[UR20][R88.64], P1 ;  /* 0xe200800058f57fae */ /* 0x000fe200089a1014 */
[-C--:B------:R-:W-:Y:S02]  /*19b60*/  ISETP.GE.AND P5, PT, R8, R5.reuse, PT ;  /* 0x000000050800720c */ /* 0x080fe40003fa6270 */
[----:B------:R-:W-:-:S02]  /*19b70*/  ISETP.GE.AND P6, PT, R6, R5, PT ;  /* 0x000000050600720c */ /* 0x000fc40003fc6270 */
[-C--:B------:R-:W-:Y:S02]  /*19b80*/  ISETP.GE.AND P3, PT, R7, R5.reuse, PT ;  /* 0x000000050700720c */ /* 0x080fe40003f66270 */
[----:B------:R-:W-:Y:S01]  /*19b90*/  LOP3.LUT R10, R3, 0x16, RZ, 0xfc, !PT ;  /* 0x00000016030a7812 */ /* 0x000fe200078efcff */
[----:B------:R-:W-:Y:S01]  /*19ba0*/  LDGSTS.E [R245+-0x1c000], desc[UR20][R58.64], P0 ;  /* 0xe40000003af57fae */ /* 0x000fe200081a1014 */
[----:B------:R-:W-:Y:S02]  /*19bb0*/  SEL R8, R4, RZ, !P5 ;  /* 0x000000ff04087207 */ /* 0x000fe40006800000 */
[----:B------:R-:W-:Y:S01]  /*19bc0*/  ISETP.GE.AND P5, PT, R252, R5, PT ;  /* 0x00000005fc00720c */ /* 0x000fe20003fa6270 */
[----:B------:R-:W-:Y:S01]  /*19bd0*/  LDGSTS.E [R245+-0x1bff8], desc[UR20][R56.64], P4 ;  /* 0xe400800038f57fae */ /* 0x000fe2000a1a1014 */
[C---:B------:R-:W-:Y:S02]  /*19be0*/  SEL R6, R4.reuse, RZ, !P6 ;  /* 0x000000ff04067207 */ /* 0x040fe40007000000 */
[----:B------:R-:W-:-:S02]  /*19bf0*/  SEL R7, R4, RZ, !P3 ;  /* 0x000000ff04077207 */ /* 0x000fc40005800000 */
[----:B------:R-:W-:Y:S02]  /*19c00*/  ISETP.GE.AND P1, PT, R10, R5, PT ;  /* 0x000000050a00720c */ /* 0x000fe40003f26270 */
[----:B------:R-:W-:Y:S02]  /*19c10*/  ISETP.NE.U32.AND P3, PT, R8, RZ, PT ;  /* 0x000000ff0800720c */ /* 0x000fe40003f65070 */
[----:B------:R-:W-:Y:S02]  /*19c20*/  SEL R8, R4, RZ, !P5 ;  /* 0x000000ff04087207 */ /* 0x000fe40006800000 */
[----:B------:R-:W-:Y:S02]  /*19c30*/  ISETP.NE.U32.AND P5, PT, R6, RZ, PT ;  /* 0x000000ff0600720c */ /* 0x000fe40003fa5070 */
[----:B------:R-:W-:Y:S02]  /*19c40*/  SEL R6, R4, RZ, !P1 ;  /* 0x000000ff04067207 */ /* 0x000fe40004800000 */
[----:B------:R-:W-:-:S02]  /*19c50*/  ISETP.NE.U32.AND P6, PT, R7, RZ, PT ;  /* 0x000000ff0700720c */ /* 0x000fc40003fc5070 */
[----:B------:R-:W-:Y:S02]  /*19c60*/  LOP3.LUT R7, R3, 0x36, RZ, 0xfc, !PT ;  /* 0x0000003603077812 */ /* 0x000fe400078efcff */
[----:B------:R-:W-:Y:S01]  /*19c70*/  ISETP.NE.U32.AND P1, PT, R6, RZ, PT ;  /* 0x000000ff0600720c */ /* 0x000fe20003f25070 */
[----:B------:R-:W-:Y:S01]  /*19c80*/  LDGSTS.E [R245+-0x1a000], desc[UR20][R26.64], P3 ;  /* 0xe60000001af57fae */ /* 0x000fe200099a1014 */
[----:B------:R-:W-:Y:S02]  /*19c90*/  ISETP.GE.AND P4, PT, R7, R5, PT ;  /* 0x000000050700720c */ /* 0x000fe40003f86270 */
[----:B------:R-:W-:-:S04]  /*19ca0*/  LOP3.LUT R7, R2, 0x50, RZ, 0x3c, !PT ;  /* 0x0000005002077812 */ /* 0x000fc800078e3cff */
[----:B----4-:R-:W-:Y:S01]  /*19cb0*/  IADD3 R246, PT, PT, R248, 0x100000, R7 ;  /* 0x00100000f8f67810 */ /* 0x010fe20007ffe007 */
[----:B------:R-:W-:Y:S04]  /*19cc0*/  LDGSTS.E [R245+-0x19ff8], desc[UR20][R24.64], P6 ;  /* 0xe600800018f57fae */ /* 0x000fe8000b1a1014 */
[----:B------:R4:W-:Y:S04]  /*19cd0*/  STL [R1+0xca4], R7 ;  /* 0x000ca40701007387 */ /* 0x0009e80000100800 */
[----:B--2---:R-:W-:Y:S04]  /*19ce0*/  LDGSTS.E [R246+-0x20000], desc[UR20][R72.64], P5 ;  /* 0xe000000048f67fae */ /* 0x004fe8000a9a1014 */
[----:B---3--:R-:W-:Y:S04]  /*19cf0*/  LDGSTS.E [R246+-0x1fff8], desc[UR20][R74.64], P1 ;  /* 0xe00080004af67fae */ /* 0x008fe800089a1014 */
[----:B------:R-:W2:Y:S04]  /*19d00*/  LDL.64 R72, [R1+0x60] ;  /* 0x0000600001487983 */ /* 0x000ea80000100a00 */
[----:B------:R-:W3:Y:S01]  /*19d10*/  LDL.64 R74, [R1+0x58] ;  /* 0x00005800014a7983 */ /* 0x000ee20000100a00 */
[----:B-1----:R-:W-:-:S04]  /*19d20*/  LOP3.LUT R9, R3, 0x34, RZ, 0xfc, !PT ;  /* 0x0000003403097812 */ /* 0x002fc800078efcff */
[----:B------:R-:W-:-:S04]  /*19d30*/  ISETP.GE.AND P0, PT, R9, R5, PT ;  /* 0x000000050900720c */ /* 0x000fc80003f06270 */
[----:B------:R-:W-:-:S04]  /*19d40*/  SEL R6, R4, RZ, !P0 ;  /* 0x000000ff04067207 */ /* 0x000fc80004000000 */
[----:B------:R-:W-:Y:S02]  /*19d50*/  ISETP.NE.U32.AND P0, PT, R6, RZ, PT ;  /* 0x000000ff0600720c */ /* 0x000fe40003f05070 */
[----:B------:R-:W-:-:S04]  /*19d60*/  LOP3.LUT R6, R3, 0x54, RZ, 0xfc, !PT ;  /* 0x0000005403067812 */ /* 0x000fc800078efcff */
[----:B------:R-:W-:Y:S02]  /*19d70*/  ISETP.GE.AND P3, PT, R6, R5, PT ;  /* 0x000000050600720c */ /* 0x000fe40003f66270 */
[----:B------:R-:W-:-:S04]  /*19d80*/  SEL R6, R4, RZ, !P4 ;  /* 0x000000ff04067207 */ /* 0x000fc80006000000 */
[----:B------:R-:W-:Y:S01]  /*19d90*/  ISETP.NE.U32.AND P4, PT, R6, RZ, PT ;  /* 0x000000ff0600720c */ /* 0x000fe20003f85070 */
[----:B------:R-:W-:Y:S01]  /*19da0*/  LDGSTS.E [R246+-0x1e000], desc[UR20][R86.64], P0 ;  /* 0xe200000056f67fae */ /* 0x000fe200081a1014 */
[----:B------:R-:W-:Y:S02]  /*19db0*/  SEL R6, R4, RZ, !P3 ;  /* 0x000000ff04067207 */ /* 0x000fe40005800000 */
[C---:B------:R-:W-:Y:S02]  /*19dc0*/  LOP3.LUT R9, R3.reuse, 0x56, RZ, 0xfc, !PT ;  /* 0x0000005603097812 */ /* 0x040fe400078efcff */
[----:B------:R-:W-:Y:S02]  /*19dd0*/  ISETP.NE.U32.AND P3, PT, R6, RZ, PT ;  /* 0x000000ff0600720c */ /* 0x000fe40003f65070 */
[----:B------:R-:W-:Y:S02]  /*19de0*/  LOP3.LUT R6, R3, 0x74, RZ, 0xfc, !PT ;  /* 0x0000007403067812 */ /* 0x000fe400078efcff */
[----:B------:R-:W-:-:S02]  /*19df0*/  ISETP.GE.AND P6, PT, R9, R5, PT ;  /* 0x000000050900720c */ /* 0x000fc40003fc6270 */
[----:B------:R-:W-:Y:S01]  /*19e00*/  ISETP.GE.AND P5, PT, R6, R5, PT ;  /* 0x000000050600720c */ /* 0x000fe20003fa6270 */
[----:B------:R-:W-:Y:S01]  /*19e10*/  LDGSTS.E [R246+-0x1dff8], desc[UR20][R84.64], P4 ;  /* 0xe200800054f67fae */ /* 0x000fe2000a1a1014 */
[----:B------:R-:W-:-:S04]  /*19e20*/  SEL R6, R4, RZ, !P6 ;  /* 0x000000ff04067207 */ /* 0x000fc80007000000 */
[----:B------:R-:W-:Y:S01]  /*19e30*/  ISETP.NE.U32.AND P6, PT, R6, RZ, PT ;  /* 0x000000ff0600720c */ /* 0x000fe20003fc5070 */
[----:B------:R-:W-:Y:S01]  /*19e40*/  LDGSTS.E [R246+-0x1c000], desc[UR20][R54.64], P3 ;  /* 0xe400000036f67fae */ /* 0x000fe200099a1014 */
[----:B------:R-:W-:Y:S02]  /*19e50*/  SEL R6, R4, RZ, !P5 ;  /* 0x000000ff04067207 */ /* 0x000fe40006800000 */
[C---:B----4-:R-:W-:Y:S02]  /*19e60*/  LOP3.LUT R7, R3.reuse, 0x76, RZ, 0xfc, !PT ;  /* 0x0000007603077812 */ /* 0x050fe400078efcff */
        /* <DEDUP_REMOVED lines=13> */
[-C--:B------:R-:W-:Y:S01]  /*19f40*/  ISETP.GE.AND P3, PT, R6, R5.reuse, PT ;  /* 0x000000050600720c */ /* 0x080fe20003f66270 */
[----:B------:R-:W-:Y:S01]  /*19f50*/  LDGSTS.E [R246+-0x19ff8], desc[UR20][R20.64], P1 ;  /* 0xe600800014f67fae */ /* 0x000fe200089a1014 */
[----:B------:R-:W-:Y:S02]  /*19f60*/  SEL R6, R4, RZ, !P4 ;  /* 0x000000ff04067207 */ /* 0x000fe40006000000 */
[----:B------:R-:W-:Y:S02]  /*19f70*/  LOP3.LUT R7, R3, 0x3a, RZ, 0xfc, !PT ;  /* 0x0000003a03077812 */ /* 0x000fe400078efcff */
[----:B------:R-:W-:Y:S02]  /*19f80*/  ISETP.NE.U32.AND P4, PT, R6, RZ, PT ;  /* 0x000000ff0600720c */ /* 0x000fe40003f85070 */
[----:B------:R-:W-:Y:S02]  /*19f90*/  ISETP.GE.AND P6, PT, R7, R5, PT ;  /* 0x000000050700720c */ /* 0x000fe40003fc6270 */
[----:B------:R-:W-:-:S04]  /*19fa0*/  LOP3.LUT R7, R2, 0x60, RZ, 0x3c, !PT ;  /* 0x0000006002077812 */ /* 0x000fc800078e3cff */
[----:B------:R-:W-:Y:S01]  /*19fb0*/  IADD3 R247, PT, PT, R248, 0x100000, R7 ;  /* 0x00100000f8f77810 */ /* 0x000fe20007ffe007 */
[----:B------:R1:W-:Y:S04]  /*19fc0*/  STL [R1+0xca0], R7 ;  /* 0x000ca00701007387 */ /* 0x0003e80000100800 */
[----:B--2---:R-:W-:Y:S04]  /*19fd0*/  LDGSTS.E [R247+-0x20000], desc[UR20][R72.64], P0 ;  /* 0xe000000048f77fae */ /* 0x004fe800081a1014 */
[----:B---3--:R-:W-:Y:S04]  /*19fe0*/  LDGSTS.E [R247+-0x1fff8], desc[UR20][R74.64], P4 ;  /* 0xe00080004af77fae */ /* 0x008fe8000a1a1014 */
[----:B------:R-:W2:Y:S04]  /*19ff0*/  LDL.64 R72, [R1+0x50] ;  /* 0x0000500001487983 */ /* 0x000ea80000100a00 */
[----:B------:R-:W3:Y:S01]  /*1a000*/  LDL.64 R74, [R1+0x48] ;  /* 0x00004800014a7983 */ /* 0x000ee20000100a00 */
        /* <DEDUP_REMOVED lines=14> */
[----:B------:R-:W-:Y:S01]  /*1a0f0*/  SEL R6, R4, RZ, !P1 ;  /* 0x000000ff04067207 */ /* 0x000fe20004800000 */
[----:B------:R-:W4:Y:S03]  /*1a100*/  LDC R9, c[0x0][0x3a0] ;  /* 0x0000e800ff097b82 */ /* 0x000f260000000800 */
[----:B------:R-:W-:Y:S01]  /*1a110*/  ISETP.NE.U32.AND P1, PT, R6, RZ, PT ;  /* 0x000000ff0600720c */ /* 0x000fe20003f25070 */
[----:B------:R-:W-:Y:S01]  /*1a120*/  LDGSTS.E [R247+-0x1c000], desc[UR20][R50.64], P5 ;  /* 0xe400000032f77fae */ /* 0x000fe2000a9a1014 */
[----:B------:R-:W-:Y:S02]  /*1a130*/  SEL R6, R4, RZ, !P0 ;  /* 0x000000ff04067207 */ /* 0x000fe40004000000 */
[----:B-1----:R-:W-:-:S02]  /*1a140*/  LOP3.LUT R7, R3, 0x7a, RZ, 0xfc, !PT ;  /* 0x0000007a03077812 */ /* 0x002fc400078efcff */
[----:B------:R-:W-:Y:S02]  /*1a150*/  ISETP.NE.U32.AND P0, PT, R6, RZ, PT ;  /* 0x000000ff0600720c */ /* 0x000fe40003f05070 */
[----:B------:R-:W-:Y:S02]  /*1a160*/  LOP3.LUT R6, R3, 0x1c, RZ, 0xfc, !PT ;  /* 0x0000001c03067812 */ /* 0x000fe400078efcff */
[-C--:B------:R-:W-:Y:S02]  /*1a170*/  ISETP.GE.AND P4, PT, R7, R5.reuse, PT ;  /* 0x000000050700720c */ /* 0x080fe40003f86270 */
        /* <DEDUP_REMOVED lines=13> */
[----:B------:R-:W-:Y:S02]  /*1a250*/  ISETP.NE.U32.AND P6, PT, R6, RZ, PT ;  /* 0x000000ff0600720c */ /* 0x000fe40003fc5070 */
[----:B------:R-:W-:-:S04]  /*1a260*/  SEL R6, R4, RZ, !P5 ;  /* 0x000000ff04067207 */ /* 0x000fc80006800000 */
[----:B------:R-:W-:Y:S02]  /*1a270*/  ISETP.NE.U32.AND P5, PT, R6, RZ, PT ;  /* 0x000000ff0600720c */ /* 0x000fe40003fa5070 */
[----:B------:R-:W-:-:S04]  /*1a280*/  LOP3.LUT R6, R2, 0x70, RZ, 0x3c, !PT ;  /* 0x0000007002067812 */ /* 0x000fc800078e3cff */
[----:B------:R-:W-:Y:S01]  /*1a290*/  IADD3 R248, PT, PT, R248, 0x100000, R6 ;  /* 0x00100000f8f87810 */ /* 0x000fe20007ffe006 */
[----:B------:R1:W-:Y:S04]  /*1a2a0*/  STL [R1+0xc9c], R6 ;  /* 0x000c9c0601007387 */ /* 0x0003e80000100800 */
[----:B------:R-:W3:Y:S04]  /*1a2b0*/  LDL.64 R68, [R1+0x220] ;  /* 0x0002200001447983 */ /* 0x000ee80000100a00 */
[----:B------:R-:W3:Y:S04]  /*1a2c0*/  LDL.64 R70, [R1+0x1e0] ;  /* 0x0001e00001467983 */ /* 0x000ee80000100a00 */
[----:B------:R-:W3:Y:S04]  /*1a2d0*/  LDL.64 R40, [R1+0x1a0] ;  /* 0x0001a00001287983 */ /* 0x000ee80000100a00 */
[----:B------:R-:W3:Y:S04]  /*1a2e0*/  LDL.64 R42, [R1+0x160] ;  /* 0x00016000012a7983 */ /* 0x000ee80000100a00 */
[----:B--2---:R-:W-:Y:S01]  /*1a2f0*/  LDGSTS.E [R248+-0x20000], desc[UR20][R72.64], P3 ;  /* 0xe000000048f87fae */ /* 0x004fe200099a1014 */
[----:B-1----:R-:W-:-:S02]  /*1a300*/  LOP3.LUT R6, R3, 0x5e, RZ, 0xfc, !PT ;  /* 0x0000005e03067812 */ /* 0x002fc400078efcff */
[----:B------:R-:W-:Y:S01]  /*1a310*/  LOP3.LUT R7, R3, 0x3e, RZ, 0xfc, !PT ;  /* 0x0000003e03077812 */ /* 0x000fe200078efcff */
[----:B------:R-:W-:Y:S01]  /*1a320*/  UIADD3 UR4, UPT, UPT, UR4, -0x80, URZ ;  /* 0xffffff8004047890 */ /* 0x000fe2000fffe0ff */
[----:B----4-:R-:W-:Y:S01]  /*1a330*/  VIADD R9, R9, 0x7f ;  /* 0x0000007f09097836 */ /* 0x010fe20000000000 */
[----:B------:R-:W2:Y:S04]  /*1a340*/  LDL.64 R30, [R1+0x3a8] ;  /* 0x0003a800011e7983 */ /* 0x000ea80000100a00 */
[----:B---3--:R-:W-:Y:S04]  /*1a350*/  LDGSTS.E [R248+-0x1fff8], desc[UR20][R74.64], P6 ;  /* 0xe00080004af87fae */ /* 0x008fe8000b1a1014 */
[----:B------:R-:W3:Y:S01]  /*1a360*/  LDL.64 R72, [R1+0x120] ;  /* 0x0001200001487983 */ /* 0x000ee20000100a00 */
[----:B------:R-:W-:-:S03]  /*1a370*/  ISETP.GE.AND P4, PT, R6, R5, PT ;  /* 0x000000050600720c */ /* 0x000fc60003f86270 */
[----:B------:R-:W4:Y:S04]  /*1a380*/  LDL.64 R60, [R1+0x3e8] ;  /* 0x0003e800013c7983 */ /* 0x000f280000100a00 */
[----:B------:R-:W2:Y:S01]  /*1a390*/  LDL.64 R74, [R1+0xe0] ;  /* 0x0000e000014a7983 */ /* 0x000ea20000100a00 */
[----:B------:R-:W-:Y:S02]  /*1a3a0*/  LOP3.LUT R6, R3, 0x7c, RZ, 0xfc, !PT ;  /* 0x0000007c03067812 */ /* 0x000fe400078efcff */
[-C--:B------:R-:W-:Y:S01]  /*1a3b0*/  ISETP.GE.AND P1, PT, R7, R5.reuse, PT ;  /* 0x000000050700720c */ /* 0x080fe20003f26270 */
[----:B------:R-:W-:Y:S01]  /*1a3c0*/  LDGSTS.E [R248+-0x1e000], desc[UR20][R78.64], P5 ;  /* 0xe20000004ef87fae */ /* 0x000fe2000a9a1014 */
[----:B------:R-:W-:Y:S02]  /*1a3d0*/  ISETP.GE.AND P3, PT, R6, R5, PT ;  /* 0x000000050600720c */ /* 0x000fe40003f66270 */
[C---:B------:R-:W-:Y:S01]  /*1a3e0*/  LOP3.LUT R7, R3.reuse, 0x5c, RZ, 0xfc, !PT ;  /* 0x0000005c03077812 */ /* 0x040fe200078efcff */
[----:B------:R-:W4:Y:S01]  /*1a3f0*/  LDL.64 R62, [R1+0x428] ;  /* 0x00042800013e7983 */ /* 0x000f220000100a00 */
[----:B------:R-:W-:-:S02]  /*1a400*/  LOP3.LUT R6, R3, 0x7e, RZ, 0xfc, !PT ;  /* 0x0000007e03067812 */ /* 0x000fc400078efcff */
[-C--:B------:R-:W-:Y:S01]  /*1a410*/  ISETP.GE.AND P0, PT, R7, R5.reuse, PT ;  /* 0x000000050700720c */ /* 0x080fe20003f06270 */
[----:B------:R-:W4:Y:S01]  /*1a420*/  LDL.64 R32, [R1+0x468] ;  /* 0x0004680001207983 */ /* 0x000f220000100a00 */
[----:B------:R-:W-:Y:S02]  /*1a430*/  ISETP.GE.AND P6, PT, R6, R5, PT ;  /* 0x000000050600720c */ /* 0x000fe40003fc6270 */
[C---:B------:R-:W-:Y:S01]  /*1a440*/  SEL R5, R4.reuse, RZ, !P1 ;  /* 0x000000ff04057207 */ /* 0x040fe20004800000 */
[----:B------:R-:W4:Y:S03]  /*1a450*/  LDL.64 R6, [R1+0x368] ;  /* 0x0003680001067983 */ /* 0x000f260000100a00 */
[----:B------:R-:W-:Y:S01]  /*1a460*/  ISETP.NE.U32.AND P1, PT, R5, RZ, PT ;  /* 0x000000ff0500720c */ /* 0x000fe20003f25070 */
[----:B------:R-:W4:Y:S01]  /*1a470*/  LDL.64 R242, [R1+0x4a8] ;  /* 0x0004a80001f27983 */ /* 0x000f220000100a00 */
[----:B------:R-:W-:-:S03]  /*1a480*/  SEL R5, R4, RZ, !P0 ;  /* 0x000000ff04057207 */ /* 0x000fc60004000000 */
[----:B------:R-:W4:Y:S01]  /*1a490*/  LDL.64 R34, [R1+0x4e8] ;  /* 0x0004e80001227983 */ /* 0x000f220000100a00 */
[----:B------:R-:W-:Y:S02]  /*1a4a0*/  ISETP.NE.U32.AND P0, PT, R5, RZ, PT ;  /* 0x000000ff0500720c */ /* 0x000fe40003f05070 */
[C---:B------:R-:W-:Y:S01]  /*1a4b0*/  SEL R5, R4.reuse, RZ, !P4 ;  /* 0x000000ff04057207 */ /* 0x040fe20006000000 */
[----:B------:R-:W4:Y:S03]  /*1a4c0*/  LDL.64 R64, [R1+0x528] ;  /* 0x0005280001407983 */ /* 0x000f260000100a00 */
[----:B------:R-:W-:Y:S01]  /*1a4d0*/  ISETP.NE.U32.AND P4, PT, R5, RZ, PT ;  /* 0x000000ff0500720c */ /* 0x000fe20003f85070 */
[----:B------:R-:W-:Y:S01]  /*1a4e0*/  LDGSTS.E [R248+-0x1dff8], desc[UR20][R76.64], P1 ;  /* 0xe20080004cf87fae */ /* 0x000fe200089a1014 */
[C---:B------:R-:W-:Y:S02]  /*1a4f0*/  SEL R5, R4.reuse, RZ, !P3 ;  /* 0x000000ff04057207 */ /* 0x040fe40005800000 */
[----:B------:R-:W-:Y:S01]  /*1a500*/  SEL R4, R4, RZ, !P6 ;  /* 0x000000ff04047207 */ /* 0x000fe20007000000 */
[----:B------:R-:W4:Y:S01]  /*1a510*/  LDL.64 R66, [R1+0x568] ;  /* 0x0005680001427983 */ /* 0x000f220000100a00 */
[----:B------:R-:W-:-:S03]  /*1a520*/  ISETP.GE.AND P1, PT, R3, UR4, PT ;  /* 0x0000000403007c0c */ /* 0x000fc6000bf26270 */
[----:B------:R-:W-:Y:S01]  /*1a530*/  LDGSTS.E [R248+-0x1c000], desc[UR20][R46.64], P0 ;  /* 0xe40000002ef87fae */ /* 0x000fe200081a1014 */
[----:B------:R-:W-:Y:S02]  /*1a540*/  ISETP.GT.AND P0, PT, R9, 0xff, PT ;  /* 0x000000ff0900780c */ /* 0x000fe40003f04270 */
[----:B------:R-:W1:Y:S01]  /*1a550*/  S2R R9, SR_TID.X ;  /* 0x0000000000097919 */ /* 0x000e620000002100 */
[----:B------:R-:W-:Y:S02]  /*1a560*/  ISETP.NE.U32.AND P3, PT, R5, RZ, PT ;  /* 0x000000ff0500720c */ /* 0x000fe40003f65070 */
[----:B------:R-:W-:Y:S01]  /*1a570*/  ISETP.NE.U32.AND P6, PT, R4, RZ, PT ;  /* 0x000000ff0400720c */ /* 0x000fe20003fc5070 */
[----:B------:R-:W-:Y:S01]  /*1a580*/  LDGSTS.E [R248+-0x1bff8], desc[UR20][R44.64], P4 ;  /* 0xe40080002cf87fae */ /* 0x000fe2000a1a1014 */
[----:B------:R-:W-:Y:S02]  /*1a590*/  SEL R4, RZ, 0x4, P1 ;  /* 0x00000004ff047807 */ /* 0x000fe40000800000 */
[----:B------:R-:W-:Y:S01]  /*1a5a0*/  ISETP.GE.AND P1, PT, R252, UR4, PT ;  /* 0x00000004fc007c0c */ /* 0x000fe2000bf26270 */
[----:B------:R-:W4:Y:S01]  /*1a5b0*/  LDL.64 R36, [R1+0x5b8] ;  /* 0x0005b80001247983 */ /* 0x000f220000100a00 */
[----:B------:R-:W-:-:S02]  /*1a5c0*/  SEL R5, R4, RZ, P0 ;  /* 0x000000ff04057207 */ /* 0x000fc40000000000 */
[----:B------:R-:W-:Y:S01]  /*1a5d0*/  SEL R4, RZ, 0x4, P1 ;  /* 0x00000004ff047807 */ /* 0x000fe20000800000 */
[----:B------:R-:W4:Y:S01]  /*1a5e0*/  LDL.64 R38, [R1+0x610] ;  /* 0x0006100001267983 */ /* 0x000f220000100a00 */
[----:B------:R-:W-:Y:S02]  /*1a5f0*/  ISETP.GE.AND P4, PT, R250, UR4, PT ;  /* 0x00000004fa007c0c */ /* 0x000fe4000bf86270 */
[----:B------:R-:W-:Y:S01]  /*1a600*/  SEL R4, R4, RZ, P0 ;  /* 0x000000ff04047207 */ /* 0x000fe20000000000 */
[----:B------:R-:W-:Y:S03]  /*1a610*/  LDGSTS.E [R248+-0x1a000], desc[UR20][R14.64], P3 ;  /* 0xe60000000ef87fae */ /* 0x000fe600099a1014 */
[----:B------:R-:W-:Y:S01]  /*1a620*/  ISETP.NE.U32.AND P3, PT, R4, RZ, PT ;  /* 0x000000ff0400720c */ /* 0x000fe20003f65070 */
[----:B------:R-:W-:Y:S01]  /*1a630*/  LDGSTS.E [R248+-0x19ff8], desc[UR20][R12.64], P6 ;  /* 0xe60080000cf87fae */ /* 0x000fe2000b1a1014 */
[----:B------:R-:W-:-:S02]  /*1a640*/  SEL R4, RZ, 0x4, P4 ;  /* 0x00000004ff047807 */ /* 0x000fc40002000000 */
[----:B------:R-:W-:Y:S01]  /*1a650*/  ISETP.GE.AND P4, PT, R249, UR4, PT ;  /* 0x00000004f9007c0c */ /* 0x000fe2000bf86270 */
[----:B------:R-:W0:Y:S01]  /*1a660*/  LDGDEPBAR ;  /* 0x00000000000079af */ /* 0x000e220000000000 */
[----:B------:R-:W-:Y:S02]  /*1a670*/  ISETP.NE.U32.AND P1, PT, R5, RZ, PT ;  /* 0x000000ff0500720c */ /* 0x000fe40003f25070 */
[----:B------:R-:W-:Y:S02]  /*1a680*/  SEL R5, R4, RZ, P0 ;  /* 0x000000ff04057207 */ /* 0x000fe40000000000 */
[----:B------:R-:W-:-:S04]  /*1a690*/  SEL R4, RZ, 0x4, P4 ;  /* 0x00000004ff047807 */ /* 0x000fc80002000000 */
[----:B------:R-:W-:-:S04]  /*1a6a0*/  SEL R4, R4, RZ, P0 ;  /* 0x000000ff04047207 */ /* 0x000fc80000000000 */
[----:B------:R-:W-:Y:S01]  /*1a6b0*/  ISETP.NE.U32.AND P6, PT, R4, RZ, PT ;  /* 0x000000ff0400720c */ /* 0x000fe20003fc5070 */
[----:B-1----:R-:W-:Y:S01]  /*1a6c0*/  IMAD.SHL.U32 R4, R9, 0x4, RZ ;  /* 0x0000000409047824 */ /* 0x002fe200078e00ff */
[----:B------:R-:W-:Y:S02]  /*1a6d0*/  ISETP.NE.U32.AND P4, PT, R5, RZ, PT ;  /* 0x000000ff0500720c */ /* 0x000fe40003f85070 */
[----:B------:R-:W-:Y:S02]  /*1a6e0*/  LOP3.LUT R5, R9, 0x60, RZ, 0xc0, !PT ;  /* 0x0000006009057812 */ /* 0x000fe400078ec0ff */
[----:B------:R-:W-:Y:S02]  /*1a6f0*/  LOP3.LUT R4, R4, 0x7c, RZ, 0xc0, !PT ;  /* 0x0000007c04047812 */ /* 0x000fe400078ec0ff */
[----:B------:R-:W-:Y:S02]  /*1a700*/  ISETP.NE.U32.AND P5, PT, R8, RZ, PT ;  /* 0x000000ff0800720c */ /* 0x000fe40003fa5070 */
[----:B------:R-:W4:Y:S01]  /*1a710*/  LDL.64 R8, [R1+0x328] ;  /* 0x0003280001087983 */ /* 0x000f220000100a00 */
[----:B------:R-:W-:-:S04]  /*1a720*/  IMAD R4, R5, 0x400, R4 ;  /* 0x0000040005047824 */ /* 0x000fc800078e0204 */
[----:B------:R-:W-:-:S06]  /*1a730*/  VIADD R249, R4, UR7 ;  /* 0x0000000704f97c36 */ /* 0x000fcc0008000000 */
[----:B------:R-:W-:Y:S04]  /*1a740*/  LDGSTS.E [R249], desc[UR20][R68.64], P5 ;  /* 0x0000000044f97fae */ /* 0x000fe8000a9a1014 */
[----:B------:R-:W-:Y:S04]  /*1a750*/  LDGSTS.E [R249+0x400], desc[UR20][R70.64], P5 ;  /* 0x0040000046f97fae */ /* 0x000fe8000a9a1014 */
[----:B------:R-:W-:Y:S04]  /*1a760*/  LDGSTS.E [R249+0x800], desc[UR20][R40.64], P5 ;  /* 0x0080000028f97fae */ /* 0x000fe8000a9a1014 */
[----:B------:R-:W-:Y:S04]  /*1a770*/  LDGSTS.E [R249+0xc00], desc[UR20][R42.64], P5 ;  /* 0x00c000002af97fae */ /* 0x000fe8000a9a1014 */
[----:B------:R-:W4:Y:S04]  /*1a780*/  LDL.64 R68, [R1+0x680] ;  /* 0x0006800001447983 */ /* 0x000f280000100a00 */
[----:B------:R-:W4:Y:S04]  /*1a790*/  LDL.64 R70, [R1+0x218] ;  /* 0x0002180001467983 */ /* 0x000f280000100a00 */
[----:B------:R-:W4:Y:S04]  /*1a7a0*/  LDL.64 R40, [R1+0x1d8] ;  /* 0x0001d80001287983 */ /* 0x000f280000100a00 */
[----:B------:R-:W4:Y:S04]  /*1a7b0*/  LDL.64 R42, [R1+0x198] ;  /* 0x00019800012a7983 */ /* 0x000f280000100a00 */
[----:B---3--:R-:W-:Y:S04]  /*1a7c0*/  LDGSTS.E [R249+0x1000], desc[UR20][R72.64], P5 ;  /* 0x0100000048f97fae */ /* 0x008fe8000a9a1014 */
[----:B--2---:R-:W-:Y:S04]  /*1a7d0*/  LDGSTS.E [R249+0x1400], desc[UR20][R74.64], P5 ;  /* 0x014000004af97fae */ /* 0x004fe8000a9a1014 */
[----:B------:R-:W2:Y:S04]  /*1a7e0*/  LDL.64 R72, [R1+0x158] ;  /* 0x0001580001487983 */ /* 0x000ea80000100a00 */
[----:B------:R-:W-:Y:S04]  /*1a7f0*/  LDGSTS.E [R249+0x1800], desc[UR20][R232.64], P5 ;  /* 0x01800000e8f97fae */ /* 0x000fe8000a9a1014 */
[----:B------:R-:W3:Y:S04]  /*1a800*/  LDL.64 R74, [R1+0x118] ;  /* 0x00011800014a7983 */ /* 0x000ee80000100a00 */
[----:B------:R1:W-:Y:S04]  /*1a810*/  STL.64 [R1+0x15b0], R232 ;  /* 0x0015b0e801007387 */ /* 0x0003e80000100a00 */
[----:B------:R-:W-:Y:S04]  /*1a820*/  LDGSTS.E [R249+0x1c00], desc[UR20][R216.64], P5 ;  /* 0x01c00000d8f97fae */ /* 0x000fe8000a9a1014 */
[----:B------:R-:W-:Y:S04]  /*1a830*/  LDGSTS.E [R249+0x2000], desc[UR20][R200.64], P5 ;  /* 0x02000000c8f97fae */ /* 0x000fe8000a9a1014 */
[----:B-1----:R-:W2:Y:S04]  /*1a840*/  LDL.64 R232, [R1+0x2e8] ;  /* 0x0002e80001e87983 */ /* 0x002ea80000100a00 */
[----:B------:R1:W-:Y:S04]  /*1a850*/  STL.64 [R1+0x15a8], R216 ;  /* 0x0015a8d801007387 */ /* 0x0003e80000100a00 */
[----:B------:R-:W-:Y:S04]  /*1a860*/  LDGSTS.E [R249+0x2400], desc[UR20][R184.64], P5 ;  /* 0x02400000b8f97fae */ /* 0x000fe8000a9a1014 */
[----:B------:R-:W-:Y:S04]  /*1a870*/  LDGSTS.E [R249+0x2800], desc[UR20][R168.64], P5 ;  /* 0x02800000a8f97fae */ /* 0x000fe8000a9a1014 */
[----:B-1----:R-:W2:Y:S04]  /*1a880*/  LDL.64 R216, [R1+0x2a8] ;  /* 0x0002a80001d87983 */ /* 0x002ea80000100a00 */
[----:B------:R1:W-:Y:S04]  /*1a890*/  STL.64 [R1+0x15b8], R200 ;  /* 0x0015b8c801007387 */ /* 0x0003e80000100a00 */
[----:B------:R-:W-:Y:S04]  /*1a8a0*/  LDGSTS.E [R249+0x2c00], desc[UR20][R152.64], P5 ;  /* 0x02c0000098f97fae */ /* 0x000fe8000a9a1014 */
[----:B------:R-:W-:Y:S04]  /*1a8b0*/  LDGSTS.E [R249+0x3000], desc[UR20][R136.64], P5 ;  /* 0x0300000088f97fae */ /* 0x000fe8000a9a1014 */
[----:B-1----:R-:W2:Y:S04]  /*1a8c0*/  LDL.LU.64 R200, [R1+0xd8] ;  /* 0x0000d80001c87983 */ /* 0x002ea80000300a00 */
[----:B------:R1:W-:Y:S04]  /*1a8d0*/  STL.64 [R1+0x15c0], R184 ;  /* 0x0015c0b801007387 */ /* 0x0003e80000100a00 */
[----:B------:R-:W-:Y:S04]  /*1a8e0*/  LDGSTS.E [R249+0x3400], desc[UR20][R120.64], P5 ;  /* 0x0340000078f97fae */ /* 0x000fe8000a9a1014 */
[----:B------:R-:W-:Y:S04]  /*1a8f0*/  LDGSTS.E [R249+0x3800], desc[UR20][R104.64], P5 ;  /* 0x0380000068f97fae */ /* 0x000fe8000a9a1014 */
[----:B-1----:R-:W2:Y:S04]  /*1a900*/  LDL.64 R184, [R1+0x268] ;  /* 0x0002680001b87983 */ /* 0x002ea80000100a00 */
[----:B------:R1:W-:Y:S04]  /*1a910*/  STL.64 [R1+0x15c8], R168 ;  /* 0x0015c8a801007387 */ /* 0x0003e80000100a00 */
[----:B-1----:R-:W2:Y:S04]  /*1a920*/  LDL.64 R168, [R1+0x228] ;  /* 0x0002280001a87983 */ /* 0x002ea80000100a00 */
[----:B------:R-:W-:Y:S04]  /*1a930*/  STL.64 [R1+0x15d0], R152 ;  /* 0x0015d09801007387 */ /* 0x000fe80000100a00 */
[----:B------:R-:W-:Y:S04]  /*1a940*/  STL.64 [R1+0x15d8], R136 ;  /* 0x0015d88801007387 */ /* 0x000fe80000100a00 */
[----:B------:R-:W-:Y:S04]  /*1a950*/  STL.64 [R1+0x15e0], R120 ;  /* 0x0015e07801007387 */ /* 0x000fe80000100a00 */
[----:B------:R1:W-:Y:S01]  /*1a960*/  STL.64 [R1+0x15e8], R104 ;  /* 0x0015e86801007387 */ /* 0x0003e20000100a00 */
[----:B------:R-:W-:-:S03]  /*1a970*/  LOP3.LUT R5, R4, 0x10, RZ, 0x3c, !PT ;  /* 0x0000001004057812 */ /* 0x000fc600078e3cff */
[----:B-1----:R-:W3:Y:S02]  /*1a980*/  LDL.LU.64 R104, [R1+0x110] ;  /* 0x0001100001687983 */ /* 0x002ee40000300a00 */
[----:B------:R-:W-:Y:S02]  /*1a990*/  VIADD R250, R5, UR7 ;  /* 0x0000000705fa7c36 */ /* 0x000fe40008000000 */
[----:B--2---:R-:W-:Y:S04]  /*1a9a0*/  LDGSTS.E [R249+0x3c00], desc[UR20][R168.64], P5 ;  /* 0x03c00000a8f97fae */ /* 0x004fe8000a9a1014 */
[----:B------:R-:W-:Y:S04]  /*1a9b0*/  LDGSTS.E [R249+0x4000], desc[UR20][R184.64], P5 ;  /* 0x04000000b8f97fae */ /* 0x000fe8000a9a1014 */
[----:B------:R-:W-:Y:S04]  /*1a9c0*/  LDGSTS.E [R249+0x4400], desc[UR20][R216.64], P5 ;  /* 0x04400000d8f97fae */ /* 0x000fe8000a9a1014 */
[----:B------:R-:W-:Y:S04]  /*1a9d0*/  LDGSTS.E [R249+0x4800], desc[UR20][R232.64], P5 ;  /* 0x04800000e8f97fae */ /* 0x000fe8000a9a1014 */
[----:B----4-:R-:W-:Y:S04]  /*1a9e0*/  LDGSTS.E [R249+0x4c00], desc[UR20][R8.64], P5 ;  /* 0x04c0000008f97fae */ /* 0x010fe8000a9a1014 */
[----:B------:R-:W-:Y:S04]  /*1a9f0*/  LDGSTS.E [R249+0x5000], desc[UR20][R6.64], P5 ;  /* 0x0500000006f97fae */ /* 0x000fe8000a9a1014 */
[----:B------:R-:W2:Y:S04]  /*1aa00*/  LDL.LU.64 R232, [R1+0xd0] ;  /* 0x0000d00001e87983 */ /* 0x000ea80000300a00 */
[----:B------:R-:W4:Y:S04]  /*1aa10*/  LDL.64 R184, [R1+0x230] ;  /* 0x0002300001b87983 */ /* 0x000f280000100a00 */
[----:B------:R-:W2:Y:S04]  /*1aa20*/  LDL.64 R216, [R1+0x270] ;  /* 0x0002700001d87983 */ /* 0x000ea80000100a00 */
[----:B------:R-:W2:Y:S04]  /*1aa30*/  LDL.64 R8, [R1+0x2b0] ;  /* 0x0002b00001087983 */ /* 0x000ea80000100a00 */
[----:B------:R-:W-:Y:S04]  /*1aa40*/  LDGSTS.E [R249+0x5400], desc[UR20][R30.64], P5 ;  /* 0x054000001ef97fae */ /* 0x000fe8000a9a1014 */
        /* <DEDUP_REMOVED lines=29> */
[----:B---3--:R-:W-:Y:S04]  /*1ac20*/  LDGSTS.E [R250+0x1080], desc[UR20][R74.64], P5 ;  /* 0x010800004afa7fae */ /* 0x008fe8000a9a1014 */
[----:B------:R-:W3:Y:S04]  /*1ac30*/  LDL.64 R72, [R1+0x1d0] ;  /* 0x0001d00001487983 */ /* 0x000ee80000100a00 */
[----:B------:R-:W-:Y:S04]  /*1ac40*/  LDGSTS.E [R250+0x1480], desc[UR20][R200.64], P5 ;  /* 0x01480000c8fa7fae */ /* 0x000fe8000a9a1014 */
[----:B------:R-:W3:Y:S04]  /*1ac50*/  LDL.64 R74, [R1+0x190] ;  /* 0x00019000014a7983 */ /* 0x000ee80000100a00 */
[----:B------:R-:W-:Y:S04]  /*1ac60*/  STL.64 [R1+0x15f0], R200 ;  /* 0x0015f0c801007387 */ /* 0x000fe80000100a00 */
[----:B------:R-:W-:Y:S04]  /*1ac70*/  LDGSTS.E [R250+0x1880], desc[UR20][R230.64], P5 ;  /* 0x01880000e6fa7fae */ /* 0x000fe8000a9a1014 */
        /* <DEDUP_REMOVED lines=8> */
[----:B------:R1:W-:Y:S04]  /*1ad00*/  STL.64 [R1+0x1618], R166 ;  /* 0x001618a601007387 */ /* 0x0003e80000100a00 */
[----:B------:R-:W-:Y:S04]  /*1ad10*/  LDGSTS.E [R250+0x2c80], desc[UR20][R150.64], P5 ;  /* 0x02c8000096fa7fae */ /* 0x000fe8000a9a1014 */
[----:B------:R-:W-:Y:S04]  /*1ad20*/  LDGSTS.E [R250+0x3080], desc[UR20][R134.64], P5 ;  /* 0x0308000086fa7fae */ /* 0x000fe8000a9a1014 */
[----:B-1----:R-:W3:Y:S04]  /*1ad30*/  LDL.LU.64 R166, [R1+0x150] ;  /* 0x0001500001a67983 */ /* 0x002ee80000300a00 */
[----:B------:R-:W-:Y:S04]  /*1ad40*/  STL.64 [R1+0x1620], R150 ;  /* 0x0016209601007387 */ /* 0x000fe80000100a00 */
[----:B------:R-:W-:Y:S04]  /*1ad50*/  STL.64 [R1+0x1628], R134 ;  /* 0x0016288601007387 */ /* 0x000fe80000100a00 */
[----:B------:R-:W-:Y:S04]  /*1ad60*/  LDGSTS.E [R250+0x3480], desc[UR20][R118.64], P5 ;  /* 0x0348000076fa7fae */ /* 0x000fe8000a9a1014 */
[----:B------:R-:W-:Y:S04]  /*1ad70*/  STL.64 [R1+0x1630], R118 ;  /* 0x0016307601007387 */ /* 0x000fe80000100a00 */
[----:B------:R-:W-:Y:S04]  /*1ad80*/  LDGSTS.E [R250+0x3880], desc[UR20][R102.64], P5 ;  /* 0x0388000066fa7fae */ /* 0x000fe8000a9a1014 */
[----:B------:R-:W-:Y:S04]  /*1ad90*/  STL.64 [R1+0x1638], R102 ;  /* 0x0016386601007387 */ /* 0x000fe80000100a00 */
[----:B------:R-:W3:Y:S04]  /*1ada0*/  LDL.LU.64 R182, [R1+0x148] ;  /* 0x0001480001b67983 */ /* 0x000ee80000300a00 */
[----:B------:R-:W3:Y:S01]  /*1adb0*/  LDL.LU.64 R120, [R1+0x108] ;  /* 0x0001080001787983 */ /* 0x000ee20000300a00 */
[----:B------:R-:W-:-:S05]  /*1adc0*/  LOP3.LUT R5, R4, 0x20, RZ, 0x3c, !PT ;  /* 0x0000002004057812 */ /* 0x000fca00078e3cff */
[----:B------:R-:W-:Y:S01]  /*1add0*/  VIADD R10, R5, UR7 ;  /* 0x00000007050a7c36 */ /* 0x000fe20008000000 */
[----:B----4-:R-:W-:Y:S04]  /*1ade0*/  LDGSTS.E [R250+0x3c80], desc[UR20][R184.64], P5 ;  /* 0x03c80000b8fa7fae */ /* 0x010fe8000a9a1014 */
[----:B--2---:R-:W-:Y:S04]  /*1adf0*/  LDGSTS.E [R250+0x4080], desc[UR20][R216.64], P5 ;  /* 0x04080000d8fa7fae */ /* 0x004fe8000a9a1014 */
[----:B------:R1:W-:Y:S04]  /*1ae00*/  LDGSTS.E [R250+0x4480], desc[UR20][R8.64], P5 ;  /* 0x0448000008fa7fae */ /* 0x0003e8000a9a1014 */
[----:B------:R-:W-:Y:S04]  /*1ae10*/  LDGSTS.E [R250+0x4880], desc[UR20][R6.64], P5 ;  /* 0x0488000006fa7fae */ /* 0x000fe8000a9a1014 */
[----:B------:R-:W2:Y:S04]  /*1ae20*/  LDL.LU.64 R216, [R1+0xc8] ;  /* 0x0000c80001d87983 */ /* 0x000ea80000300a00 */
[----:B------:R-:W-:Y:S04]  /*1ae30*/  LDGSTS.E [R250+0x4c80], desc[UR20][R30.64], P5 ;  /* 0x04c800001efa7fae */ /* 0x000fe8000a9a1014 */
[----:B------:R-:W4:Y:S04]  /*1ae40*/  LDL.64 R6, [R1+0x238] ;  /* 0x0002380001067983 */ /* 0x000f280000100a00 */
        /* <DEDUP_REMOVED lines=30> */
[----:B------:R-:W3:Y:S04]  /*1b030*/  LDL.64 R74, [R1+0x698] ;  /* 0x00069800014a7983 */ /* 0x000ee80000100a00 */
        /* <DEDUP_REMOVED lines=25> */
[----:B-1----:R-:W3:Y:S04]  /*1b1d0*/  LDL.LU.64 R116, [R1+0x208] ;  /* 0x0002080001747983 */ /* 0x002ee80000300a00 */
[----:B----4-:R-:W-:Y:S04]  /*1b1e0*/  LDGSTS.E [R10+0x3d00], desc[UR20][R6.64], P5 ;  /* 0x03d00000060a7fae */ /* 0x010fe8000a9a1014 */
[----:B--2---:R-:W-:Y:S04]  /*1b1f0*/  LDGSTS.E [R10+0x4100], desc[UR20][R30.64], P5 ;  /* 0x041000001e0a7fae */ /* 0x004fe8000a9a1014 */
[----:B------:R-:W2:Y:S04]  /*1b200*/  LDL.64 R6, [R1+0x240] ;  /* 0x0002400001067983 */ /* 0x000ea80000100a00 */
[----:B------:R-:W-:Y:S04]  /*1b210*/  LDGSTS.E [R10+0x4500], desc[UR20][R60.64], P5 ;  /* 0x045000003c0a7fae */ /* 0x000fe8000a9a1014 */
[----:B------:R-:W4:Y:S04]  /*1b220*/  LDL.64 R30, [R1+0x280] ;  /* 0x00028000011e7983 */ /* 0x000f280000100a00 */
[----:B------:R-:W-:Y:S04]  /*1b230*/  LDGSTS.E [R10+0x4900], desc[UR20][R62.64], P5 ;  /* 0x049000003e0a7fae */ /* 0x000fe8000a9a1014 */
[----:B------:R-:W2:Y:S04]  /*1b240*/  LDL.64 R60, [R1+0x2c0] ;  /* 0x0002c000013c7983 */ /* 0x000ea80000100a00 */
[----:B------:R-:W-:Y:S04]  /*1b250*/  LDGSTS.E [R10+0x4d00], desc[UR20][R32.64], P5 ;  /* 0x04d00000200a7fae */ /* 0x000fe8000a9a1014 */
[----:B------:R-:W2:Y:S04]  /*1b260*/  LDL.64 R62, [R1+0x300] ;  /* 0x00030000013e7983 */ /* 0x000ea80000100a00 */
[----:B------:R-:W-:Y:S04]  /*1b270*/  LDGSTS.E [R10+0x5100], desc[UR20][R242.64], P5 ;  /* 0x05100000f20a7fae */ /* 0x000fe8000a9a1014 */
[----:B------:R-:W4:Y:S04]  /*1b280*/  LDL.64 R32, [R1+0x340] ;  /* 0x0003400001207983 */ /* 0x000f280000100a00 */
        /* <DEDUP_REMOVED lines=16> */
[----:B---3--:R-:W-:Y:S04]  /*1b390*/  LDGSTS.E [R10+0x7500], desc[UR20][R42.64], P5 ;  /* 0x075000002a0a7fae */ /* 0x008fe8000a9a1014 */
[----:B------:R-:W3:Y:S04]  /*1b3a0*/  LDL.64 R40, [R1+0x580] ;  /* 0x0005800001287983 */ /* 0x000ee80000100a00 */
[----:B------:R-:W-:Y:S04]  /*1b3b0*/  LDGSTS.E [R10+0x7900], desc[UR20][R72.64], P5 ;  /* 0x07900000480a7fae */ /* 0x000fe8000a9a1014 */
[----:B------:R-:W3:Y:S04]  /*1b3c0*/  LDL.64 R42, [R1+0x5d8] ;  /* 0x0005d800012a7983 */ /* 0x000ee80000100a00 */
[----:B------:R-:W-:Y:S04]  /*1b3d0*/  LDGSTS.E [R10+0x7d00], desc[UR20][R74.64], P5 ;  /* 0x07d000004a0a7fae */ /* 0x000fe8000a9a1014 */
[----:B------:R-:W3:Y:S04]  /*1b3e0*/  LDL.64 R72, [R1+0x648] ;  /* 0x0006480001487983 */ /* 0x000ee80000100a00 */
[----:B------:R-:W3:Y:S01]  /*1b3f0*/  LDL.64 R74, [R1+0x6a0] ;  /* 0x0006a000014a7983 */ /* 0x000ee20000100a00 */
[----:B------:R-:W-:-:S03]  /*1b400*/  LOP3.LUT R5, R4, 0x30, RZ, 0x3c, !PT ;  /* 0x0000003004057812 */ /* 0x000fc600078e3cff */
[----:B------:R-:W3:Y:S02]  /*1b410*/  LDL.LU.64 R132, [R1+0x200] ;  /* 0x0002000001847983 */ /* 0x000ee40000300a00 */
[----:B------:R-:W-:Y:S02]  /*1b420*/  VIADD R9, R5, UR7 ;  /* 0x0000000705097c36 */ /* 0x000fe40008000000 */
[----:B------:R-:W3:Y:S04]  /*1b430*/  LDL.LU.64 R212, [R1+0x1c0] ;  /* 0x0001c00001d47983 */ /* 0x000ee80000300a00 */
[----:B------:R-:W3:Y:S04]  /*1b440*/  LDL.LU.64 R102, [R1+0x180] ;  /* 0x0001800001667983 */ /* 0x000ee80000300a00 */
[----:B------:R-:W3:Y:S04]  /*1b450*/  LDL.LU.64 R198, [R1+0x140] ;  /* 0x0001400001c67983 */ /* 0x000ee80000300a00 */
[----:B------:R-:W3:Y:S04]  /*1b460*/  LDL.LU.64 R136, [R1+0x100] ;  /* 0x0001000001887983 */ /* 0x000ee80000300a00 */
[----:B------:R-:W-:Y:S04]  /*1b470*/  LDGSTS.E [R9+0x180], desc[UR20][R116.64], P5 ;  /* 0x0018000074097fae */ /* 0x000fe8000a9a1014 */
        /* <DEDUP_REMOVED lines=14> */
[----:B--2---:R-:W-:Y:S04]  /*1b560*/  LDGSTS.E [R9+0x3d80], desc[UR20][R6.64], P5 ;  /* 0x03d8000006097fae */ /* 0x004fe8000a9a1014 */
[----:B----4-:R-:W-:Y:S04]  /*1b570*/  LDGSTS.E [R9+0x4180], desc[UR20][R30.64], P5 ;  /* 0x041800001e097fae */ /* 0x010fe8000a9a1014 */
[----:B------:R-:W-:Y:S04]  /*1b580*/  LDGSTS.E [R9+0x4580], desc[UR20][R60.64], P5 ;  /* 0x045800003c097fae */ /* 0x000fe8000a9a1014 */
[----:B------:R-:W2:Y:S04]  /*1b590*/  LDL.64 R6, [R1+0x248] ;  /* 0x0002480001067983 */ /* 0x000ea80000100a00 */
        /* <DEDUP_REMOVED lines=34> */
[----:B------:R-:W-:Y:S04]  /*1b7c0*/  LDGSTS.E [R8+0x200], desc[UR20][R132.64], P5 ;  /* 0x0020000084087fae */ /* 0x000fe8000a9a1014 */
[----:B------:R-:W-:Y:S04]  /*1b7d0*/  LDGSTS.E [R8+0x600], desc[UR20][R212.64], P5 ;  /* 0x00600000d4087fae */ /* 0x000fe8000a9a1014 */
[----:B------:R-:W-:Y:S04]  /*1b7e0*/  LDGSTS.E [R8+0xa00], desc[UR20][R102.64], P5 ;  /* 0x00a0000066087fae */ /* 0x000fe8000a9a1014 */
[----:B------:R-:W3:Y:S04]  /*1b7f0*/  LDL.LU.64 R118, [R1+0x178] ;  /* 0x0001780001767983 */ /* 0x000ee80000300a00 */
[----:B------:R-:W-:Y:S04]  /*1b800*/  LDGSTS.E [R8+0xe00], desc[UR20][R198.64], P5 ;  /* 0x00e00000c6087fae */ /* 0x000fe8000a9a1014 */
[----:B------:R-:W3:Y:S04]  /*1b810*/  LDL.LU.64 R214, [R1+0x138] ;  /* 0x0001380001d67983 */ /* 0x000ee80000300a00 */
[----:B------:R-:W-:Y:S04]  /*1b820*/  LDGSTS.E [R8+0x1200], desc[UR20][R136.64], P5 ;  /* 0x0120000088087fae */ /* 0x000fe8000a9a1014 */
        /* <DEDUP_REMOVED lines=11> */
[----:B------:R-:W3:Y:S04]  /*1b8e0*/  LDL.64 R184, [R1+0x250] ;  /* 0x0002500001b87983 */ /* 0x000ee80000100a00 */
[----:B--2---:R1:W-:Y:S04]  /*1b8f0*/  LDGSTS.E [R8+0x3e00], desc[UR20][R6.64], P5 ;  /* 0x03e0000006087fae */ /* 0x0043e8000a9a1014 */
[----:B----4-:R-:W-:Y:S04]  /*1b900*/  LDGSTS.E [R8+0x4200], desc[UR20][R30.64], P5 ;  /* 0x042000001e087fae */ /* 0x010fe8000a9a1014 */
        /* <DEDUP_REMOVED lines=33> */
[----:B-1----:R-:W-:Y:S02]  /*1bb20*/  VIADD R7, R5, UR7 ;  /* 0x0000000705077c36 */ /* 0x002fe40008000000 */
        /* <DEDUP_REMOVED lines=19> */
[----:B------:R1:W-:Y:S04]  /*1bc60*/  STL.64 [R1+0x1508], R8 ;  /* 0x0015080801007387 */ /* 0x0003e80000100a00 */
[----:B------:R-:W-:Y:S04]  /*1bc70*/  LDGSTS.E [R7+0x3e80], desc[UR20][R184.64], P5 ;  /* 0x03e80000b8077fae */ /* 0x000fe8000a9a1014 */
[----:B-1----:R-:W3:Y:S04]  /*1bc80*/  LDL.64 R8, [R1+0x258] ;  /* 0x0002580001087983 */ /* 0x002ee80000100a00 */
[----:B--2---:R-:W-:Y:S04]  /*1bc90*/  LDGSTS.E [R7+0x4280], desc[UR20][R30.64], P5 ;  /* 0x042800001e077fae */ /* 0x004fe8000a9a1014 */
[----:B----4-:R-:W-:Y:S04]  /*1bca0*/  LDGSTS.E [R7+0x4680], desc[UR20][R60.64], P5 ;  /* 0x046800003c077fae */ /* 0x010fe8000a9a1014 */
        /* <DEDUP_REMOVED lines=49> */
[----:B------:R-:W3:Y:S04]  /*1bfc0*/  LDL.LU.64 R150, [R1+0x168] ;  /* 0x0001680001967983 */ /* 0x000ee80000300a00 */
[----:B------:R-:W3:Y:S04]  /*1bfd0*/  LDL.LU.64 R200, [R1+0x128] ;  /* 0x0001280001c87983 */ /* 0x000ee80000300a00 */
[----:B------:R-:W3:Y:S04]  /*1bfe0*/  LDL.LU.64 R184, [R1+0xe8] ;  /* 0x0000e80001b87983 */ /* 0x000ee80000300a00 */
[----:B------:R-:W-:Y:S04]  /*1bff0*/  LDGSTS.E [R6+0x3f00], desc[UR20][R8.64], P5 ;  /* 0x03f0000008067fae */ /* 0x000fe8000a9a1014 */
[----:B------:R-:W3:Y:S04]  /*1c000*/  LDL.LU.64 R8, [R1+0x260] ;  /* 0x0002600001087983 */ /* 0x000ee80000300a00 */
        /* <DEDUP_REMOVED lines=29> */
[----:B------:R1:W-:Y:S04]  /*1c1e0*/  LDGSTS.E [R6+0x7f00], desc[UR20][R74.64], P5 ;  /* 0x07f000004a067fae */ /* 0x0003e8000a9a1014 */
[----:B------:R-:W3:Y:S04]  /*1c1f0*/  LDL.64 R72, [R1+0x678] ;  /* 0x0006780001487983 */ /* 0x000ee80000100a00 */
[----:B------:R-:W1:Y:S04]  /*1c200*/  LDL.LU.64 R74, [R1+0xc0] ;  /* 0x0000c000014a7983 */ /* 0x000e680000300a00 */
[----:B------:R2:W-:Y:S04]  /*1c210*/  STL.64 [R1+0x1500], R6 ;  /* 0x0015000601007387 */ /* 0x0005e80000100a00 */
[----:B--2---:R-:W2:Y:S01]  /*1c220*/  LDL.64 R6, [R1+0x360] ;  /* 0x0003600001067983 */ /* 0x004ea20000100a00 */
[----:B------:R-:W-:-:S05]  /*1c230*/  LOP3.LUT R5, R4, 0x70, RZ, 0x3c, !PT ;  /* 0x0000007004057812 */ /* 0x000fca00078e3cff */
[----:B------:R-:W-:-:S05]  /*1c240*/  VIADD R5, R5, UR7 ;  /* 0x0000000705057c36 */ /* 0x000fca0008000000 */
        /* <DEDUP_REMOVED lines=17> */
[----:B----4-:R-:W-:Y:S04]  /*1c360*/  LDGSTS.E [R5+0x4780], desc[UR20][R60.64], P5 ;  /* 0x047800003c057fae */ /* 0x010fe8000a9a1014 */
[----:B------:R-:W4:Y:S04]  /*1c370*/  LDL.LU.64 R30, [R1+0x1710] ;  /* 0x00171000011e7983 */ /* 0x000f280000300a00 */
[----:B------:R-:W-:Y:S04]  /*1c380*/  LDGSTS.E [R5+0x4b80], desc[UR20][R62.64], P5 ;  /* 0x04b800003e057fae */ /* 0x000fe8000a9a1014 */
[----:B------:R-:W4:Y:S04]  /*1c390*/  LDL.LU.64 R60, [R1+0x1708] ;  /* 0x00170800013c7983 */ /* 0x000f280000300a00 */
[----:B------:R-:W4:Y:S04]  /*1c3a0*/  LDL.LU.64 R62, [R1+0x1700] ;  /* 0x00170000013e7983 */ /* 0x000f280000300a00 */
[----:B--2---:R-:W-:Y:S04]  /*1c3b0*/  LDGSTS.E [R5+0x4f80], desc[UR20][R6.64], P5 ;  /* 0x04f8000006057fae */ /* 0x004fe8000a9a1014 */
[----:B------:R-:W-:Y:S04]  /*1c3c0*/  LDGSTS.E [R5+0x5380], desc[UR20][R242.64], P5 ;  /* 0x05380000f2057fae */ /* 0x000fe8000a9a1014 */
[----:B------:R-:W-:Y:S04]  /*1c3d0*/  LDGSTS.E [R5+0x5780], desc[UR20][R32.64], P5 ;  /* 0x0578000020057fae */ /* 0x000fe8000a9a1014 */
[----:B------:R-:W-:Y:S04]  /*1c3e0*/  LDGSTS.E [R5+0x5b80], desc[UR20][R34.64], P5 ;  /* 0x05b8000022057fae */ /* 0x000fe8000a9a1014 */
[----:B------:R-:W-:Y:S04]  /*1c3f0*/  LDGSTS.E [R5+0x5f80], desc[UR20][R64.64], P5 ;  /* 0x05f8000040057fae */ /* 0x000fe8000a9a1014 */
[----:B------:R-:W-:Y:S04]  /*1c400*/  LDGSTS.E [R5+0x6380], desc[UR20][R66.64], P5 ;  /* 0x0638000042057fae */ /* 0x000fe8000a9a1014 */
[----:B---3--:R-:W-:Y:S04]  /*1c410*/  LDGSTS.E [R5+0x6780], desc[UR20][R36.64], P5 ;  /* 0x0678000024057fae */ /* 0x008fe8000a9a1014 */
[----:B------:R-:W-:Y:S04]  /*1c420*/  LDGSTS.E [R5+0x6b80], desc[UR20][R38.64], P5 ;  /* 0x06b8000026057fae */ /* 0x000fe8000a9a1014 */
[----:B------:R-:W-:Y:S04]  /*1c430*/  LDGSTS.E [R5+0x6f80], desc[UR20][R68.64], P5 ;  /* 0x06f8000044057fae */ /* 0x000fe8000a9a1014 */
[----:B------:R-:W-:Y:S04]  /*1c440*/  LDGSTS.E [R5+0x7380], desc[UR20][R42.64], P5 ;  /* 0x073800002a057fae */ /* 0x000fe8000a9a1014 */
[----:B------:R-:W-:Y:S04]  /*1c450*/  LDGSTS.E [R5+0x7780], desc[UR20][R70.64], P5 ;  /* 0x0778000046057fae */ /* 0x000fe8000a9a1014 */
[----:B------:R-:W-:Y:S04]  /*1c460*/  LDGSTS.E [R5+0x7b80], desc[UR20][R72.64], P5 ;  /* 0x07b8000048057fae */ /* 0x000fe8000a9a1014 */
[----:B------:R-:W2:Y:S04]  /*1c470*/  LDL.LU.64 R6, [R1+0xb8] ;  /* 0x0000b80001067983 */ /* 0x000ea80000300a00 */
[----:B------:R3:W-:Y:S04]  /*1c480*/  LDGSTS.E [R5+0x7f80], desc[UR20][R40.64], P5 ;  /* 0x07f8000028057fae */ /* 0x0007e8000a9a1014 */
[----:B------:R-:W4:Y:S04]  /*1c490*/  LDL.LU.64 R242, [R1+0x16f8] ;  /* 0x0016f80001f27983 */ /* 0x000f280000300a00 */
[----:B------:R-:W0:Y:S04]  /*1c4a0*/  LDGDEPBAR ;  /* 0x00000000000079af */ /* 0x000e280000000000 */
[----:B------:R-:W4:Y:S04]  /*1c4b0*/  LDL.LU.64 R32, [R1+0x16f0] ;  /* 0x0016f00001207983 */ /* 0x000f280000300a00 */
        /* <DEDUP_REMOVED lines=9> */
[----:B------:R1:W-:Y:S01]  /*1c550*/  STL.64 [R1+0x14f0], R4 ;  /* 0x0014f00401007387 */ /* 0x0003e20000100a00 */
[----:B------:R-:W-:Y:S01]  /*1c560*/  BAR.SYNC.DEFER_BLOCKING 0x0 ;  /* 0x0000000000007b1d */ /* 0x000fe20000010000 */
[----:B------:R-:W-:Y:S01]  /*1c570*/  ISETP.GE.AND P5, PT, R251, UR4, PT ;  /* 0x00000004fb007c0c */ /* 0x000fe2000bfa6270 */
[----:B------:R-:W-:-:S04]  /*1c580*/  IMAD.U32 R251, RZ, RZ, UR11 ;  /* 0x0000000bfffb7e24 */ /* 0x000fc8000f8e00ff */
[----:B-1----:R-:W4:Y:S01]  /*1c590*/  LDL.LU.64 R4, [R1+0x40] ;  /* 0x0000400001047983 */ /* 0x002f220000300a00 */
[----:B------:R-:W-:-:S05]  /*1c5a0*/  IMAD.WIDE R74, R251, 0x4, R74 ;  /* 0x00000004fb4a7825 */ /* 0x000fca00078e024a */
[----:B------:R1:W-:Y:S04]  /*1c5b0*/  STL.64 [R1+0xb30], R74 ;  /* 0x000b304a01007387 */ /* 0x0003e80000100a00 */
[----:B------:R-:W-:Y:S01]  /*1c5c0*/  @!PT LDS RZ, [RZ] ;  /* 0x00000000fffff984 */ /* 0x000fe20000000800 */
[----:B------:R-:W-:Y:S01]  /*1c5d0*/  @!PT LDS RZ, [RZ] ;  /* 0x00000000fffff984 */ /* 0x000fe20000000800 */
[----:B------:R-:W-:Y:S01]  /*1c5e0*/  @!PT LDS RZ, [RZ] ;  /* 0x00000000fffff984 */ /* 0x000fe20000000800 */
[----:B------:R-:W-:Y:S04]  /*1c5f0*/  LDGSTS.E [R11+-0x18000], desc[UR20][R74.64], P1 ;  /* 0xe80000004a0b7fae */ /* 0x000fe800089a1014 */
[----:B-1----:R-:W4:Y:S01]  /*1c600*/  LDL.LU.64 R74, [R1+0x16a8] ;  /* 0x0016a800014a7983 */ /* 0x002f220000300a00 */
[----:B------:R-:W-:Y:S02]  /*1c610*/  SEL R252, RZ, 0x4, P5 ;  /* 0x00000004fffc7807 */ /* 0x000fe40002800000 */
[----:B---3--:R-:W-:-:S02]  /*1c620*/  LOP3.LUT R41, R3, 0x40, RZ, 0xfc, !PT ;  /* 0x0000004003297812 */ /* 0x008fc400078efcff */
[----:B------:R-:W-:Y:S02]  /*1c630*/  SEL R252, R252, RZ, P0 ;  /* 0x000000fffcfc7207 */ /* 0x000fe40000000000 */
[----:B------:R-:W-:Y:S02]  /*1c640*/  ISETP.GE.AND P5, PT, R41, UR4, PT ;  /* 0x0000000429007c0c */ /* 0x000fe4000bfa6270 */
[----:B------:R-:W-:Y:S02]  /*1c650*/  LOP3.LUT R41, R3, 0x42, RZ, 0xfc, !PT ;  /* 0x0000004203297812 */ /* 0x000fe400078efcff */
[----:B------:R-:W-:Y:S02]  /*1c660*/  ISETP.NE.U32.AND P1, PT, R252, RZ, PT ;  /* 0x000000fffc00720c */ /* 0x000fe40003f25070 */
[----:B------:R-:W-:Y:S02]  /*1c670*/  SEL R252, RZ, 0x4, P5 ;  /* 0x00000004fffc7807 */ /* 0x000fe40002800000 */
[----:B------:R-:W-:-:S02]  /*1c680*/  ISETP.GE.AND P5, PT, R41, UR4, PT ;  /* 0x0000000429007c0c */ /* 0x000fc4000bfa6270 */
[----:B------:R-:W-:Y:S02]  /*1c690*/  SEL R252, R252, RZ, P0 ;  /* 0x000000fffcfc7207 */ /* 0x000fe40000000000 */
[----:B------:R-:W-:Y:S02]  /*1c6a0*/  SEL R40, RZ, 0x4, P5 ;  /* 0x00000004ff287807 */ /* 0x000fe40002800000 */
[----:B------:R-:W-:Y:S02]  /*1c6b0*/  LOP3.LUT R41, R3, 0x60, RZ, 0xfc, !PT ;  /* 0x0000006003297812 */ /* 0x000fe400078efcff */
[----:B------:R-:W-:Y:S02]  /*1c6c0*/  ISETP.NE.U32.AND P5, PT, R252, RZ, PT ;  /* 0x000000fffc00720c */ /* 0x000fe40003fa5070 */
[----:B------:R-:W-:Y:S01]  /*1c6d0*/  SEL R252, R40, RZ, P0 ;  /* 0x000000ff28fc7207 */ /* 0x000fe20000000000 */
[----:B--2---:R-:W-:-:S05]  /*1c6e0*/  IMAD.WIDE R6, R251, 0x4, R6 ;  /* 0x00000004fb067825 */ /* 0x004fca00078e0206 */
[----:B------:R4:W-:Y:S01]  /*1c6f0*/  LDGSTS.E [R11+-0x17ff8], desc[UR20][R6.64], P4 ;  /* 0xe8008000060b7fae */ /* 0x0009e2000a1a1014 */
[----:B------:R-:W-:Y:S02]  /*1c700*/  ISETP.GE.AND P4, PT, R41, UR4, PT ;  /* 0x0000000429007c0c */ /* 0x000fe4000bf86270 */
[----:B------:R-:W-:Y:S01]  /*1c710*/  LOP3.LUT R41, R3, 0x62, RZ, 0xfc, !PT ;  /* 0x0000006203297812 */ /* 0x000fe200078efcff */
[----:B------:R4:W-:Y:S02]  /*1c720*/  STL.64 [R1+0xb28], R6 ;  /* 0x000b280601007387 */ /* 0x0009e40000100a00 */
[----:B----4-:R-:W-:-:S04]  /*1c730*/  IMAD.WIDE R6, R251, 0x4, R70 ;  /* 0x00000004fb067825 */ /* 0x010fc800078e0246 */
[----:B------:R-:W-:-:S05]  /*1c740*/  IMAD.WIDE R4, R251, 0x4, R4 ;  /* 0x00000004fb047825 */ /* 0x000fca00078e0204 */
[----:B------:R1:W-:Y:S01]  /*1c750*/  LDGSTS.E [R11+-0x16000], desc[UR20][R4.64], P6 ;  /* 0xea000000040b7fae */ /* 0x0003e2000b1a1014 */
[----:B------:R-:W-:Y:S02]  /*1c760*/  ISETP.NE.U32.AND P6, PT, R252, RZ, PT ;  /* 0x000000fffc00720c */ /* 0x000fe40003fc5070 */
[----:B------:R-:W-:Y:S01]  /*1c770*/  SEL R252, RZ, 0x4, P4 ;  /* 0x00000004fffc7807 */ /* 0x000fe20002000000 */
[----:B------:R1:W-:Y:S01]  /*1c780*/  STL.64 [R1+0xc0], R4 ;  /* 0x0000c00401007387 */ /* 0x0003e20000100a00 */
[----:B------:R-:W-:Y:S02]  /*1c790*/  ISETP.GE.AND P4, PT, R41, UR4, PT ;  /* 0x0000000429007c0c */ /* 0x000fe4000bf86270 */
[----:B------:R-:W-:Y:S01]  /*1c7a0*/  LOP3.LUT R41, R3, 0x4, RZ, 0xfc, !PT ;  /* 0x0000000403297812 */ /* 0x000fe200078efcff */
[----:B------:R2:W-:Y:S01]  /*1c7b0*/  LDGSTS.E [R11+-0x15ff8], desc[UR20][R6.64], P1 ;  /* 0xea008000060b7fae */ /* 0x0005e200089a1014 */
[----:B------:R-:W-:Y:S02]  /*1c7c0*/  SEL R40, RZ, 0x4, P4 ;  /* 0x00000004ff287807 */ /* 0x000fe40002000000 */
[----:B------:R-:W-:-:S02]  /*1c7d0*/  ISETP.GE.AND P1, PT, R41, UR4, PT ;  /* 0x0000000429007c0c */ /* 0x000fc4000bf26270 */
[----:B------:R-:W-:Y:S01]  /*1c7e0*/  LOP3.LUT R41, R3, 0x6, RZ, 0xfc, !PT ;  /* 0x0000000603297812 */ /* 0x000fe200078efcff */
[----:B-1----:R-:W-:Y:S01]  /*1c7f0*/  IMAD.WIDE R4, R251, 0x4, R74 ;  /* 0x00000004fb047825 */ /* 0x002fe200078e024a */
[----:B------:R-:W-:-:S04]  /*1c800*/  SEL R74, R40, RZ, P0 ;  /* 0x000000ff284a7207 */ /* 0x000fc80000000000 */
[----:B------:R-:W-:Y:S01]  /*1c810*/  LDGSTS.E [R11+-0x14000], desc[UR20][R4.64], P5 ;  /* 0xec000000040b7fae */ /* 0x000fe2000a9a1014 */
[----:B------:R-:W-:Y:S02]  /*1c820*/  ISETP.NE.U32.AND P5, PT, R74, RZ, PT ;  /* 0x000000ff4a00720c */ /* 0x000fe40003fa5070 */
[----:B------:R-:W-:Y:S02]  /*1c830*/  SEL R74, RZ, 0x4, P1 ;  /* 0x00000004ff4a7807 */ /* 0x000fe40000800000 */
[----:B------:R-:W-:Y:S01]  /*1c840*/  ISETP.GE.AND P1, PT, R41, UR4, PT ;  /* 0x0000000429007c0c */ /* 0x000fe2000bf26270 */
[----:B------:R-:W-:Y:S01]  /*1c850*/  IMAD.WIDE R40, R251, 0x4, R72 ;  /* 0x00000004fb287825 */ /* 0x000fe200078e0248 */
[----:B------:R-:W-:Y:S01]  /*1c860*/  SEL R74, R74, RZ, P0 ;  /* 0x000000ff4a4a7207 */ /* 0x000fe20000000000 */
[----:B------:R2:W-:Y:S01]  /*1c870*/  STL.64 [R1+0xb18], R6 ;  /* 0x000b180601007387 */ /* 0x0005e20000100a00 */
[----:B------:R-:W-:-:S03]  /*1c880*/  SEL R75, RZ, 0x4, P1 ;  /* 0x00000004ff4b7807 */ /* 0x000fc60000800000 */
[----:B------:R1:W-:Y:S01]  /*1c890*/  STL.64 [R1+0xb10], R4 ;  /* 0x000b100401007387 */ /* 0x0003e20000100a00 */
[----:B------:R-:W-:-:S03]  /*1c8a0*/  ISETP.NE.U32.AND P1, PT, R74, RZ, PT ;  /* 0x000000ff4a00720c */ /* 0x000fc60003f25070 */
[----:B------:R3:W-:Y:S01]  /*1c8b0*/  LDGSTS.E [R11+-0x13ff8], desc[UR20][R40.64], P6 ;  /* 0xec008000280b7fae */ /* 0x0007e2000b1a1014 */
[----:B--2---:R-:W-:Y:S01]  /*1c8c0*/  IMAD.WIDE R6, R251, 0x4, R42 ;  /* 0x00000004fb067825 */ /* 0x004fe200078e022a */
[----:B------:R-:W-:Y:S02]  /*1c8d0*/  SEL R42, R75, RZ, P0 ;  /* 0x000000ff4b2a7207 */ /* 0x000fe40000000000 */
[----:B-1----:R-:W2:Y:S04]  /*1c8e0*/  LDL.LU.64 R4, [R1+0xa8] ;  /* 0x0000a80001047983 */ /* 0x002ea80000300a00 */
[----:B------:R-:W4:Y:S04]  /*1c8f0*/  LDL.LU.64 R72, [R1+0x30] ;  /* 0x0000300001487983 */ /* 0x000f280000300a00 */
[----:B------:R1:W-:Y:S04]  /*1c900*/  STL.64 [R1+0xb08], R40 ;  /* 0x000b082801007387 */ /* 0x0003e80000100a00 */
[----:B------:R-:W2:Y:S04]  /*1c910*/  LDL.LU.64 R74, [R1+0xb0] ;  /* 0x0000b000014a7983 */ /* 0x000ea80000300a00 */
[----:B-1----:R-:W2:Y:S01]  /*1c920*/  LDL.LU.64 R40, [R1+0x16a0] ;  /* 0x0016a00001287983 */ /* 0x002ea20000300a00 */
[----:B------:R-:W-:-:S04]  /*1c930*/  SEL R252, R252, RZ, P0 ;  /* 0x000000fffcfc7207 */ /* 0x000fc80000000000 */
[----:B------:R-:W-:Y:S02]  /*1c940*/  ISETP.NE.U32.AND P4, PT, R252, RZ, PT ;  /* 0x000000fffc00720c */ /* 0x000fe40003f85070 */
[----:B------:R-:W-:-:S04]  /*1c950*/  LOP3.LUT R71, R3, 0x24, RZ, 0xfc, !PT ;  /* 0x0000002403477812 */ /* 0x000fc800078efcff */
[----:B------:R-:W-:Y:S02]  /*1c960*/  ISETP.GE.AND P6, PT, R71, UR4, PT ;  /* 0x0000000447007c0c */ /* 0x000fe4000bfc6270 */
[----:B------:R-:W-:-:S05]  /*1c970*/  LOP3.LUT R71, R3, 0x26, RZ, 0xfc, !PT ;  /* 0x0000002603477812 */ /* 0x000fca00078efcff */
[----:B------:R-:W-:Y:S01]  /*1c980*/  LDGSTS.E [R11+-0x12000], desc[UR20][R6.64], P4 ;  /* 0xee000000060b7fae */ /* 0x000fe2000a1a1014 */
[----:B------:R-:W-:Y:S02]  /*1c990*/  ISETP.NE.U32.AND P4, PT, R42, RZ, PT ;  /* 0x000000ff2a00720c */ /* 0x000fe40003f85070 */
[----:B------:R-:W-:Y:S02]  /*1c9a0*/  SEL R42, RZ, 0x4, P6 ;  /* 0x00000004ff2a7807 */ /* 0x000fe40003000000 */
[----:B------:R-:W-:Y:S02]  /*1c9b0*/  ISETP.GE.AND P6, PT, R71, UR4, PT ;  /* 0x0000000447007c0c */ /* 0x000fe4000bfc6270 */
[----:B------:R-:W-:Y:S02]  /*1c9c0*/  SEL R42, R42, RZ, P0 ;  /* 0x000000ff2a2a7207 */ /* 0x000fe40000000000 */
[----:B------:R-:W-:Y:S01]  /*1c9d0*/  SEL R43, RZ, 0x4, P6 ;  /* 0x00000004ff2b7807 */ /* 0x000fe20003000000 */
[----:B------:R1:W-:Y:S01]  /*1c9e0*/  STL.64 [R1+0xb00], R6 ;  /* 0x000b000601007387 */ /* 0x0003e20000100a00 */
[----:B------:R-:W-:-:S03]  /*1c9f0*/  ISETP.NE.U32.AND P6, PT, R42, RZ, PT ;  /* 0x000000ff2a00720c */ /* 0x000fc60003fc5070 */
[----:B-1----:R-:W4:Y:S01]  /*1ca00*/  LDL.LU.64 R6, [R1+0x28] ;  /* 0x0000280001067983 */ /* 0x002f220000300a00 */
[----:B--2---:R-:W-:Y:S01]  /*1ca10*/  IMAD.WIDE R70, R251, 0x4, R40 ;  /* 0x00000004fb467825 */ /* 0x004fe200078e0228 */
[----:B---3--:R-:W-:-:S03]  /*1ca20*/  SEL R40, R43, RZ, P0 ;  /* 0x000000ff2b287207 */ /* 0x008fc60000000000 */
[----:B------:R-:W-:Y:S01]  /*1ca30*/  IMAD.MOV.U32 R42, RZ, RZ, R70 ;  /* 0x000000ffff2a7224 */ /* 0x000fe200078e0046 */
[----:B------:R1:W-:Y:S01]  /*1ca40*/  STL.64 [R1+0xaf8], R70 ;  /* 0x000af84601007387 */ /* 0x0003e20000100a00 */
[----:B------:R-:W-:Y:S01]  /*1ca50*/  IMAD.MOV.U32 R43, RZ, RZ, R71 ;  /* 0x000000ffff2b7224 */ /* 0x000fe200078e0047 */
[----:B------:R-:W-:Y:S01]  /*1ca60*/  LOP3.LUT R252, R3, 0x44, RZ, 0xfc, !PT ;  /* 0x0000004403fc7812 */ /* 0x000fe200078efcff */
[----:B------:R-:W-:-:S03]  /*1ca70*/  IMAD.WIDE R74, R251, 0x4, R74 ;  /* 0x00000004fb4a7825 */ /* 0x000fc600078e024a */
[----:B------:R2:W-:Y:S04]  /*1ca80*/  LDGSTS.E [R11+-0x11ff8], desc[UR20][R42.64], P5 ;  /* 0xee0080002a0b7fae */ /* 0x0005e8000a9a1014 */
[----:B-1----:R-:W3:Y:S01]  /*1ca90*/  LDL.LU.64 R70, [R1+0x1698] ;  /* 0x0016980001467983 */ /* 0x002ee20000300a00 */
[----:B------:R-:W-:Y:S02]  /*1caa0*/  ISETP.GE.AND P5, PT, R252, UR4, PT ;  /* 0x00000004fc007c0c */ /* 0x000fe4000bfa6270 */
[----:B------:R-:W-:Y:S01]  /*1cab0*/  LOP3.LUT R252, R3, 0x46, RZ, 0xfc, !PT ;  /* 0x0000004603fc7812 */ /* 0x000fe200078efcff */
[----:B------:R-:W-:Y:S01]  /*1cac0*/  LDGSTS.E [R242+-0x18000], desc[UR20][R74.64], P1 ;  /* 0xe80000004af27fae */ /* 0x000fe200089a1014 */
[----:B------:R-:W-:Y:S02]  /*1cad0*/  ISETP.NE.U32.AND P1, PT, R40, RZ, PT ;  /* 0x000000ff2800720c */ /* 0x000fe40003f25070 */
[----:B------:R-:W-:-:S02]  /*1cae0*/  SEL R40, RZ, 0x4, P5 ;  /* 0x00000004ff287807 */ /* 0x000fc40002800000 */
[----:B------:R-:W-:Y:S01]  /*1caf0*/  ISETP.GE.AND P5, PT, R252, UR4, PT ;  /* 0x00000004fc007c0c */ /* 0x000fe2000bfa6270 */
[----:B------:R4:W-:Y:S01]  /*1cb00*/  STL.64 [R1+0x1510], R10 ;  /* 0x0015100a01007387 */ /* 0x0009e20000100a00 */
[----:B------:R-:W-:Y:S01]  /*1cb10*/  SEL R40, R40, RZ, P0 ;  /* 0x000000ff28287207 */ /* 0x000fe20000000000 */
[----:B--2---:R-:W-:Y:S01]  /*1cb20*/  IMAD.WIDE R42, R251, 0x4, R4 ;  /* 0x00000004fb2a7825 */ /* 0x004fe200078e0204 */
[----:B------:R-:W-:Y:S02]  /*1cb30*/  SEL R41, RZ, 0x4, P5 ;  /* 0x00000004ff297807 */ /* 0x000fe40002800000 */
[----:B------:R-:W-:Y:S01]  /*1cb40*/  LOP3.LUT R5, R3, 0x64, RZ, 0xfc, !PT ;  /* 0x0000006403057812 */ /* 0x000fe200078efcff */
[----:B------:R1:W-:Y:S01]  /*1cb50*/  STL.64 [R1+0xb20], R74 ;  /* 0x000b204a01007387 */ /* 0x0003e20000100a00 */
[----:B------:R-:W-:Y:S01]  /*1cb60*/  ISETP.NE.U32.AND P5, PT, R40, RZ, PT ;  /* 0x000000ff2800720c */ /* 0x000fe20003fa5070 */
[----:B----4-:R-:W-:Y:S01]  /*1cb70*/  IMAD.WIDE R10, R251, 0x4, R72 ;  /* 0x00000004fb0a7825 */ /* 0x010fe200078e0248 */
[----:B------:R-:W-:Y:S01]  /*1cb80*/  SEL R40, R41, RZ, P0 ;  /* 0x000000ff29287207 */ /* 0x000fe20000000000 */
[----:B------:R-:W-:Y:S04]  /*1cb90*/  STL.64 [R1+0xaf0], R42 ;  /* 0x000af02a01007387 */ /* 0x000fe80000100a00 */
[----:B------:R-:W-:Y:S01]  /*1cba0*/  LDGSTS.E [R242+-0x17ff8], desc[UR20][R42.64], P4 ;  /* 0xe80080002af27fae */ /* 0x000fe2000a1a1014 */
[----:B------:R-:W-:-:S02]  /*1cbb0*/  ISETP.GE.AND P4, PT, R5, UR4, PT ;  /* 0x0000000405007c0c */ /* 0x000fc4000bf86270 */
[----:B------:R-:W-:Y:S01]  /*1cbc0*/  LOP3.LUT R5, R3, 0x66, RZ, 0xfc, !PT ;  /* 0x0000006603057812 */ /* 0x000fe200078efcff */
[----:B------:R2:W-:Y:S04]  /*1cbd0*/  STL.64 [R1+0xae0], R10 ;  /* 0x000ae00a01007387 */ /* 0x0005e80000100a00 */
[----:B-1----:R-:W4:Y:S04]  /*1cbe0*/  LDL.LU.64 R74, [R1+0xa0] ;  /* 0x0000a000014a7983 */ /* 0x002f280000300a00 */
[----:B------:R2:W-:Y:S01]  /*1cbf0*/  LDGSTS.E [R242+-0x16000], desc[UR20][R10.64], P6 ;  /* 0xea0000000af27fae */ /* 0x0005e2000b1a1014 */
[----:B------:R-:W-:-:S02]  /*1cc00*/  ISETP.NE.U32.AND P6, PT, R40, RZ, PT ;  /* 0x000000ff2800720c */ /* 0x000fc40003fc5070 */
[----:B------:R-:W-:Y:S02]  /*1cc10*/  SEL R40, RZ, 0x4, P4 ;  /* 0x00000004ff287807 */ /* 0x000fe40002000000 */
[----:B------:R-:W-:Y:S02]  /*1cc20*/  ISETP.GE.AND P4, PT, R5, UR4, PT ;  /* 0x0000000405007c0c */ /* 0x000fe4000bf86270 */
[----:B------:R-:W-:Y:S01]  /*1cc30*/  SEL R40, R40, RZ, P0 ;  /* 0x000000ff28287207 */ /* 0x000fe20000000000 */
[----:B--2---:R-:W-:Y:S01]  /*1cc40*/  IMAD.WIDE R10, R251, 0x4, R6 ;  /* 0x00000004fb0a7825 */ /* 0x004fe200078e0206 */
[----:B------:R-:W-:Y:S02]  /*1cc50*/  SEL R41, RZ, 0x4, P4 ;  /* 0x00000004ff297807 */ /* 0x000fe40002000000 */
[----:B------:R-:W-:Y:S02]  /*1cc60*/  LOP3.LUT R7, R3, 0x8, RZ, 0xfc, !PT ;  /* 0x0000000803077812 */ /* 0x000fe400078efcff */
[----:B------:R1:W-:Y:S01]  /*1cc70*/  STL.64 [R1+0xad8], R10 ;  /* 0x000ad80a01007387 */ /* 0x0003e20000100a00 */
[----:B------:R-:W-:-:S03]  /*1cc80*/  ISETP.NE.U32.AND P4, PT, R40, RZ, PT ;  /* 0x000000ff2800720c */ /* 0x000fc60003f85070 */
[----:B------:R1:W-:Y:S01]  /*1cc90*/  LDGSTS.E [R242+-0x15ff8], desc[UR20][R10.64], P1 ;  /* 0xea0080000af27fae */ /* 0x0003e200089a1014 */
[----:B------:R-:W-:Y:S02]  /*1cca0*/  SEL R40, R41, RZ, P0 ;  /* 0x000000ff29287207 */ /* 0x000fe40000000000 */
[----:B------:R-:W-:Y:S02]  /*1ccb0*/  ISETP.GE.AND P1, PT, R7, UR4, PT ;  /* 0x0000000407007c0c */ /* 0x000fe4000bf26270 */
[----:B------:R-:W-:Y:S01]  /*1ccc0*/  LOP3.LUT R7, R3, 0xa, RZ, 0xfc, !PT ;  /* 0x0000000a03077812 */ /* 0x000fe200078efcff */
[----:B-1----:R-:W-:-:S04]  /*1ccd0*/  IMAD.WIDE R10, R251, 0x4, R68 ;  /* 0x00000004fb0a7825 */ /* 0x002fc800078e0244 */
[----:B---3--:R-:W-:-:S05]  /*1cce0*/  IMAD.WIDE R4, R251, 0x4, R70 ;  /* 0x00000004fb047825 */ /* 0x008fca00078e0246 */
[----:B------:R1:W-:Y:S04]  /*1ccf0*/  STL.64 [R1+0xad0], R4 ;  /* 0x000ad00401007387 */ /* 0x0003e80000100a00 */
[----:B------:R-:W-:Y:S01]  /*1cd00*/  LDGSTS.E [R242+-0x14000], desc[UR20][R4.64], P5 ;  /* 0xec00000004f27fae */ /* 0x000fe2000a9a1014 */
[----:B------:R-:W-:Y:S02]  /*1cd10*/  ISETP.NE.U32.AND P5, PT, R40, RZ, PT ;  /* 0x000000ff2800720c */ /* 0x000fe40003fa5070 */
[----:B------:R-:W-:Y:S01]  /*1cd20*/  SEL R40, RZ, 0x4, P1 ;  /* 0x00000004ff287807 */ /* 0x000fe20000800000 */
[----:B------:R4:W-:Y:S01]  /*1cd30*/  LDGSTS.E [R242+-0x13ff8], desc[UR20][R10.64], P6 ;  /* 0xec0080000af27fae */ /* 0x0009e2000b1a1014 */
[----:B------:R-:W-:-:S03]  /*1cd40*/  ISETP.GE.AND P1, PT, R7, UR4, PT ;  /* 0x0000000407007c0c */ /* 0x000fc6000bf26270 */
[----:B-1----:R-:W2:Y:S04]  /*1cd50*/  LDL.LU.64 R4, [R1+0x98] ;  /* 0x0000980001047983 */ /* 0x002ea80000300a00 */
[----:B------:R-:W3:Y:S01]  /*1cd60*/  LDL.LU.64 R72, [R1+0x20] ;  /* 0x0000200001487983 */ /* 0x000ee20000300a00 */
[----:B------:R-:W-:-:S03]  /*1cd70*/  IMAD.WIDE R6, R251, 0x4, R38 ;  /* 0x00000004fb067825 */ /* 0x000fc600078e0226 */
[----:B------:R-:W-:Y:S04]  /*1cd80*/  STL.64 [R1+0xac8], R10 ;  /* 0x000ac80a01007387 */ /* 0x000fe80000100a00 */
[----:B------:R1:W-:Y:S04]  /*1cd90*/  STL.64 [R1+0xac0], R6 ;  /* 0x000ac00601007387 */ /* 0x0003e80000100a00 */
[----:B------:R-:W-:Y:S04]  /*1cda0*/  LDGSTS.E [R242+-0x12000], desc[UR20][R6.64], P4 ;  /* 0xee00000006f27fae */ /* 0x000fe8000a1a1014 */
[----:B-1----:R-:W3:Y:S01]  /*1cdb0*/  LDL.LU.64 R6, [R1+0x18] ;  /* 0x0000180001067983 */ /* 0x002ee20000300a00 */
[----:B------:R-:W-:-:S02]  /*1cdc0*/  SEL R41, RZ, 0x4, P1 ;  /* 0x00000004ff297807 */ /* 0x000fc40000800000 */
[----:B------:R-:W-:Y:S02]  /*1cdd0*/  LOP3.LUT R252, R3, 0x28, RZ, 0xfc, !PT ;  /* 0x0000002803fc7812 */ /* 0x000fe400078efcff */
[----:B------:R-:W-:Y:S02]  /*1cde0*/  SEL R40, R40, RZ, P0 ;  /* 0x000000ff28287207 */ /* 0x000fe40000000000 */
[----:B------:R-:W-:Y:S02]  /*1cdf0*/  SEL R38, R41, RZ, P0 ;  /* 0x000000ff29267207 */ /* 0x000fe40000000000 */
[----:B------:R-:W-:Y:S02]  /*1ce00*/  ISETP.GE.AND P6, PT, R252, UR4, PT ;  /* 0x00000004fc007c0c */ /* 0x000fe4000bfc6270 */
[----:B------:R-:W-:Y:S02]  /*1ce10*/  LOP3.LUT R252, R3, 0x2a, RZ, 0xfc, !PT ;  /* 0x0000002a03fc7812 */ /* 0x000fe400078efcff */
[----:B------:R-:W-:-:S02]  /*1ce20*/  ISETP.NE.U32.AND P1, PT, R40, RZ, PT ;  /* 0x000000ff2800720c */ /* 0x000fc40003f25070 */
[----:B------:R-:W-:Y:S02]  /*1ce30*/  ISETP.NE.U32.AND P4, PT, R38, RZ, PT ;  /* 0x000000ff2600720c */ /* 0x000fe40003f85070 */
[----:B------:R-:W-:Y:S02]  /*1ce40*/  SEL R38, RZ, 0x4, P6 ;  /* 0x00000004ff267807 */ /* 0x000fe40003000000 */
[----:B------:R-:W-:Y:S01]  /*1ce50*/  ISETP.GE.AND P6, PT, R252, UR4, PT ;  /* 0x00000004fc007c0c */ /* 0x000fe2000bfc6270 */
[----:B------:R-:W-:Y:S01]  /*1ce60*/  IMAD.WIDE R40, R251, 0x4, R36 ;  /* 0x00000004fb287825 */ /* 0x000fe200078e0224 */
[----:B------:R-:W-:Y:S02]  /*1ce70*/  LOP3.LUT R252, R3, 0x48, RZ, 0xfc, !PT ;  /* 0x0000004803fc7812 */ /* 0x000fe400078efcff */
[----:B------:R-:W-:Y:S01]  /*1ce80*/  SEL R39, RZ, 0x4, P6 ;  /* 0x00000004ff277807 */ /* 0x000fe20003000000 */
[----:B----4-:R-:W-:Y:S01]  /*1ce90*/  IMAD.WIDE R10, R251, 0x4, R74 ;  /* 0x00000004fb0a7825 */ /* 0x010fe200078e024a */
[----:B------:R-:W-:Y:S01]  /*1cea0*/  SEL R38, R38, RZ, P0 ;  /* 0x000000ff26267207 */ /* 0x000fe20000000000 */
[----:B------:R-:W-:Y:S01]  /*1ceb0*/  LDGSTS.E [R242+-0x11ff8], desc[UR20][R40.64], P5 ;  /* 0xee00800028f27fae */ /* 0x000fe2000a9a1014 */
[----:B------:R-:W-:-:S02]  /*1cec0*/  SEL R36, R39, RZ, P0 ;  /* 0x000000ff27247207 */ /* 0x000fc40000000000 */
[----:B------:R-:W-:Y:S01]  /*1ced0*/  ISETP.GE.AND P5, PT, R252, UR4, PT ;  /* 0x00000004fc007c0c */ /* 0x000fe2000bfa6270 */
[----:B------:R3:W-:Y:S01]  /*1cee0*/  LDGSTS.E [R243+-0x18000], desc[UR20][R10.64], P1 ;  /* 0xe80000000af37fae */ /* 0x0007e200089a1014 */
[----:B------:R-:W-:Y:S02]  /*1cef0*/  LOP3.LUT R252, R3, 0x4a, RZ, 0xfc, !PT ;  /* 0x0000004a03fc7812 */ /* 0x000fe400078efcff */
[----:B------:R-:W-:Y:S02]  /*1cf00*/  ISETP.NE.U32.AND P6, PT, R38, RZ, PT ;  /* 0x000000ff2600720c */ /* 0x000fe40003fc5070 */
[----:B------:R-:W-:Y:S02]  /*1cf10*/  ISETP.NE.U32.AND P1, PT, R36, RZ, PT ;  /* 0x000000ff2400720c */ /* 0x000fe40003f25070 */
[----:B------:R-:W-:Y:S02]  /*1cf20*/  SEL R36, RZ, 0x4, P5 ;  /* 0x00000004ff247807 */ /* 0x000fe40002800000 */
[----:B------:R-:W-:Y:S01]  /*1cf30*/  ISETP.GE.AND P5, PT, R252, UR4, PT ;  /* 0x00000004fc007c0c */ /* 0x000fe2000bfa6270 */
[----:B------:R-:W-:Y:S01]  /*1cf40*/  STL.64 [R1+0xab8], R40 ;  /* 0x000ab82801007387 */ /* 0x000fe20000100a00 */
[----:B------:R-:W-:-:S02]  /*1cf50*/  SEL R36, R36, RZ, P0 ;  /* 0x000000ff24247207 */ /* 0x000fc40000000000 */
[----:B------:R-:W-:Y:S01]  /*1cf60*/  SEL R37, RZ, 0x4, P5 ;  /* 0x00000004ff257807 */ /* 0x000fe20002800000 */
[----:B------:R3:W-:Y:S01]  /*1cf70*/  STL.64 [R1+0xae8], R10 ;  /* 0x000ae80a01007387 */ /* 0x0007e20000100a00 */
[----:B------:R-:W-:Y:S02]  /*1cf80*/  ISETP.NE.U32.AND P5, PT, R36, RZ, PT ;  /* 0x000000ff2400720c */ /* 0x000fe40003fa5070 */
[----:B------:R-:W-:Y:S01]  /*1cf90*/  SEL R36, R37, RZ, P0 ;  /* 0x000000ff25247207 */ /* 0x000fe20000000000 */
[----:B--2---:R-:W-:Y:S01]  /*1cfa0*/  IMAD.WIDE R38, R251, 0x4, R4 ;  /* 0x00000004fb267825 */ /* 0x004fe200078e0204 */
[----:B------:R-:W-:-:S03]  /*1cfb0*/  LOP3.LUT R5, R3, 0x68, RZ, 0xfc, !PT ;  /* 0x0000006803057812 */ /* 0x000fc600078efcff */
[----:B---3--:R-:W-:Y:S01]  /*1cfc0*/  IMAD.WIDE R10, R251, 0x4, R72 ;  /* 0x00000004fb0a7825 */ /* 0x008fe200078e0248 */
[----:B------:R-:W-:Y:S01]  /*1cfd0*/  LDGSTS.E [R243+-0x17ff8], desc[UR20][R38.64], P4 ;  /* 0xe800800026f37fae */ /* 0x000fe2000a1a1014 */
[----:B------:R-:W-:Y:S02]  /*1cfe0*/  ISETP.GE.AND P4, PT, R5, UR4, PT ;  /* 0x0000000405007c0c */ /* 0x000fe4000bf86270 */
[----:B------:R-:W-:Y:S01]  /*1cff0*/  LOP3.LUT R5, R3, 0x6a, RZ, 0xfc, !PT ;  /* 0x0000006a03057812 */ /* 0x000fe200078efcff */
[----:B------:R-:W-:Y:S04]  /*1d000*/  STL.64 [R1+0xab0], R38 ;  /* 0x000ab02601007387 */ /* 0x000fe80000100a00 */
[----:B------:R1:W-:Y:S01]  /*1d010*/  LDGSTS.E [R243+-0x16000], desc[UR20][R10.64], P6 ;  /* 0xea0000000af37fae */ /* 0x0003e2000b1a1014 */
[----:B------:R-:W-:-:S02]  /*1d020*/  ISETP.NE.U32.AND P6, PT, R36, RZ, PT ;  /* 0x000000ff2400720c */ /* 0x000fc40003fc5070 */
[----:B------:R-:W-:Y:S01]  /*1d030*/  SEL R36, RZ, 0x4, P4 ;  /* 0x00000004ff247807 */ /* 0x000fe20002000000 */
[----:B------:R1:W-:Y:S01]  /*1d040*/  STL.64 [R1+0xaa8], R10 ;  /* 0x000aa80a01007387 */ /* 0x0003e20000100a00 */
[----:B------:R-:W-:-:S03]  /*1d050*/  ISETP.GE.AND P4, PT, R5, UR4, PT ;  /* 0x0000000405007c0c */ /* 0x000fc6000bf86270 */
[----:B------:R-:W2:Y:S01]  /*1d060*/  LDL.LU.64 R74, [R1+0x90] ;  /* 0x00009000014a7983 */ /* 0x000ea20000300a00 */
[----:B------:R-:W-:Y:S01]  /*1d070*/  SEL R36, R36, RZ, P0 ;  /* 0x000000ff24247207 */ /* 0x000fe20000000000 */
[----:B------:R-:W-:Y:S01]  /*1d080*/  IMAD.WIDE R4, R251, 0x4, R66 ;  /* 0x00000004fb047825 */ /* 0x000fe200078e0242 */
[----:B------:R-:W-:-:S03]  /*1d090*/  SEL R37, RZ, 0x4, P4 ;  /* 0x00000004ff257807 */ /* 0x000fc60002000000 */
[----:B-1----:R-:W-:Y:S01]  /*1d0a0*/  IMAD.WIDE R10, R251, 0x4, R6 ;  /* 0x00000004fb0a7825 */ /* 0x002fe200078e0206 */
[----:B------:R-:W-:Y:S02]  /*1d0b0*/  LOP3.LUT R7, R3, 0xc, RZ, 0xfc, !PT ;  /* 0x0000000c03077812 */ /* 0x000fe400078efcff */
[----:B------:R-:W-:Y:S02]  /*1d0c0*/  ISETP.NE.U32.AND P4, PT, R36, RZ, PT ;  /* 0x000000ff2400720c */ /* 0x000fe40003f85070 */
[----:B------:R-:W-:Y:S01]  /*1d0d0*/  SEL R36, R37, RZ, P0 ;  /* 0x000000ff25247207 */ /* 0x000fe20000000000 */
[----:B------:R1:W-:Y:S04]  /*1d0e0*/  STL.64 [R1+0xaa0], R10 ;  /* 0x000aa00a01007387 */ /* 0x0003e80000100a00 */
[----:B------:R1:W-:Y:S01]  /*1d0f0*/  LDGSTS.E [R243+-0x15ff8], desc[UR20][R10.64], P1 ;  /* 0xea0080000af37fae */ /* 0x0003e200089a1014 */
[----:B------:R-:W-:-:S02]  /*1d100*/  ISETP.GE.AND P1, PT, R7, UR4, PT ;  /* 0x0000000407007c0c */ /* 0x000fc4000bf26270 */
[----:B------:R-:W-:Y:S01]  /*1d110*/  LOP3.LUT R7, R3, 0xe, RZ, 0xfc, !PT ;  /* 0x0000000e03077812 */ /* 0x000fe200078efcff */
[----:B------:R3:W-:Y:S04]  /*1d120*/  STL.64 [R1+0xa90], R4 ;  /* 0x000a900401007387 */ /* 0x0007e80000100a00 */
[----:B------:R-:W-:Y:S01]  /*1d130*/  LDGSTS.E [R243+-0x14000], desc[UR20][R4.64], P5 ;  /* 0xec00000004f37fae */ /* 0x000fe2000a9a1014 */
[----:B------:R-:W-:Y:S02]  /*1d140*/  ISETP.NE.U32.AND P5, PT, R36, RZ, PT ;  /* 0x000000ff2400720c */ /* 0x000fe40003fa5070 */
[----:B------:R-:W-:Y:S01]  /*1d150*/  SEL R36, RZ, 0x4, P1 ;  /* 0x00000004ff247807 */ /* 0x000fe20000800000 */
[----:B-1----:R-:W-:Y:S01]  /*1d160*/  IMAD.WIDE R10, R251, 0x4, R64 ;  /* 0x00000004fb0a7825 */ /* 0x002fe200078e0240 */
[----:B------:R-:W-:Y:S01]  /*1d170*/  ISETP.GE.AND P1, PT, R7, UR4, PT ;  /* 0x0000000407007c0c */ /* 0x000fe2000bf26270 */
[----:B---3--:R-:W3:Y:S02]  /*1d180*/  LDL.LU.64 R4, [R1+0x88] ;  /* 0x0000880001047983 */ /* 0x008ee40000300a00 */
[----:B------:R-:W-:-:S02]  /*1d190*/  IMAD.WIDE R6, R251, 0x4, R34 ;  /* 0x00000004fb067825 */ /* 0x000fc400078e0222 */
[----:B------:R-:W4:Y:S04]  /*1d1a0*/  LDL.LU.64 R72, [R1+0x10] ;  /* 0x0000100001487983 */ /* 0x000f280000300a00 */
[----:B------:R-:W-:Y:S04]  /*1d1b0*/  STL.64 [R1+0xa88], R10 ;  /* 0x000a880a01007387 */ /* 0x000fe80000100a00 */
[----:B------:R2:W-:Y:S04]  /*1d1c0*/  LDGSTS.E [R243+-0x13ff8], desc[UR20][R10.64], P6 ;  /* 0xec0080000af37fae */ /* 0x0005e8000b1a1014 */
[----:B------:R1:W-:Y:S04]  /*1d1d0*/  STL.64 [R1+0xa80], R6 ;  /* 0x000a800601007387 */ /* 0x0003e80000100a00 */
[----:B------:R-:W-:Y:S04]  /*1d1e0*/  LDGSTS.E [R243+-0x12000], desc[UR20][R6.64], P4 ;  /* 0xee00000006f37fae */ /* 0x000fe8000a1a1014 */
[----:B-1----:R-:W4:Y:S01]  /*1d1f0*/  LDL.LU.64 R6, [R1+0x8] ;  /* 0x0000080001067983 */ /* 0x002f220000300a00 */
        /* <DEDUP_REMOVED lines=12> */
[----:B------:R-:W-:Y:S02]  /*1d2c0*/  SEL R35, RZ, 0x4, P6 ;  /* 0x00000004ff237807 */ /* 0x000fe40003000000 */
[----:B------:R-:W-:Y:S01]  /*1d2d0*/  SEL R34, R34, RZ, P0 ;  /* 0x000000ff22227207 */ /* 0x000fe20000000000 */
[----:B------:R-:W-:Y:S01]  /*1d2e0*/  LDGSTS.E [R243+-0x11ff8], desc[UR20][R36.64], P5 ;  /* 0xee00800024f37fae */ /* 0x000fe2000a9a1014 */
[----:B------:R-:W-:-:S02]  /*1d2f0*/  SEL R32, R35, RZ, P0 ;  /* 0x000000ff23207207 */ /* 0x000fc40000000000 */
[----:B------:R-:W-:Y:S02]  /*1d300*/  ISETP.GE.AND P5, PT, R252, UR4, PT ;  /* 0x00000004fc007c0c */ /* 0x000fe4000bfa6270 */
[----:B------:R-:W-:Y:S02]  /*1d310*/  LOP3.LUT R252, R3, 0x4e, RZ, 0xfc, !PT ;  /* 0x0000004e03fc7812 */ /* 0x000fe400078efcff */
[----:B------:R-:W-:Y:S01]  /*1d320*/  ISETP.NE.U32.AND P6, PT, R34, RZ, PT ;  /* 0x000000ff2200720c */ /* 0x000fe20003fc5070 */
[----:B------:R-:W-:Y:S04]  /*1d330*/  STL.64 [R1+0xa78], R36 ;  /* 0x000a782401007387 */ /* 0x000fe80000100a00 */
[----:B------:R-:W-:Y:S01]  /*1d340*/  STL.64 [R1+0x14c8], R242 ;  /* 0x0014c8f201007387 */ /* 0x000fe20000100a00 */
[----:B--2---:R-:W-:-:S05]  /*1d350*/  IMAD.WIDE R10, R251, 0x4, R74 ;  /* 0x00000004fb0a7825 */ /* 0x004fca00078e024a */
[----:B------:R4:W-:Y:S01]  /*1d360*/  LDGSTS.E [R244+-0x18000], desc[UR20][R10.64], P1 ;  /* 0xe80000000af47fae */ /* 0x0009e200089a1014 */
[----:B------:R-:W-:Y:S02]  /*1d370*/  ISETP.NE.U32.AND P1, PT, R32, RZ, PT ;  /* 0x000000ff2000720c */ /* 0x000fe40003f25070 */
[----:B------:R-:W-:Y:S02]  /*1d380*/  SEL R32, RZ, 0x4, P5 ;  /* 0x00000004ff207807 */ /* 0x000fe40002800000 */
[----:B------:R-:W-:Y:S02]  /*1d390*/  ISETP.GE.AND P5, PT, R252, UR4, PT ;  /* 0x00000004fc007c0c */ /* 0x000fe4000bfa6270 */
[----:B------:R-:W-:Y:S01]  /*1d3a0*/  SEL R32, R32, RZ, P0 ;  /* 0x000000ff20207207 */ /* 0x000fe20000000000 */
[----:B------:R4:W-:Y:S01]  /*1d3b0*/  STL.64 [R1+0xa98], R10 ;  /* 0x000a980a01007387 */ /* 0x0009e20000100a00 */
[----:B------:R-:W-:Y:S02]  /*1d3c0*/  SEL R33, RZ, 0x4, P5 ;  /* 0x00000004ff217807 */ /* 0x000fe40002800000 */
[----:B------:R-:W-:-:S02]  /*1d3d0*/  ISETP.NE.U32.AND P5, PT, R32, RZ, PT ;  /* 0x000000ff2000720c */ /* 0x000fc40003fa5070 */
[----:B------:R-:W-:Y:S01]  /*1d3e0*/  SEL R32, R33, RZ, P0 ;  /* 0x000000ff21207207 */ /* 0x000fe20000000000 */
[----:B---3--:R-:W-:Y:S01]  /*1d3f0*/  IMAD.WIDE R34, R251, 0x4, R4 ;  /* 0x00000004fb227825 */ /* 0x008fe200078e0204 */
[----:B------:R-:W-:-:S03]  /*1d400*/  LOP3.LUT R5, R3, 0x6c, RZ, 0xfc, !PT ;  /* 0x0000006c03057812 */ /* 0x000fc600078efcff */
[----:B----4-:R-:W-:Y:S01]  /*1d410*/  IMAD.WIDE R10, R251, 0x4, R72 ;  /* 0x00000004fb0a7825 */ /* 0x010fe200078e0248 */
[----:B------:R-:W-:Y:S01]  /*1d420*/  LDGSTS.E [R244+-0x17ff8], desc[UR20][R34.64], P4 ;  /* 0xe800800022f47fae */ /* 0x000fe2000a1a1014 */
[----:B------:R-:W-:Y:S02]  /*1d430*/  ISETP.GE.AND P4, PT, R5, UR4, PT ;  /* 0x0000000405007c0c */ /* 0x000fe4000bf86270 */
[----:B------:R-:W-:Y:S01]  /*1d440*/  LOP3.LUT R5, R3, 0x6e, RZ, 0xfc, !PT ;  /* 0x0000006e03057812 */ /* 0x000fe200078efcff */
[----:B------:R-:W-:Y:S04]  /*1d450*/  STL.64 [R1+0xa70], R34 ;  /* 0x000a702201007387 */ /* 0x000fe80000100a00 */
[----:B------:R1:W-:Y:S04]  /*1d460*/  STL.64 [R1+0xa68], R10 ;  /* 0x000a680a01007387 */ /* 0x0003e80000100a00 */
[----:B------:R1:W-:Y:S01]  /*1d470*/  LDGSTS.E [R244+-0x16000], desc[UR20][R10.64], P6 ;  /* 0xea0000000af47fae */ /* 0x0003e2000b1a1014 */
[----:B------:R-:W-:-:S02]  /*1d480*/  ISETP.NE.U32.AND P6, PT, R32, RZ, PT ;  /* 0x000000ff2000720c */ /* 0x000fc40003fc5070 */
[----:B------:R-:W-:Y:S01]  /*1d490*/  SEL R32, RZ, 0x4, P4 ;  /* 0x00000004ff207807 */ /* 0x000fe20002000000 */
[----:B------:R-:W2:Y:S01]  /*1d4a0*/  LDL.LU.64 R72, [R1+0x80] ;  /* 0x0000800001487983 */ /* 0x000ea20000300a00 */
[----:B------:R-:W-:Y:S01]  /*1d4b0*/  ISETP.GE.AND P4, PT, R5, UR4, PT ;  /* 0x0000000405007c0c */ /* 0x000fe2000bf86270 */
[----:B------:R-:W-:-:S04]  /*1d4c0*/  IMAD.WIDE R4, R251, 0x4, R62 ;  /* 0x00000004fb047825 */ /* 0x000fc800078e023e */
[----:B-1----:R-:W-:Y:S01]  /*1d4d0*/  IMAD.WIDE R10, R251, 0x4, R6 ;  /* 0x00000004fb0a7825 */ /* 0x002fe200078e0206 */
[----:B------:R-:W-:-:S04]  /*1d4e0*/  LOP3.LUT R7, R3, 0x10, RZ, 0xfc, !PT ;  /* 0x0000001003077812 */ /* 0x000fc800078efcff */
[----:B------:R-:W-:Y:S04]  /*1d4f0*/  STL.64 [R1+0xa60], R10 ;  /* 0x000a600a01007387 */ /* 0x000fe80000100a00 */
[----:B------:R1:W-:Y:S01]  /*1d500*/  LDGSTS.E [R244+-0x15ff8], desc[UR20][R10.64], P1 ;  /* 0xea0080000af47fae */ /* 0x0003e200089a1014 */
[----:B------:R-:W-:-:S03]  /*1d510*/  ISETP.GE.AND P1, PT, R7, UR4, PT ;  /* 0x0000000407007c0c */ /* 0x000fc6000bf26270 */
[----:B------:R3:W-:Y:S04]  /*1d520*/  STL.64 [R1+0xa58], R4 ;  /* 0x000a580401007387 */ /* 0x0007e80000100a00 */
[----:B------:R-:W-:Y:S04]  /*1d530*/  LDGSTS.E [R244+-0x14000], desc[UR20][R4.64], P5 ;  /* 0xec00000004f47fae */ /* 0x000fe8000a9a1014 */
[----:B------:R-:W4:Y:S04]  /*1d540*/  LDL.LU.64 R6, [R1+0x78] ;  /* 0x0000780001067983 */ /* 0x000f280000300a00 */
[----:B---3--:R-:W3:Y:S01]  /*1d550*/  LDL.LU.64 R4, [R1] ;  /* 0x0000000001047983 */ /* 0x008ee20000300a00 */
[----:B------:R-:W-:-:S02]  /*1d560*/  SEL R32, R32, RZ, P0 ;  /* 0x000000ff20207207 */ /* 0x000fc40000000000 */
[----:B------:R-:W-:Y:S02]  /*1d570*/  SEL R33, RZ, 0x4, P4 ;  /* 0x00000004ff217807 */ /* 0x000fe40002000000 */
[----:B------:R-:W-:Y:S02]  /*1d580*/  ISETP.NE.U32.AND P4, PT, R32, RZ, PT ;  /* 0x000000ff2000720c */ /* 0x000fe40003f85070 */
[----:B------:R-:W-:Y:S02]  /*1d590*/  SEL R32, R33, RZ, P0 ;  /* 0x000000ff21207207 */ /* 0x000fe40000000000 */
[----:B------:R-:W-:Y:S02]  /*1d5a0*/  LOP3.LUT R252, R3, 0x12, RZ, 0xfc, !PT ;  /* 0x0000001203fc7812 */ /* 0x000fe400078efcff */
[----:B------:R-:W-:Y:S02]  /*1d5b0*/  ISETP.NE.U32.AND P5, PT, R32, RZ, PT ;  /* 0x000000ff2000720c */ /* 0x000fe40003fa5070 */
[----:B------:R-:W-:-:S02]  /*1d5c0*/  SEL R32, RZ, 0x4, P1 ;  /* 0x00000004ff207807 */ /* 0x000fc40000800000 */
[----:B------:R-:W-:Y:S01]  /*1d5d0*/  ISETP.GE.AND P1, PT, R252, UR4, PT ;  /* 0x00000004fc007c0c */ /* 0x000fe2000bf26270 */
[----:B------:R-:W-:Y:S01]  /*1d5e0*/  IMAD.WIDE R34, R251, 0x4, R60 ;  /* 0x00000004fb227825 */ /* 0x000fe200078e023c */
[----:B------:R-:W-:Y:S02]  /*1d5f0*/  LOP3.LUT R252, R3, 0x30, RZ, 0xfc, !PT ;  /* 0x0000003003fc7812 */ /* 0x000fe400078efcff */
[----:B------:R-:W-:Y:S01]  /*1d600*/  SEL R33, RZ, 0x4, P1 ;  /* 0x00000004ff217807 */ /* 0x000fe20000800000 */
[----:B-1----:R-:W-:Y:S01]  /*1d610*/  IMAD.WIDE R10, R251, 0x4, R30 ;  /* 0x00000004fb0a7825 */ /* 0x002fe200078e021e */
[----:B------:R-:W-:Y:S01]  /*1d620*/  SEL R32, R32, RZ, P0 ;  /* 0x000000ff20207207 */ /* 0x000fe20000000000 */
[----:B------:R-:W-:Y:S01]  /*1d630*/  LDGSTS.E [R244+-0x13ff8], desc[UR20][R34.64], P6 ;  /* 0xec00800022f47fae */ /* 0x000fe2000b1a1014 */
[----:B------:R-:W-:Y:S02]  /*1d640*/  SEL R30, R33, RZ, P0 ;  /* 0x000000ff211e7207 */ /* 0x000fe40000000000 */
[----:B------:R-:W-:Y:S01]  /*1d650*/  ISETP.GE.AND P6, PT, R252, UR4, PT ;  /* 0x00000004fc007c0c */ /* 0x000fe2000bfc6270 */
[----:B------:R2:W-:Y:S01]  /*1d660*/  LDGSTS.E [R244+-0x12000], desc[UR20][R10.64], P4 ;  /* 0xee0000000af47fae */ /* 0x0005e2000a1a1014 */
[----:B------:R-:W-:-:S02]  /*1d670*/  LOP3.LUT R252, R3, 0x32, RZ, 0xfc, !PT ;  /* 0x0000003203fc7812 */ /* 0x000fc400078efcff */
[----:B------:R-:W-:Y:S02]  /*1d680*/  ISETP.NE.U32.AND P1, PT, R32, RZ, PT ;  /* 0x000000ff2000720c */ /* 0x000fe40003f25070 */
[----:B------:R-:W-:Y:S02]  /*1d690*/  ISETP.NE.U32.AND P4, PT, R30, RZ, PT ;  /* 0x000000ff1e00720c */ /* 0x000fe40003f85070 */
[----:B------:R-:W-:Y:S02]  /*1d6a0*/  SEL R30, RZ, 0x4, P6 ;  /* 0x00000004ff1e7807 */ /* 0x000fe40003000000 */
[----:B------:R-:W-:Y:S01]  /*1d6b0*/  ISETP.GE.AND P6, PT, R252, UR4, PT ;  /* 0x00000004fc007c0c */ /* 0x000fe2000bfc6270 */
[----:B------:R-:W-:Y:S01]  /*1d6c0*/  IMAD.WIDE R32, R251, 0x4, R28 ;  /* 0x00000004fb207825 */ /* 0x000fe200078e021c */
[----:B------:R-:W-:Y:S01]  /*1d6d0*/  STL.64 [R1+0xa50], R34 ;  /* 0x000a502201007387 */ /* 0x000fe20000100a00 */
[----:B------:R-:W-:Y:S02]  /*1d6e0*/  SEL R30, R30, RZ, P0 ;  /* 0x000000ff1e1e7207 */ /* 0x000fe40000000000 */
[----:B------:R-:W-:Y:S01]  /*1d6f0*/  SEL R31, RZ, 0x4, P6 ;  /* 0x00000004ff1f7807 */ /* 0x000fe20003000000 */
[----:B------:R2:W-:Y:S01]  /*1d700*/  STL.64 [R1+0xa48], R10 ;  /* 0x000a480a01007387 */ /* 0x0005e20000100a00 */
[----:B------:R-:W-:-:S02]  /*1d710*/  LOP3.LUT R252, R3, 0x50, RZ, 0xfc, !PT ;  /* 0x0000005003fc7812 */ /* 0x000fc400078efcff */
[----:B------:R-:W-:Y:S01]  /*1d720*/  ISETP.NE.U32.AND P6, PT, R30, RZ, PT ;  /* 0x000000ff1e00720c */ /* 0x000fe20003fc5070 */
[----:B------:R-:W-:Y:S01]  /*1d730*/  LDGSTS.E [R244+-0x11ff8], desc[UR20][R32.64], P5 ;  /* 0xee00800020f47fae */ /* 0x000fe2000a9a1014 */
[----:B------:R-:W-:Y:S02]  /*1d740*/  SEL R28, R31, RZ, P0 ;  /* 0x000000ff1f1c7207 */ /* 0x000fe40000000000 */
[----:B------:R-:W-:Y:S02]  /*1d750*/  ISETP.GE.AND P5, PT, R252, UR4, PT ;  /* 0x00000004fc007c0c */ /* 0x000fe4000bfa6270 */
[----:B------:R-:W-:Y:S01]  /*1d760*/  LOP3.LUT R252, R3, 0x52, RZ, 0xfc, !PT ;  /* 0x0000005203fc7812 */ /* 0x000fe200078efcff */
[----:B------:R-:W-:Y:S01]  /*1d770*/  STL.64 [R1+0xa40], R32 ;  /* 0x000a402001007387 */ /* 0x000fe20000100a00 */
[----:B--2---:R-:W-:-:S05]  /*1d780*/  IMAD.WIDE R10, R251, 0x4, R72 ;  /* 0x00000004fb0a7825 */ /* 0x004fca00078e0248 */
[----:B------:R4:W-:Y:S01]  /*1d790*/  LDGSTS.E [R245+-0x18000], desc[UR20][R10.64], P1 ;  /* 0xe80000000af57fae */ /* 0x0009e200089a1014 */
[----:B------:R-:W-:Y:S02]  /*1d7a0*/  ISETP.NE.U32.AND P1, PT, R28, RZ, PT ;  /* 0x000000ff1c00720c */ /* 0x000fe40003f25070 */
[----:B------:R-:W-:Y:S01]  /*1d7b0*/  SEL R28, RZ, 0x4, P5 ;  /* 0x00000004ff1c7807 */ /* 0x000fe20002800000 */
[----:B------:R4:W-:Y:S01]  /*1d7c0*/  STL.64 [R1+0xa38], R10 ;  /* 0x000a380a01007387 */ /* 0x0009e20000100a00 */
[----:B------:R-:W-:Y:S02]  /*1d7d0*/  ISETP.GE.AND P5, PT, R252, UR4, PT ;  /* 0x00000004fc007c0c */ /* 0x000fe4000bfa6270 */
[----:B------:R-:W-:Y:S02]  /*1d7e0*/  SEL R28, R28, RZ, P0 ;  /* 0x000000ff1c1c7207 */ /* 0x000fe40000000000 */
[----:B------:R-:W-:Y:S02]  /*1d7f0*/  SEL R29, RZ, 0x4, P5 ;  /* 0x00000004ff1d7807 */ /* 0x000fe40002800000 */
[----:B------:R-:W-:-:S02]  /*1d800*/  ISETP.NE.U32.AND P5, PT, R28, RZ, PT ;  /* 0x000000ff1c00720c */ /* 0x000fc40003fa5070 */
[----:B------:R-:W-:Y:S01]  /*1d810*/  SEL R28, R29, RZ, P0 ;  /* 0x000000ff1d1c7207 */ /* 0x000fe20000000000 */
[----:B----4-:R-:W-:Y:S01]  /*1d820*/  IMAD.WIDE R10, R251, 0x4, R6 ;  /* 0x00000004fb0a7825 */ /* 0x010fe200078e0206 */
[----:B------:R-:W-:-:S03]  /*1d830*/  LOP3.LUT R7, R3, 0x70, RZ, 0xfc, !PT ;  /* 0x0000007003077812 */ /* 0x000fc600078efcff */
[----:B---3--:R-:W-:Y:S01]  /*1d840*/  IMAD.WIDE R4, R251, 0x4, R4 ;  /* 0x00000004fb047825 */ /* 0x008fe200078e0204 */
[----:B------:R1:W-:Y:S04]  /*1d850*/  STL.64 [R1+0xa30], R10 ;  /* 0x000a300a01007387 */ /* 0x0003e80000100a00 */
[----:B------:R1:W-:Y:S01]  /*1d860*/  LDGSTS.E [R245+-0x17ff8], desc[UR20][R10.64], P4 ;  /* 0xe80080000af57fae */ /* 0x0003e2000a1a1014 */
[----:B------:R-:W-:-:S03]  /*1d870*/  ISETP.GE.AND P4, PT, R7, UR4, PT ;  /* 0x0000000407007c0c */ /* 0x000fc6000bf86270 */
[----:B------:R2:W-:Y:S01]  /*1d880*/  STL.64 [R1+0xa28], R4 ;  /* 0x000a280401007387 */ /* 0x0005e20000100a00 */
[----:B------:R-:W-:-:S03]  /*1d890*/  LOP3.LUT R7, R3, 0x72, RZ, 0xfc, !PT ;  /* 0x0000007203077812 */ /* 0x000fc600078efcff */
[----:B------:R-:W-:Y:S01]  /*1d8a0*/  LDGSTS.E [R245+-0x16000], desc[UR20][R4.64], P6 ;  /* 0xea00000004f57fae */ /* 0x000fe2000b1a1014 */
[----:B------:R-:W-:Y:S02]  /*1d8b0*/  ISETP.NE.U32.AND P6, PT, R28, RZ, PT ;  /* 0x000000ff1c00720c */ /* 0x000fe40003fc5070 */
[----:B------:R-:W-:Y:S01]  /*1d8c0*/  SEL R28, RZ, 0x4, P4 ;  /* 0x00000004ff1c7807 */ /* 0x000fe20002000000 */
[----:B-1----:R-:W-:Y:S01]  /*1d8d0*/  IMAD.WIDE R10, R251, 0x4, R88 ;  /* 0x00000004fb0a7825 */ /* 0x002fe200078e0258 */
[----:B------:R-:W-:Y:S01]  /*1d8e0*/  ISETP.GE.AND P4, PT, R7, UR4, PT ;  /* 0x0000000407007c0c */ /* 0x000fe2000bf86270 */
[----:B--2---:R-:W2:Y:S02]  /*1d8f0*/  LDL.LU.64 R4, [R1+0x70] ;  /* 0x0000700001047983 */ /* 0x004ea40000300a00 */
[----:B------:R-:W-:Y:S02]  /*1d900*/  IMAD.WIDE R6, R251, 0x4, R58 ;  /* 0x00000004fb067825 */ /* 0x000fe400078e023a */
[----:B------:R-:W-:Y:S04]  /*1d910*/  STL.64 [R1+0xa20], R10 ;  /* 0x000a200a01007387 */ /* 0x000fe80000100a00 */
[----:B------:R1:W-:Y:S04]  /*1d920*/  LDGSTS.E [R245+-0x15ff8], desc[UR20][R10.64], P1 ;  /* 0xea0080000af57fae */ /* 0x0003e800089a1014 */
[----:B------:R3:W-:Y:S04]  /*1d930*/  STL.64 [R1+0xa18], R6 ;  /* 0x000a180601007387 */ /* 0x0007e80000100a00 */
[----:B------:R-:W-:Y:S04]  /*1d940*/  LDGSTS.E [R245+-0x14000], desc[UR20][R6.64], P5 ;  /* 0xec00000006f57fae */ /* 0x000fe8000a9a1014 */
[----:B---3--:R-:W3:Y:S01]  /*1d950*/  LDL.LU.64 R6, [R1+0x68] ;  /* 0x0000680001067983 */ /* 0x008ee20000300a00 */
[----:B------:R-:W-:-:S02]  /*1d960*/  SEL R28, R28, RZ, P0 ;  /* 0x000000ff1c1c7207 */ /* 0x000fc40000000000 */
[----:B------:R-:W-:Y:S02]  /*1d970*/  SEL R29, RZ, 0x4, P4 ;  /* 0x00000004ff1d7807 */ /* 0x000fe40002000000 */
[----:B------:R-:W-:Y:S02]  /*1d980*/  LOP3.LUT R252, R3, 0x14, RZ, 0xfc, !PT ;  /* 0x0000001403fc7812 */ /* 0x000fe400078efcff */
[----:B------:R-:W-:Y:S02]  /*1d990*/  ISETP.NE.U32.AND P4, PT, R28, RZ, PT ;  /* 0x000000ff1c00720c */ /* 0x000fe40003f85070 */
[----:B------:R-:W-:Y:S02]  /*1d9a0*/  SEL R28, R29, RZ, P0 ;  /* 0x000000ff1d1c7207 */ /* 0x000fe40000000000 */
[----:B------:R-:W-:Y:S02]  /*1d9b0*/  ISETP.GE.AND P1, PT, R252, UR4, PT ;  /* 0x00000004fc007c0c */ /* 0x000fe4000bf26270 */
[----:B------:R-:W-:-:S02]  /*1d9c0*/  LOP3.LUT R252, R3, 0x16, RZ, 0xfc, !PT ;  /* 0x0000001603fc7812 */ /* 0x000fc400078efcff */
[----:B------:R-:W-:Y:S02]  /*1d9d0*/  ISETP.NE.U32.AND P5, PT, R28, RZ, PT ;  /* 0x000000ff1c00720c */ /* 0x000fe40003fa5070 */
[----:B------:R-:W-:Y:S02]  /*1d9e0*/  SEL R28, RZ, 0x4, P1 ;  /* 0x00000004ff1c7807 */ /* 0x000fe40000800000 */
[----:B------:R-:W-:Y:S01]  /*1d9f0*/  ISETP.GE.AND P1, PT, R252, UR4, PT ;  /* 0x00000004fc007c0c */ /* 0x000fe2000bf26270 */
[----:B------:R-:W-:Y:S01]  /*1da00*/  IMAD.WIDE R30, R251, 0x4, R56 ;  /* 0x00000004fb1e7825 */ /* 0x000fe200078e0238 */
[----:B------:R-:W-:Y:S02]  /*1da10*/  LOP3.LUT R252, R3, 0x34, RZ, 0xfc, !PT ;  /* 0x0000003403fc7812 */ /* 0x000fe400078efcff */
[----:B------:R-:W-:Y:S01]  /*1da20*/  SEL R29, RZ, 0x4, P1 ;  /* 0x00000004ff1d7807 */ /* 0x000fe20000800000 */
[----:B-1----:R-:W-:Y:S01]  /*1da30*/  IMAD.WIDE R10, R251, 0x4, R26 ;  /* 0x00000004fb0a7825 */ /* 0x002fe200078e021a */
        /* <DEDUP_REMOVED lines=11> */
[----:B------:R-:W-:-:S02]  /*1daf0*/  IMAD.WIDE R28, R251, 0x4, R24 ;  /* 0x00000004fb1c7825 */ /* 0x000fc400078e0218 */
[----:B------:R-:W-:Y:S01]  /*1db00*/  SEL R27, RZ, 0x4, P6 ;  /* 0x00000004ff1b7807 */ /* 0x000fe20003000000 */
[----:B------:R2:W-:Y:S01]  /*1db10*/  STL.64 [R1+0xa08], R10 ;  /* 0x000a080a01007387 */ /* 0x0005e20000100a00 */
[----:B------:R-:W-:Y:S02]  /*1db20*/  SEL R26, R26, RZ, P0 ;  /* 0x000000ff1a1a7207 */ /* 0x000fe40000000000 */
[----:B------:R-:W-:Y:S01]  /*1db30*/  SEL R24, R27, RZ, P0 ;  /* 0x000000ff1b187207 */ /* 0x000fe20000000000 */
[----:B------:R-:W-:Y:S01]  /*1db40*/  LDGSTS.E [R245+-0x11ff8], desc[UR20][R28.64], P5 ;  /* 0xee0080001cf57fae */ /* 0x000fe2000a9a1014 */
[----:B------:R-:W-:-:S03]  /*1db50*/  ISETP.NE.U32.AND P6, PT, R26, RZ, PT ;  /* 0x000000ff1a00720c */ /* 0x000fc60003fc5070 */
[----:B------:R-:W-:Y:S04]  /*1db60*/  STL.64 [R1+0xa00], R28 ;  /* 0x000a001c01007387 */ /* 0x000fe80000100a00 */
[----:B------:R-:W-:Y:S01]  /*1db70*/  STL.64 [R1+0x14d0], R244 ;  /* 0x0014d0f401007387 */ /* 0x000fe20000100a00 */
[----:B--2---:R-:W-:Y:S01]  /*1db80*/  IMAD.WIDE R10, R251, 0x4, R4 ;  /* 0x00000004fb0a7825 */ /* 0x004fe200078e0204 */
[----:B------:R-:W-:-:S04]  /*1db90*/  LOP3.LUT R5, R3, 0x54, RZ, 0xfc, !PT ;  /* 0x0000005403057812 */ /* 0x000fc800078efcff */
[----:B------:R-:W-:Y:S01]  /*1dba0*/  ISETP.GE.AND P5, PT, R5, UR4, PT ;  /* 0x0000000405007c0c */ /* 0x000fe2000bfa6270 */
[----:B------:R3:W-:Y:S01]  /*1dbb0*/  LDGSTS.E [R246+-0x18000], desc[UR20][R10.64], P1 ;  /* 0xe80000000af67fae */ /* 0x0007e200089a1014 */
[----:B------:R-:W-:Y:S02]  /*1dbc0*/  LOP3.LUT R5, R3, 0x56, RZ, 0xfc, !PT ;  /* 0x0000005603057812 */ /* 0x000fe400078efcff */
[----:B------:R-:W-:Y:S02]  /*1dbd0*/  ISETP.NE.U32.AND P1, PT, R24, RZ, PT ;  /* 0x000000ff1800720c */ /* 0x000fe40003f25070 */
[----:B------:R-:W-:Y:S02]  /*1dbe0*/  SEL R24, RZ, 0x4, P5 ;  /* 0x00000004ff187807 */ /* 0x000fe40002800000 */
[----:B------:R-:W-:Y:S01]  /*1dbf0*/  ISETP.GE.AND P5, PT, R5, UR4, PT ;  /* 0x0000000405007c0c */ /* 0x000fe2000bfa6270 */
[----:B------:R3:W-:Y:S01]  /*1dc00*/  STL.64 [R1+0x9f8], R10 ;  /* 0x0009f80a01007387 */ /* 0x0007e20000100a00 */
[----:B------:R-:W-:Y:S01]  /*1dc10*/  SEL R24, R24, RZ, P0 ;  /* 0x000000ff18187207 */ /* 0x000fe20000000000 */
[----:B------:R-:W-:Y:S01]  /*1dc20*/  IMAD.WIDE R4, R251, 0x4, R86 ;  /* 0x00000004fb047825 */ /* 0x000fe200078e0256 */
[----:B------:R-:W-:-:S02]  /*1dc30*/  SEL R25, RZ, 0x4, P5 ;  /* 0x00000004ff197807 */ /* 0x000fc40002800000 */
[----:B------:R-:W-:Y:S02]  /*1dc40*/  ISETP.NE.U32.AND P5, PT, R24, RZ, PT ;  /* 0x000000ff1800720c */ /* 0x000fe40003fa5070 */
[----:B------:R-:W-:Y:S01]  /*1dc50*/  SEL R24, R25, RZ, P0 ;  /* 0x000000ff19187207 */ /* 0x000fe20000000000 */
[----:B---3--:R-:W-:Y:S01]  /*1dc60*/  IMAD.WIDE R10, R251, 0x4, R6 ;  /* 0x00000004fb0a7825 */ /* 0x008fe200078e0206 */
[----:B------:R-:W-:-:S04]  /*1dc70*/  LOP3.LUT R7, R3, 0x74, RZ, 0xfc, !PT ;  /* 0x0000007403077812 */ /* 0x000fc800078efcff */
[----:B------:R1:W-:Y:S04]  /*1dc80*/  STL.64 [R1+0x9f0], R10 ;  /* 0x0009f00a01007387 */ /* 0x0003e80000100a00 */
[----:B------:R1:W-:Y:S01]  /*1dc90*/  LDGSTS.E [R246+-0x17ff8], desc[UR20][R10.64], P4 ;  /* 0xe80080000af67fae */ /* 0x0003e2000a1a1014 */
[----:B------:R-:W-:Y:S02]  /*1dca0*/  ISETP.GE.AND P4, PT, R7, UR4, PT ;  /* 0x0000000407007c0c */ /* 0x000fe4000bf86270 */
[----:B------:R-:W-:Y:S01]  /*1dcb0*/  LOP3.LUT R7, R3, 0x76, RZ, 0xfc, !PT ;  /* 0x0000007603077812 */ /* 0x000fe200078efcff */
[----:B------:R2:W-:Y:S04]  /*1dcc0*/  STL.64 [R1+0x9e8], R4 ;  /* 0x0009e80401007387 */ /* 0x0005e80000100a00 */
[----:B------:R-:W3:Y:S04]  /*1dcd0*/  LDL.LU.64 R72, [R1+0x60] ;  /* 0x0000600001487983 */ /* 0x000ee80000300a00 */
[----:B------:R2:W-:Y:S01]  /*1dce0*/  LDGSTS.E [R246+-0x16000], desc[UR20][R4.64], P6 ;  /* 0xea00000004f67fae */ /* 0x0005e2000b1a1014 */
[----:B------:R-:W-:Y:S01]  /*1dcf0*/  ISETP.NE.U32.AND P6, PT, R24, RZ, PT ;  /* 0x000000ff1800720c */ /* 0x000fe20003fc5070 */
[----:B-1----:R-:W-:Y:S01]  /*1dd00*/  IMAD.WIDE R10, R251, 0x4, R84 ;  /* 0x00000004fb0a7825 */ /* 0x002fe200078e0254 */
[----:B------:R-:W-:-:S02]  /*1dd10*/  SEL R24, RZ, 0x4, P4 ;  /* 0x00000004ff187807 */ /* 0x000fc40002000000 */
[----:B------:R-:W-:Y:S02]  /*1dd20*/  ISETP.GE.AND P4, PT, R7, UR4, PT ;  /* 0x0000000407007c0c */ /* 0x000fe4000bf86270 */
[----:B------:R-:W-:Y:S01]  /*1dd30*/  LOP3.LUT R7, R3, 0x18, RZ, 0xfc, !PT ;  /* 0x0000001803077812 */ /* 0x000fe200078efcff */
[----:B------:R-:W-:Y:S01]  /*1dd40*/  STL.64 [R1+0x9e0], R10 ;  /* 0x0009e00a01007387 */ /* 0x000fe20000100a00 */
[----:B--2---:R-:W-:-:S03]  /*1dd50*/  IMAD.WIDE R4, R251, 0x4, R54 ;  /* 0x00000004fb047825 */ /* 0x004fc600078e0236 */
[----:B------:R-:W-:Y:S01]  /*1dd60*/  LDGSTS.E [R246+-0x15ff8], desc[UR20][R10.64], P1 ;  /* 0xea0080000af67fae */ /* 0x000fe200089a1014 */
[----:B------:R-:W-:-:S03]  /*1dd70*/  ISETP.GE.AND P1, PT, R7, UR4, PT ;  /* 0x0000000407007c0c */ /* 0x000fc6000bf26270 */
[----:B------:R1:W-:Y:S04]  /*1dd80*/  STL.64 [R1+0x9d8], R4 ;  /* 0x0009d80401007387 */ /* 0x0003e80000100a00 */
[----:B------:R-:W2:Y:S01]  /*1dd90*/  LDL.LU.64 R6, [R1+0x58] ;  /* 0x0000580001067983 */ /* 0x000ea20000300a00 */
[----:B------:R-:W-:Y:S02]  /*1dda0*/  SEL R24, R24, RZ, P0 ;  /* 0x000000ff18187207 */ /* 0x000fe40000000000 */
[----:B------:R-:W-:Y:S01]  /*1ddb0*/  SEL R25, RZ, 0x4, P4 ;  /* 0x00000004ff197807 */ /* 0x000fe20002000000 */
[----:B------:R1:W-:Y:S01]  /*1ddc0*/  LDGSTS.E [R246+-0x14000], desc[UR20][R4.64], P5 ;  /* 0xec00000004f67fae */ /* 0x0003e2000a9a1014 */
[----:B------:R-:W-:Y:S02]  /*1ddd0*/  ISETP.NE.U32.AND P4, PT, R24, RZ, PT ;  /* 0x000000ff1800720c */ /* 0x000fe40003f85070 */
[----:B------:R-:W-:-:S04]  /*1dde0*/  SEL R24, R25, RZ, P0 ;  /* 0x000000ff19187207 */ /* 0x000fc80000000000 */
[----:B------:R-:W-:Y:S02]  /*1ddf0*/  ISETP.NE.U32.AND P5, PT, R24, RZ, PT ;  /* 0x000000ff1800720c */ /* 0x000fe40003fa5070 */
[----:B------:R-:W-:Y:S02]  /*1de00*/  SEL R24, RZ, 0x4, P1 ;  /* 0x00000004ff187807 */ /* 0x000fe40000800000 */
[----:B-1----:R-:W-:Y:S01]  /*1de10*/  LOP3.LUT R5, R3, 0x1a, RZ, 0xfc, !PT ;  /* 0x0000001a03057812 */ /* 0x002fe200078efcff */
[----:B------:R-:W-:-:S03]  /*1de20*/  IMAD.WIDE R26, R251, 0x4, R52 ;  /* 0x00000004fb1a7825 */ /* 0x000fc600078e0234 */
[----:B------:R-:W-:Y:S01]  /*1de30*/  ISETP.GE.AND P1, PT, R5, UR4, PT ;  /* 0x0000000405007c0c */ /* 0x000fe2000bf26270 */
[----:B------:R-:W-:Y:S01]  /*1de40*/  IMAD.WIDE R10, R251, 0x4, R22 ;  /* 0x00000004fb0a7825 */ /* 0x000fe200078e0216 */
[----:B------:R-:W-:Y:S01]  /*1de50*/  LOP3.LUT R5, R3, 0x38, RZ, 0xfc, !PT ;  /* 0x0000003803057812 */ /* 0x000fe200078efcff */
[----:B------:R-:W-:Y:S01]  /*1de60*/  LDGSTS.E [R246+-0x13ff8], desc[UR20][R26.64], P6 ;  /* 0xec0080001af67fae */ /* 0x000fe2000b1a1014 */
[----:B------:R-:W-:Y:S02]  /*1de70*/  SEL R25, RZ, 0x4, P1 ;  /* 0x00000004ff197807 */ /* 0x000fe40000800000 */
[----:B------:R-:W-:Y:S01]  /*1de80*/  SEL R24, R24, RZ, P0 ;  /* 0x000000ff18187207 */ /* 0x000fe20000000000 */
[----:B------:R3:W-:Y:S01]  /*1de90*/  LDGSTS.E [R246+-0x12000], desc[UR20][R10.64], P4 ;  /* 0xee0000000af67fae */ /* 0x0007e2000a1a1014 */
[----:B------:R-:W-:Y:S02]  /*1dea0*/  SEL R22, R25, RZ, P0 ;  /* 0x000000ff19167207 */ /* 0x000fe40000000000 */
[----:B------:R-:W-:-:S02]  /*1deb0*/  ISETP.GE.AND P6, PT, R5, UR4, PT ;  /* 0x0000000405007c0c */ /* 0x000fc4000bfc6270 */
[----:B------:R-:W-:Y:S02]  /*1dec0*/  LOP3.LUT R5, R3, 0x3a, RZ, 0xfc, !PT ;  /* 0x0000003a03057812 */ /* 0x000fe400078efcff */
[----:B------:R-:W-:Y:S02]  /*1ded0*/  ISETP.NE.U32.AND P1, PT, R24, RZ, PT ;  /* 0x000000ff1800720c */ /* 0x000fe40003f25070 */
[----:B------:R-:W-:Y:S02]  /*1dee0*/  ISETP.NE.U32.AND P4, PT, R22, RZ, PT ;  /* 0x000000ff1600720c */ /* 0x000fe40003f85070 */
[----:B------:R-:W-:Y:S02]  /*1def0*/  SEL R22, RZ, 0x4, P6 ;  /* 0x00000004ff167807 */ /* 0x000fe40003000000 */
[----:B------:R-:W-:Y:S01]  /*1df00*/  ISETP.GE.AND P6, PT, R5, UR4, PT ;  /* 0x0000000405007c0c */ /* 0x000fe2000bfc6270 */
[----:B------:R-:W-:Y:S01]  /*1df10*/  IMAD.WIDE R24, R251, 0x4, R20 ;  /* 0x00000004fb187825 */ /* 0x000fe200078e0214 */
[----:B------:R-:W-:Y:S01]  /*1df20*/  STL.64 [R1+0x9d0], R26 ;  /* 0x0009d01a01007387 */ /* 0x000fe20000100a00 */
[----:B------:R-:W-:-:S02]  /*1df30*/  LOP3.LUT R5, R3, 0x58, RZ, 0xfc, !PT ;  /* 0x0000005803057812 */ /* 0x000fc400078efcff */
[----:B------:R-:W-:Y:S01]  /*1df40*/  SEL R23, RZ, 0x4, P6 ;  /* 0x00000004ff177807 */ /* 0x000fe20003000000 */
[----:B------:R3:W-:Y:S01]  /*1df50*/  STL.64 [R1+0x9c8], R10 ;  /* 0x0009c80a01007387 */ /* 0x0007e20000100a00 */
[----:B------:R-:W-:Y:S02]  /*1df60*/  SEL R22, R22, RZ, P0 ;  /* 0x000000ff16167207 */ /* 0x000fe40000000000 */
[----:B------:R-:W-:Y:S01]  /*1df70*/  SEL R20, R23, RZ, P0 ;  /* 0x000000ff17147207 */ /* 0x000fe20000000000 */
[----:B------:R-:W-:Y:S01]  /*1df80*/  LDGSTS.E [R246+-0x11ff8], desc[UR20][R24.64], P5 ;  /* 0xee00800018f67fae */ /* 0x000fe2000a9a1014 */
[----:B------:R-:W-:Y:S02]  /*1df90*/  ISETP.GE.AND P5, PT, R5, UR4, PT ;  /* 0x0000000405007c0c */ /* 0x000fe4000bfa6270 */
[----:B------:R-:W-:Y:S02]  /*1dfa0*/  LOP3.LUT R5, R3, 0x5a, RZ, 0xfc, !PT ;  /* 0x0000005a03057812 */ /* 0x000fe400078efcff */
[----:B------:R-:W-:Y:S01]  /*1dfb0*/  ISETP.NE.U32.AND P6, PT, R22, RZ, PT ;  /* 0x000000ff1600720c */ /* 0x000fe20003fc5070 */
[----:B------:R-:W-:Y:S01]  /*1dfc0*/  STL.64 [R1+0x9c0], R24 ;  /* 0x0009c01801007387 */ /* 0x000fe20000100a00 */
[----:B------:R-:W-:-:S04]  /*1dfd0*/  IMAD.WIDE R22, R251, 0x4, R80 ;  /* 0x00000004fb167825 */ /* 0x000fc800078e0250 */
[----:B---3--:R-:W-:-:S05]  /*1dfe0*/  IMAD.WIDE R10, R251, 0x4, R72 ;  /* 0x00000004fb0a7825 */ /* 0x008fca00078e0248 */
[----:B------:R2:W-:Y:S01]  /*1dff0*/  LDGSTS.E [R247+-0x18000], desc[UR20][R10.64], P1 ;  /* 0xe80000000af77fae */ /* 0x0005e200089a1014 */
[----:B------:R-:W-:Y:S02]  /*1e000*/  ISETP.NE.U32.AND P1, PT, R20, RZ, PT ;  /* 0x000000ff1400720c */ /* 0x000fe40003f25070 */
[----:B------:R-:W-:Y:S02]  /*1e010*/  SEL R20, RZ, 0x4, P5 ;  /* 0x00000004ff147807 */ /* 0x000fe40002800000 */
[----:B------:R-:W-:Y:S01]  /*1e020*/  ISETP.GE.AND P5, PT, R5, UR4, PT ;  /* 0x0000000405007c0c */ /* 0x000fe2000bfa6270 */
[----:B------:R2:W-:Y:S01]  /*1e030*/  STL.64 [R1+0x9b8], R10 ;  /* 0x0009b80a01007387 */ /* 0x0005e20000100a00 */
[----:B------:R-:W-:Y:S02]  /*1e040*/  SEL R20, R20, RZ, P0 ;  /* 0x000000ff14147207 */ /* 0x000fe40000000000 */
[----:B------:R-:W-:Y:S01]  /*1e050*/  SEL R21, RZ, 0x4, P5 ;  /* 0x00000004ff157807 */ /* 0x000fe20002800000 */
[----:B------:R-:W-:Y:S01]  /*1e060*/  IMAD.WIDE R4, R251, 0x4, R82 ;  /* 0x00000004fb047825 */ /* 0x000fe200078e0252 */
[----:B------:R-:W-:-:S02]  /*1e070*/  ISETP.NE.U32.AND P5, PT, R20, RZ, PT ;  /* 0x000000ff1400720c */ /* 0x000fc40003fa5070 */
[----:B------:R-:W-:Y:S01]  /*1e080*/  SEL R20, R21, RZ, P0 ;  /* 0x000000ff15147207 */ /* 0x000fe20000000000 */
[----:B--2---:R-:W-:Y:S01]  /*1e090*/  IMAD.WIDE R10, R251, 0x4, R6 ;  /* 0x00000004fb0a7825 */ /* 0x004fe200078e0206 */
[----:B------:R-:W-:-:S04]  /*1e0a0*/  LOP3.LUT R7, R3, 0x78, RZ, 0xfc, !PT ;  /* 0x0000007803077812 */ /* 0x000fc800078efcff */
[----:B------:R1:W-:Y:S01]  /*1e0b0*/  LDGSTS.E [R247+-0x17ff8], desc[UR20][R10.64], P4 ;  /* 0xe80080000af77fae */ /* 0x0003e2000a1a1014 */
[----:B------:R-:W-:Y:S02]  /*1e0c0*/  ISETP.GE.AND P4, PT, R7, UR4, PT ;  /* 0x0000000407007c0c */ /* 0x000fe4000bf86270 */
[----:B------:R-:W-:Y:S01]  /*1e0d0*/  LOP3.LUT R7, R3, 0x7a, RZ, 0xfc, !PT ;  /* 0x0000007a03077812 */ /* 0x000fe200078efcff */
[----:B------:R-:W-:Y:S01]  /*1e0e0*/  LDGSTS.E [R247+-0x16000], desc[UR20][R4.64], P6 ;  /* 0xea00000004f77fae */ /* 0x000fe2000b1a1014 */
[----:B------:R-:W-:Y:S02]  /*1e0f0*/  ISETP.NE.U32.AND P6, PT, R20, RZ, PT ;  /* 0x000000ff1400720c */ /* 0x000fe40003fc5070 */
[----:B------:R-:W-:Y:S01]  /*1e100*/  SEL R20, RZ, 0x4, P4 ;  /* 0x00000004ff147807 */ /* 0x000fe20002000000 */
[----:B------:R1:W-:Y:S01]  /*1e110*/  STL.64 [R1+0x9b0], R10 ;  /* 0x0009b00a01007387 */ /* 0x0003e20000100a00 */
[----:B------:R-:W-:Y:S02]  /*1e120*/  ISETP.GE.AND P4, PT, R7, UR4, PT ;  /* 0x0000000407007c0c */ /* 0x000fe4000bf86270 */
[----:B------:R-:W-:Y:S01]  /*1e130*/  SEL R20, R20, RZ, P0 ;  /* 0x000000ff14147207 */ /* 0x000fe20000000000 */
[----:B------:R2:W-:Y:S01]  /*1e140*/  LDGSTS.E [R247+-0x15ff8], desc[UR20][R22.64], P1 ;  /* 0xea00800016f77fae */ /* 0x0005e200089a1014 */
[----:B------:R-:W-:-:S02]  /*1e150*/  SEL R21, RZ, 0x4, P4 ;  /* 0x00000004ff157807 */ /* 0x000fc40002000000 */
[----:B------:R-:W-:Y:S02]  /*1e160*/  LOP3.LUT R7, R3, 0x1c, RZ, 0xfc, !PT ;  /* 0x0000001c03077812 */ /* 0x000fe400078efcff */
[----:B------:R-:W-:Y:S01]  /*1e170*/  ISETP.NE.U32.AND P4, PT, R20, RZ, PT ;  /* 0x000000ff1400720c */ /* 0x000fe20003f85070 */
[----:B-1----:R-:W-:Y:S01]  /*1e180*/  IMAD.WIDE R10, R251, 0x4, R50 ;  /* 0x00000004fb0a7825 */ /* 0x002fe200078e0232 */
[----:B------:R-:W-:Y:S02]  /*1e190*/  SEL R20, R21, RZ, P0 ;  /* 0x000000ff15147207 */ /* 0x000fe40000000000 */
[----:B------:R-:W-:Y:S02]  /*1e1a0*/  ISETP.GE.AND P1, PT, R7, UR4, PT ;  /* 0x0000000407007c0c */ /* 0x000fe4000bf26270 */
[----:B------:R-:W-:Y:S01]  /*1e1b0*/  LOP3.LUT R7, R3, 0x1e, RZ, 0xfc, !PT ;  /* 0x0000001e03077812 */ /* 0x000fe200078efcff */
[----:B------:R1:W-:Y:S04]  /*1e1c0*/  STL.64 [R1+0x9a8], R4 ;  /* 0x0009a80401007387 */ /* 0x0003e80000100a00 */
[----:B------:R3:W-:Y:S01]  /*1e1d0*/  LDGSTS.E [R247+-0x14000], desc[UR20][R10.64], P5 ;  /* 0xec0000000af77fae */ /* 0x0007e2000a9a1014 */
[----:B------:R-:W-:-:S02]  /*1e1e0*/  ISETP.NE.U32.AND P5, PT, R20, RZ, PT ;  /* 0x000000ff1400720c */ /* 0x000fc40003fa5070 */
[----:B------:R-:W-:Y:S02]  /*1e1f0*/  SEL R20, RZ, 0x4, P1 ;  /* 0x00000004ff147807 */ /* 0x000fe40000800000 */
[----:B------:R-:W-:Y:S01]  /*1e200*/  ISETP.GE.AND P1, PT, R7, UR4, PT ;  /* 0x0000000407007c0c */ /* 0x000fe2000bf26270 */
[----:B-1----:R-:W4:Y:S04]  /*1e210*/  LDL.LU.64 R4, [R1+0x50] ;  /* 0x0000500001047983 */ /* 0x002f280000300a00 */
[----:B------:R2:W-:Y:S04]  /*1e220*/  STL.64 [R1+0x9a0], R22 ;  /* 0x0009a01601007387 */ /* 0x0005e80000100a00 */
[----:B------:R3:W-:Y:S04]  /*1e230*/  STL.64 [R1+0x998], R10 ;  /* 0x0009980a01007387 */ /* 0x0007e80000100a00 */
[----:B------:R-:W4:Y:S01]  /*1e240*/  LDL.LU.64 R6, [R1+0x48] ;  /* 0x0000480001067983 */ /* 0x000f220000300a00 */
[----:B------:R-:W-:Y:S01]  /*1e250*/  SEL R21, RZ, 0x4, P1 ;  /* 0x00000004ff157807 */ /* 0x000fe20000800000 */
[----:B--2---:R-:W-:Y:S01]  /*1e260*/  IMAD.WIDE R22, R251, 0x4, R48 ;  /* 0x00000004fb167825 */ /* 0x004fe200078e0230 */
[----:B------:R-:W-:-:S03]  /*1e270*/  SEL R20, R20, RZ, P0 ;  /* 0x000000ff14147207 */ /* 0x000fc60000000000 */
[----:B---3--:R-:W-:Y:S01]  /*1e280*/  IMAD.WIDE R10, R251, 0x4, R18 ;  /* 0x00000004fb0a7825 */ /* 0x008fe200078e0212 */
[----:B------:R-:W-:Y:S01]  /*1e290*/  SEL R18, R21, RZ, P0 ;  /* 0x000000ff15127207 */ /* 0x000fe20000000000 */
[----:B------:R-:W-:Y:S01]  /*1e2a0*/  LDGSTS.E [R247+-0x13ff8], desc[UR20][R22.64], P6 ;  /* 0xec00800016f77fae */ /* 0x000fe2000b1a1014 */
[----:B------:R-:W-:-:S03]  /*1e2b0*/  ISETP.NE.U32.AND P1, PT, R20, RZ, PT ;  /* 0x000000ff1400720c */ /* 0x000fc60003f25070 */
[----:B------:R4:W-:Y:S01]  /*1e2c0*/  LDGSTS.E [R247+-0x12000], desc[UR20][R10.64], P4 ;  /* 0xee0000000af77fae */ /* 0x0009e2000a1a1014 */
[----:B------:R-:W-:Y:S01]  /*1e2d0*/  ISETP.NE.U32.AND P4, PT, R18, RZ, PT ;  /* 0x000000ff1200720c */ /* 0x000fe20003f85070 */
[----:B------:R-:W-:Y:S01]  /*1e2e0*/  IMAD.WIDE R20, R251, 0x4, R16 ;  /* 0x00000004fb147825 */ /* 0x000fe200078e0210 */
[C---:B------:R-:W-:Y:S01]  /*1e2f0*/  LOP3.LUT R252, R3.reuse, 0x3c, RZ, 0xfc, !PT ;  /* 0x0000003c03fc7812 */ /* 0x040fe200078efcff */
[----:B------:R-:W-:Y:S04]  /*1e300*/  STL.64 [R1+0x990], R22 ;  /* 0x0009901601007387 */ /* 0x000fe80000100a00 */
[----:B------:R4:W-:Y:S01]  /*1e310*/  STL.64 [R1+0x988], R10 ;  /* 0x0009880a01007387 */ /* 0x0009e20000100a00 */
[----:B------:R-:W-:Y:S02]  /*1e320*/  ISETP.GE.AND P6, PT, R252, UR4, PT ;  /* 0x00000004fc007c0c */ /* 0x000fe4000bfc6270 */
[----:B------:R-:W-:Y:S01]  /*1e330*/  LOP3.LUT R252, R3, 0x3e, RZ, 0xfc, !PT ;  /* 0x0000003e03fc7812 */ /* 0x000fe200078efcff */
[----:B------:R-:W-:Y:S01]  /*1e340*/  STL.64 [R1+0x980], R20 ;  /* 0x0009801401007387 */ /* 0x000fe20000100a00 */
[----:B------:R-:W-:-:S03]  /*1e350*/  SEL R18, RZ, 0x4, P6 ;  /* 0x00000004ff127807 */ /* 0x000fc60003000000 */
[----:B------:R-:W-:Y:S04]  /*1e360*/  LDGSTS.E [R247+-0x11ff8], desc[UR20][R20.64], P5 ;  /* 0xee00800014f77fae */ /* 0x000fe8000a9a1014 */
[----:B------:R-:W-:Y:S01]  /*1e370*/  STL.64 [R1+0x14d8], R246 ;  /* 0x0014d8f601007387 */ /* 0x000fe20000100a00 */
[----:B------:R-:W-:-:S04]  /*1e380*/  ISETP.GE.AND P6, PT, R252, UR4, PT ;  /* 0x00000004fc007c0c */ /* 0x000fc8000bfc6270 */
[----:B------:R-:W-:Y:S02]  /*1e390*/  SEL R19, RZ, 0x4, P6 ;  /* 0x00000004ff137807 */ /* 0x000fe40003000000 */
[----:B------:R-:W-:Y:S02]  /*1e3a0*/  SEL R18, R18, RZ, P0 ;  /* 0x000000ff12127207 */ /* 0x000fe40000000000 */
[----:B------:R-:W-:Y:S02]  /*1e3b0*/  SEL R16, R19, RZ, P0 ;  /* 0x000000ff13107207 */ /* 0x000fe40000000000 */
[----:B------:R-:W-:Y:S01]  /*1e3c0*/  ISETP.NE.U32.AND P6, PT, R18, RZ, PT ;  /* 0x000000ff1200720c */ /* 0x000fe20003fc5070 */
[----:B------:R-:W-:Y:S01]  /*1e3d0*/  UIADD3 UR5, UPT, UPT, UR5, -0x100, URZ ;  /* 0xffffff0005057890 */ /* 0x000fe2000fffe0ff */
[----:B----4-:R-:W-:-:S05]  /*1e3e0*/  IMAD.WIDE R10, R251, 0x4, R4 ;  /* 0x00000004fb0a7825 */ /* 0x010fca00078e0204 */
[----:B------:R-:W-:Y:S04]  /*1e3f0*/  STL.64 [R1+0x978], R10 ;  /* 0x0009780a01007387 */ /* 0x000fe80000100a00 */
[----:B------:R-:W-:Y:S01]  /*1e400*/  LDGSTS.E [R248+-0x18000], desc[UR20][R10.64], P1 ;  /* 0xe80000000af87fae */ /* 0x000fe200089a1014 */
[----:B------:R-:W-:-:S05]  /*1e410*/  IMAD.WIDE R6, R251, 0x4, R6 ;  /* 0x00000004fb067825 */ /* 0x000fca00078e0206 */
[----:B------:R1:W-:Y:S04]  /*1e420*/  STL.64 [R1+0x970], R6 ;  /* 0x0009700601007387 */ /* 0x0003e80000100a00 */
[----:B------:R1:W-:Y:S01]  /*1e430*/  LDGSTS.E [R248+-0x17ff8], desc[UR20][R6.64], P4 ;  /* 0xe800800006f87fae */ /* 0x0003e2000a1a1014 */
[----:B------:R-:W-:Y:S01]  /*1e440*/  LOP3.LUT R5, R3, 0x5c, RZ, 0xfc, !PT ;  /* 0x0000005c03057812 */ /* 0x000fe200078efcff */
[----:B-1----:R-:W1:Y:S03]  /*1e450*/  LDC R7, c[0x0][0x3a0] ;  /* 0x0000e800ff077b82 */ /* 0x002e660000000800 */
[----:B------:R-:W-:Y:S02]  /*1e460*/  ISETP.GE.AND P5, PT, R5, UR4, PT ;  /* 0x0000000405007c0c */ /* 0x000fe4000bfa6270 */
[----:B------:R-:W-:-:S02]  /*1e470*/  LOP3.LUT R5, R3, 0x5e, RZ, 0xfc, !PT ;  /* 0x0000005e03057812 */ /* 0x000fc400078efcff */
[----:B------:R-:W-:Y:S02]  /*1e480*/  ISETP.NE.U32.AND P1, PT, R16, RZ, PT ;  /* 0x000000ff1000720c */ /* 0x000fe40003f25070 */
[----:B------:R-:W-:Y:S02]  /*1e490*/  SEL R16, RZ, 0x4, P5 ;  /* 0x00000004ff107807 */ /* 0x000fe40002800000 */
[----:B------:R-:W-:Y:S02]  /*1e4a0*/  ISETP.GE.AND P5, PT, R5, UR4, PT ;  /* 0x0000000405007c0c */ /* 0x000fe4000bfa6270 */
[----:B------:R-:W-:Y:S02]  /*1e4b0*/  SEL R16, R16, RZ, P0 ;  /* 0x000000ff10107207 */ /* 0x000fe40000000000 */
[----:B------:R-:W-:Y:S01]  /*1e4c0*/  SEL R17, RZ, 0x4, P5 ;  /* 0x00000004ff117807 */ /* 0x000fe20002800000 */
[----:B------:R-:W-:Y:S01]  /*1e4d0*/  IMAD.WIDE R4, R251, 0x4, R78 ;  /* 0x00000004fb047825 */ /* 0x000fe200078e024e */
[----:B------:R-:W-:-:S02]  /*1e4e0*/  ISETP.NE.U32.AND P5, PT, R16, RZ, PT ;  /* 0x000000ff1000720c */ /* 0x000fc40003fa5070 */
[----:B------:R-:W-:Y:S02]  /*1e4f0*/  SEL R16, R17, RZ, P0 ;  /* 0x000000ff11107207 */ /* 0x000fe40000000000 */
[----:B------:R-:W-:Y:S01]  /*1e500*/  ISETP.GE.AND P4, PT, R3, UR5, PT ;  /* 0x0000000503007c0c */ /* 0x000fe2000bf86270 */
[----:B------:R2:W-:Y:S01]  /*1e510*/  LDGSTS.E [R248+-0x16000], desc[UR20][R4.64], P6 ;  /* 0xea00000004f87fae */ /* 0x0005e2000b1a1014 */
[----:B------:R-:W-:Y:S01]  /*1e520*/  ISETP.NE.U32.AND P6, PT, R16, RZ, PT ;  /* 0x000000ff1000720c */ /* 0x000fe20003fc5070 */
[----:B-1----:R-:W-:Y:S01]  /*1e530*/  VIADD R7, R7, 0x7f ;  /* 0x0000007f07077836 */ /* 0x002fe20000000000 */
[----:B------:R-:W-:-:S04]  /*1e540*/  SEL R16, RZ, 0x4, P4 ;  /* 0x00000004ff107807 */ /* 0x000fc80002000000 */
[----:B------:R-:W-:Y:S02]  /*1e550*/  ISETP.GT.AND P4, PT, R7, 0x17f, PT ;  /* 0x0000017f0700780c */ /* 0x000fe40003f84270 */
[----:B------:R-:W1:Y:S01]  /*1e560*/  S2R R7, SR_TID.X ;  /* 0x0000000000077919 */ /* 0x000e620000002100 */
[----:B------:R2:W-:Y:S04]  /*1e570*/  STL.64 [R1+0x968], R4 ;  /* 0x0009680401007387 */ /* 0x0005e80000100a00 */
[----:B------:R3:W-:Y:S01]  /*1e580*/  STL.64 [R1+0x14e0], R2 ;  /* 0x0014e00201007387 */ /* 0x0007e20000100a00 */
[----:B--2---:R-:W-:-:S04]  /*1e590*/  IMAD.WIDE R4, R251, 0x4, R76 ;  /* 0x00000004fb047825 */ /* 0x004fc800078e024c */
[----:B---3--:R-:W-:Y:S01]  /*1e5a0*/  IMAD.WIDE R2, R251, 0x4, R46 ;  /* 0x00000004fb027825 */ /* 0x008fe200078e022e */
[----:B------:R-:W-:Y:S01]  /*1e5b0*/  LDGSTS.E [R248+-0x15ff8], desc[UR20][R4.64], P1 ;  /* 0xea00800004f87fae */ /* 0x000fe200089a1014 */
[----:B-1----:R-:W-:-:S03]  /*1e5c0*/  SHF.R.U32.HI R6, RZ, 0x6, R7 ;  /* 0x00000006ff067819 */ /* 0x002fc60000011607 */
[----:B------:R-:W-:Y:S01]  /*1e5d0*/  STL.64 [R1+0x960], R4 ;  /* 0x0009600401007387 */ /* 0x000fe20000100a00 */
[----:B------:R-:W-:-:S03]  /*1e5e0*/  SGXT.U32 R6, R6, 0x1 ;  /* 0x000000010606781a */ /* 0x000fc60000000000 */
[----:B------:R1:W-:Y:S01]  /*1e5f0*/  LDGSTS.E [R248+-0x14000], desc[UR20][R2.64], P5 ;  /* 0xec00000002f87fae */ /* 0x0003e2000a9a1014 */
[----:B------:R-:W-:-:S03]  /*1e600*/  LOP3.LUT R6, R6, 0x7c, RZ, 0xfc, !PT ;  /* 0x0000007c06067812 */ /* 0x000fc600078efcff */
[----:B------:R1:W-:Y:S01]  /*1e610*/  STL.64 [R1+0x958], R2 ;  /* 0x0009580201007387 */ /* 0x0003e20000100a00 */
[----:B------:R-:W-:Y:S02]  /*1e620*/  ISETP.GE.AND P5, PT, R6, UR4, PT ;  /* 0x0000000406007c0c */ /* 0x000fe4000bfa6270 */
[----:B------:R-:W-:Y:S02]  /*1e630*/  SHF.R.U32.HI R6, RZ, 0x6, R7 ;  /* 0x00000006ff067819 */ /* 0x000fe40000011607 */
[----:B------:R-:W-:Y:S01]  /*1e640*/  LOP3.LUT R7, R7, 0x7f, RZ, 0xc0, !PT ;  /* 0x0000007f07077812 */ /* 0x000fe200078ec0ff */
[----:B-1----:R-:W-:-:S05]  /*1e650*/  IMAD.WIDE R2, R251, 0x4, R44 ;  /* 0x00000004fb027825 */ /* 0x002fca00078e022c */
[----:B------:R1:W-:Y:S01]  /*1e660*/  LDGSTS.E [R248+-0x13ff8], desc[UR20][R2.64], P6 ;  /* 0xec00800002f87fae */ /* 0x0003e2000b1a1014 */
[----:B------:R-:W-:Y:S02]  /*1e670*/  ISETP.GE.AND P6, PT, R7, UR5, PT ;  /* 0x0000000507007c0c */ /* 0x000fe4000bfc6270 */
[----:B------:R-:W2:Y:S01]  /*1e680*/  S2R R7, SR_TID.X ;  /* 0x0000000000077919 */ /* 0x000ea20000002100 */
[----:B------:R1:W-:Y:S04]  /*1e690*/  STL.64 [R1+0x950], R2 ;  /* 0x0009500201007387 */ /* 0x0003e80000100a00 */
[----:B------:R-:W3:Y:S04]  /*1e6a0*/  LDL.LU.64 R66, [R1+0x220] ;  /* 0x0002200001427983 */ /* 0x000ee80000300a00 */
[----:B------:R-:W4:Y:S04]  /*1e6b0*/  LDL.LU.64 R72, [R1+0x218] ;  /* 0x0002180001487983 */ /* 0x000f280000300a00 */
[----:B------:R-:W4:Y:S01]  /*1e6c0*/  LDL.LU.64 R4, [R1+0x210] ;  /* 0x0002100001047983 */ /* 0x000f220000300a00 */
[----:B------:R-:W-:-:S02]  /*1e6d0*/  SEL R16, R16, RZ, P4 ;  /* 0x000000ff10107207 */ /* 0x000fc40002000000 */
[----:B------:R-:W-:Y:S01]  /*1e6e0*/  SGXT.U32 R6, R6, 0x1 ;  /* 0x000000010606781a */ /* 0x000fe20000000000 */
[----:B------:R-:W4:Y:S01]  /*1e6f0*/  LDL.LU.64 R38, [R1+0x1e0] ;  /* 0x0001e00001267983 */ /* 0x000f220000300a00 */
[----:B------:R-:W-:Y:S02]  /*1e700*/  ISETP.NE.U32.AND P1, PT, R16, RZ, PT ;  /* 0x000000ff1000720c */ /* 0x000fe40003f25070 */
[----:B------:R-:W-:Y:S02]  /*1e710*/  LOP3.LUT R6, R6, 0x7e, RZ, 0xfc, !PT ;  /* 0x0000007e06067812 */ /* 0x000fe400078efcff */
[----:B------:R-:W-:Y:S02]  /*1e720*/  SEL R16, RZ, 0x4, P5 ;  /* 0x00000004ff107807 */ /* 0x000fe40002800000 */
[----:B--2---:R-:W-:Y:S02]  /*1e730*/  SHF.R.U32.HI R7, RZ, 0x6, R7 ;  /* 0x00000006ff077819 */ /* 0x004fe40000011607 */
[----:B------:R-:W-:Y:S01]  /*1e740*/  ISETP.GE.AND P5, PT, R6, UR4, PT ;  /* 0x0000000406007c0c */ /* 0x000fe2000bfa6270 */
[----:B-1----:R-:W-:Y:S01]  /*1e750*/  IMAD.WIDE R2, R251, 0x4, R14 ;  /* 0x00000004fb027825 */ /* 0x002fe200078e020e */
[----:B------:R-:W-:Y:S01]  /*1e760*/  SGXT.U32 R7, R7, 0x1 ;  /* 0x000000010707781a */ /* 0x000fe20000000000 */
[----:B------:R-:W1:Y:S01]  /*1e770*/  S2R R252, SR_TID.X ;  /* 0x0000000000fc7919 */ /* 0x000e620000002100 */
[----:B------:R-:W-:Y:S01]  /*1e780*/  SEL R16, R16, RZ, P0 ;  /* 0x000000ff10107207 */ /* 0x000fe20000000000 */
[----:B------:R-:W2:Y:S01]  /*1e790*/  LDCU UR4, c[0x0][0x3a0] ;  /* 0x00007400ff0477ac */ /* 0x000ea20008000800 */
[----:B------:R-:W-:-:S02]  /*1e7a0*/  LOP3.LUT R7, R7, 0x2, RZ, 0xfc, !PT ;  /* 0x0000000207077812 */ /* 0x000fc400078efcff */
[----:B------:R-:W-:Y:S02]  /*1e7b0*/  SEL R17, RZ, 0x4, P5 ;  /* 0x00000004ff117807 */ /* 0x000fe40002800000 */
[----:B------:R-:W-:Y:S02]  /*1e7c0*/  ISETP.NE.U32.AND P5, PT, R16, RZ, PT ;  /* 0x000000ff1000720c */ /* 0x000fe40003fa5070 */
[----:B------:R-:W-:Y:S02]  /*1e7d0*/  SEL R16, RZ, 0x4, P6 ;  /* 0x00000004ff107807 */ /* 0x000fe40003000000 */
[----:B------:R-:W-:Y:S02]  /*1e7e0*/  ISETP.GE.AND P6, PT, R7, UR5, PT ;  /* 0x0000000507007c0c */ /* 0x000fe4000bfc6270 */
[----:B------:R-:W2:Y:S04]  /*1e7f0*/  LDL.LU.64 R6, [R1+0x1d8] ;  /* 0x0001d80001067983 */ /* 0x000ea80000300a00 */
[----:B------:R-:W2:Y:S04]  /*1e800*/  LDL.LU.64 R40, [R1+0x1d0] ;  /* 0x0001d00001287983 */ /* 0x000ea80000300a00 */
[----:B------:R1:W-:Y:S04]  /*1e810*/  STL.64 [R1+0x948], R2 ;  /* 0x0009480201007387 */ /* 0x0003e80000100a00 */
[----:B------:R-:W2:Y:S04]  /*1e820*/  LDL.LU.64 R68, [R1+0x1a0] ;  /* 0x0001a00001447983 */ /* 0x000ea80000300a00 */
[----:B------:R-:W2:Y:S04]  /*1e830*/  LDL.LU.64 R70, [R1+0x198] ;  /* 0x0001980001467983 */ /* 0x000ea80000300a00 */
[----:B------:R-:W2:Y:S01]  /*1e840*/  LDL.LU.64 R10, [R1+0x190] ;  /* 0x00019000010a7983 */ /* 0x000ea20000300a00 */
[----:B------:R-:W-:-:S02]  /*1e850*/  SEL R16, R16, RZ, P4 ;  /* 0x000000ff10107207 */ /* 0x000fc40002000000 */
[----:B------:R-:W-:Y:S01]  /*1e860*/  SEL R17, R17, RZ, P0 ;  /* 0x000000ff11117207 */ /* 0x000fe20000000000 */
[----:B------:R1:W-:Y:S01]  /*1e870*/  LDGSTS.E [R248+-0x12000], desc[UR20][R2.64], P5 ;  /* 0xee00000002f87fae */ /* 0x0003e2000a9a1014 */
[----:B------:R-:W-:Y:S02]  /*1e880*/  ISETP.NE.U32.AND P0, PT, R16, RZ, PT ;  /* 0x000000ff1000720c */ /* 0x000fe40003f05070 */
[----:B------:R-:W-:Y:S02]  /*1e890*/  SEL R16, RZ, 0x4, P6 ;  /* 0x00000004ff107807 */ /* 0x000fe40003000000 */
[----:B------:R-:W-:Y:S02]  /*1e8a0*/  ISETP.NE.U32.AND P6, PT, R17, RZ, PT ;  /* 0x000000ff1100720c */ /* 0x000fe40003fc5070 */
[----:B-1----:R-:W-:Y:S02]  /*1e8b0*/  SHF.R.U32.HI R74, RZ, 0x6, R252 ;  /* 0x00000006ff4a7819 */ /* 0x002fe400000116fc */
[----:B------:R-:W-:-:S02]  /*1e8c0*/  SEL R14, R16, RZ, P4 ;  /* 0x000000ff100e7207 */ /* 0x000fc40002000000 */
[----:B------:R-:W-:Y:S01]  /*1e8d0*/  SGXT.U32 R74, R74, 0x1 ;  /* 0x000000014a4a781a */ /* 0x000fe20000000000 */
[----:B------:R-:W-:Y:S01]  /*1e8e0*/  IMAD.WIDE R2, R251, 0x4, R12 ;  /* 0x00000004fb027825 */ /* 0x000fe200078e020c */
[----:B------:R-:W-:Y:S03]  /*1e8f0*/  STL.64 [R1+0x1530], R250 ;  /* 0x001530fa01007387 */ /* 0x000fe60000100a00 */
[----:B------:R-:W-:Y:S01]  /*1e900*/  IMAD.U32 R13, RZ, RZ, UR13 ;  /* 0x0000000dff0d7e24 */ /* 0x000fe2000f8e00ff */
[----:B------:R-:W-:Y:S01]  /*1e910*/  LOP3.LUT R74, R74, 0x20, RZ, 0xfc, !PT ;  /* 0x000000204a4a7812 */ /* 0x000fe200078efcff */
[----:B------:R3:W-:Y:S01]  /*1e920*/  STL.64 [R1+0x940], R2 ;  /* 0x0009400201007387 */ /* 0x0007e20000100a00 */
[----:B------:R-:W-:-:S03]  /*1e930*/  ISETP.NE.U32.AND P5, PT, R14, RZ, PT ;  /* 0x000000ff0e00720c */ /* 0x000fc60003fa5070 */
[----:B------:R3:W-:Y:S01]  /*1e940*/  LDGSTS.E [R248+-0x11ff8], desc[UR20][R2.64], P6 ;  /* 0xee00800002f87fae */ /* 0x0007e2000b1a1014 */
[----:B------:R-:W-:-:S03]  /*1e950*/  ISETP.GE.AND P6, PT, R74, UR5, PT ;  /* 0x000000054a007c0c */ /* 0x000fc6000bfc6270 */
[----:B------:R-:W2:Y:S04]  /*1e960*/  LDL.LU.64 R42, [R1+0x160] ;  /* 0x00016000012a7983 */ /* 0x000ea80000300a00 */
[----:B------:R-:W2:Y:S01]  /*1e970*/  LDL.LU.64 R74, [R1+0x158] ;  /* 0x00015800014a7983 */ /* 0x000ea20000300a00 */
[----:B------:R-:W-:-:S03]  /*1e980*/  IMAD.WIDE R16, R13, 0x4, R180 ;  /* 0x000000040d107825 */ /* 0x000fc600078e02b4 */
[----:B------:R-:W0:Y:S01]  /*1e990*/  LDGDEPBAR ;  /* 0x00000000000079af */ /* 0x000e220000000000 */
[----:B---3--:R-:W-:-:S04]  /*1e9a0*/  IMAD.WIDE R2, R13, 0x4, R66 ;  /* 0x000000040d027825 */ /* 0x008fc800078e0242 */
[C---:B----4-:R-:W-:Y:S01]  /*1e9b0*/  IMAD.WIDE R14, R13.reuse, 0x4, R72 ;  /* 0x000000040d0e7825 */ /* 0x050fe200078e0248 */
[----:B------:R1:W-:Y:S03]  /*1e9c0*/  STL.64 [R1+0x938], R2 ;  /* 0x0009380201007387 */ /* 0x0003e60000100a00 */
[C---:B------:R-:W-:Y:S01]  /*1e9d0*/  IMAD.WIDE R4, R13.reuse, 0x4, R4 ;  /* 0x000000040d047825 */ /* 0x040fe200078e0204 */
[----:B------:R3:W-:Y:S03]  /*1e9e0*/  STL.64 [R1+0x930], R14 ;  /* 0x0009300e01007387 */ /* 0x0007e60000100a00 */
[C---:B-1----:R-:W-:Y:S02]  /*1e9f0*/  IMAD.WIDE R2, R13.reuse, 0x4, R116 ;  /* 0x000000040d027825 */ /* 0x042fe400078e0274 */
[----:B------:R-:W4:Y:S04]  /*1ea00*/  LDL.LU.64 R116, [R1+0x1690] ;  /* 0x0016900001747983 */ /* 0x000f280000300a00 */
[----:B------:R1:W-:Y:S04]  /*1ea10*/  STL.64 [R1+0x928], R4 ;  /* 0x0009280401007387 */ /* 0x0003e80000100a00 */
[----:B------:R-:W4:Y:S01]  /*1ea20*/  LDL.LU.64 R72, [R1+0x120] ;  /* 0x0001200001487983 */ /* 0x000f220000300a00 */
[----:B---3--:R-:W-:-:S03]  /*1ea30*/  IMAD.WIDE R14, R13, 0x4, R148 ;  /* 0x000000040d0e7825 */ /* 0x008fc600078e0294 */
[----:B-1----:R-:W3:Y:S04]  /*1ea40*/  LDL.LU.64 R4, [R1+0x118] ;  /* 0x0001180001047983 */ /* 0x002ee80000300a00 */
[----:B------:R1:W-:Y:S02]  /*1ea50*/  STL.64 [R1+0x920], R2 ;  /* 0x0009200201007387 */ /* 0x0003e40000100a00 */
[C---:B-1----:R-:W-:Y:S02]  /*1ea60*/  IMAD.WIDE R2, R13.reuse, 0x4, R132 ;  /* 0x000000040d027825 */ /* 0x042fe400078e0284 */
[----:B------:R-:W3:Y:S04]  /*1ea70*/  LDL.LU.64 R132, [R1+0x1688] ;  /* 0x0016880001847983 */ /* 0x000ee80000300a00 */
[----:B------:R-:W3:Y:S04]  /*1ea80*/  LDL.LU.64 R148, [R1+0x1680] ;  /* 0x0016800001947983 */ /* 0x000ee80000300a00 */
[----:B------:R1:W-:Y:S02]  /*1ea90*/  STL.64 [R1+0x918], R2 ;  /* 0x0009180201007387 */ /* 0x0003e40000100a00 */
[----:B-1----:R-:W-:-:S02]  /*1eaa0*/  IMAD.WIDE R2, R13, 0x4, R164 ;  /* 0x000000040d027825 */ /* 0x002fc400078e02a4 */
[----:B------:R-:W3:Y:S04]  /*1eab0*/  LDL.LU.64 R164, [R1+0x1678] ;  /* 0x0016780001a47983 */ /* 0x000ee80000300a00 */
[----:B------:R1:W-:Y:S04]  /*1eac0*/  STL.64 [R1+0x910], R14 ;  /* 0x0009100e01007387 */ /* 0x0003e80000100a00 */
[----:B------:R-:W3:Y:S04]  /*1ead0*/  LDL.LU.64 R180, [R1+0x1670] ;  /* 0x0016700001b47983 */ /* 0x000ee80000300a00 */
[----:B------:R2:W-:Y:S01]  /*1eae0*/  STL.64 [R1+0x908], R2 ;  /* 0x0009080201007387 */ /* 0x0005e20000100a00 */
[----:B-1----:R-:W-:-:S03]  /*1eaf0*/  IMAD.WIDE R14, R13, 0x4, R38 ;  /* 0x000000040d0e7825 */ /* 0x002fc600078e0226 */
[----:B------:R-:W-:Y:S01]  /*1eb00*/  STL.64 [R1+0x900], R16 ;  /* 0x0009001001007387 */ /* 0x000fe20000100a00 */
[----:B--2---:R-:W-:-:S03]  /*1eb10*/  IMAD.WIDE R2, R13, 0x4, R6 ;  /* 0x000000040d027825 */ /* 0x004fc600078e0206 */
[----:B------:R-:W2:Y:S04]  /*1eb20*/  LDL.LU.64 R6, [R1+0xe0] ;  /* 0x0000e00001067983 */ /* 0x000ea80000300a00 */
[----:B------:R1:W-:Y:S04]  /*1eb30*/  STL.64 [R1+0x8f8], R14 ;  /* 0x0008f80e01007387 */ /* 0x0003e80000100a00 */
[----:B------:R1:W-:Y:S02]  /*1eb40*/  STL.64 [R1+0x8f0], R2 ;  /* 0x0008f00201007387 */ /* 0x0003e40000100a00 */
[----:B-1----:R-:W-:-:S04]  /*1eb50*/  IMAD.WIDE R14, R13, 0x4, R40 ;  /* 0x000000040d0e7825 */ /* 0x002fc800078e0228 */
[C---:B------:R-:W-:Y:S02]  /*1eb60*/  IMAD.WIDE R2, R13.reuse, 0x4, R196 ;  /* 0x000000040d027825 */ /* 0x040fe400078e02c4 */
[----:B------:R-:W2:Y:S04]  /*1eb70*/  LDL.LU.64 R196, [R1+0x1668] ;  /* 0x0016680001c47983 */ /* 0x000ea80000300a00 */
[----:B------:R1:W-:Y:S01]  /*1eb80*/  STL.64 [R1+0x8e8], R14 ;  /* 0x0008e80e01007387 */ /* 0x0003e20000100a00 */
[----:B------:R-:W-:-:S04]  /*1eb90*/  IMAD.WIDE R16, R13, 0x4, R68 ;  /* 0x000000040d107825 */ /* 0x000fc800078e0244 */
[C---:B-1----:R-:W-:Y:S02]  /*1eba0*/  IMAD.WIDE R14, R13.reuse, 0x4, R212 ;  /* 0x000000040d0e7825 */ /* 0x042fe400078e02d4 */
[----:B------:R-:W2:Y:S04]  /*1ebb0*/  LDL.LU.64 R212, [R1+0x1660] ;  /* 0x0016600001d47983 */ /* 0x000ea80000300a00 */
[----:B------:R1:W-:Y:S02]  /*1ebc0*/  STL.64 [R1+0x8e0], R2 ;  /* 0x0008e00201007387 */ /* 0x0003e40000100a00 */
[C---:B-1----:R-:W-:Y:S02]  /*1ebd0*/  IMAD.WIDE R2, R13.reuse, 0x4, R228 ;  /* 0x000000040d027825 */ /* 0x042fe400078e02e4 */
[----:B------:R-:W2:Y:S04]  /*1ebe0*/  LDL.LU.64 R228, [R1+0x1658] ;  /* 0x0016580001e47983 */ /* 0x000ea80000300a00 */
[----:B------:R1:W-:Y:S02]  /*1ebf0*/  STL.64 [R1+0x8d8], R14 ;  /* 0x0008d80e01007387 */ /* 0x0003e40000100a00 */
[----:B-1----:R-:W-:-:S02]  /*1ec00*/  IMAD.WIDE R14, R13, 0x4, R232 ;  /* 0x000000040d0e7825 */ /* 0x002fc400078e02e8 */
[----:B------:R-:W2:Y:S04]  /*1ec10*/  LDL.LU.64 R232, [R1+0x1650] ;  /* 0x0016500001e87983 */ /* 0x000ea80000300a00 */
[----:B------:R1:W-:Y:S02]  /*1ec20*/  STL.64 [R1+0x8d0], R2 ;  /* 0x0008d00201007387 */ /* 0x0003e40000100a00 */
[C---:B-1----:R-:W-:Y:S02]  /*1ec30*/  IMAD.WIDE R2, R13.reuse, 0x4, R104 ;  /* 0x000000040d027825 */ /* 0x042fe400078e0268 */
[----:B------:R-:W2:Y:S04]  /*1ec40*/  LDL.LU.64 R104, [R1+0x1648] ;  /* 0x0016480001687983 */ /* 0x000ea80000300a00 */
[----:B------:R1:W-:Y:S04]  /*1ec50*/  STL.64 [R1+0x8c8], R14 ;  /* 0x0008c80e01007387 */ /* 0x0003e80000100a00 */
[----:B------:R1:W-:Y:S04]  /*1ec60*/  STL.64 [R1+0x8c0], R2 ;  /* 0x0008c00201007387 */ /* 0x0003e80000100a00 */
[----:B------:R-:W-:Y:S01]  /*1ec70*/  STL.64 [R1+0x8b8], R16 ;  /* 0x0008b81001007387 */ /* 0x000fe20000100a00 */
[----:B-1----:R-:W-:-:S04]  /*1ec80*/  IMAD.WIDE R14, R13, 0x4, R70 ;  /* 0x000000040d0e7825 */ /* 0x002fc800078e0246 */
[C---:B------:R-:W-:Y:S01]  /*1ec90*/  IMAD.WIDE R2, R13.reuse, 0x4, R10 ;  /* 0x000000040d027825 */ /* 0x040fe200078e020a */
[----:B------:R-:W-:Y:S03]  /*1eca0*/  STL.64 [R1+0x8b0], R14 ;  /* 0x0008b00e01007387 */ /* 0x000fe60000100a00 */
[C---:B------:R-:W-:Y:S02]  /*1ecb0*/  IMAD.WIDE R10, R13.reuse, 0x4, R166 ;  /* 0x000000040d0a7825 */ /* 0x040fe400078e02a6 */
[----:B------:R-:W2:Y:S04]  /*1ecc0*/  LDL.LU.64 R166, [R1+0x1640] ;  /* 0x0016400001a67983 */ /* 0x000ea80000300a00 */
[----:B------:R1:W-:Y:S02]  /*1ecd0*/  STL.64 [R1+0x8a8], R2 ;  /* 0x0008a80201007387 */ /* 0x0003e40000100a00 */
[----:B-1----:R-:W-:-:S02]  /*1ece0*/  IMAD.WIDE R2, R13, 0x4, R102 ;  /* 0x000000040d027825 */ /* 0x002fc400078e0266 */
[----:B------:R-:W3:Y:S04]  /*1ecf0*/  LDL.LU.64 R102, [R1+0x1638] ;  /* 0x0016380001667983 */ /* 0x000ee80000300a00 */
[----:B------:R1:W-:Y:S01]  /*1ed00*/  STL.64 [R1+0x8a0], R10 ;  /* 0x0008a00a01007387 */ /* 0x0003e20000100a00 */
[----:B------:R-:W-:-:S04]  /*1ed10*/  IMAD.WIDE R14, R13, 0x4, R42 ;  /* 0x000000040d0e7825 */ /* 0x000fc800078e022a */
[C---:B-1----:R-:W-:Y:S02]  /*1ed20*/  IMAD.WIDE R10, R13.reuse, 0x4, R118 ;  /* 0x000000040d0a7825 */ /* 0x042fe400078e0276 */
[----:B------:R-:W3:Y:S04]  /*1ed30*/  LDL.LU.64 R118, [R1+0x1630] ;  /* 0x0016300001767983 */ /* 0x000ee80000300a00 */
[----:B------:R1:W-:Y:S02]  /*1ed40*/  STL.64 [R1+0x898], R2 ;  /* 0x0008980201007387 */ /* 0x0003e40000100a00 */
[C---:B-1----:R-:W-:Y:S02]  /*1ed50*/  IMAD.WIDE R2, R13.reuse, 0x4, R134 ;  /* 0x000000040d027825 */ /* 0x042fe400078e0286 */
[----:B------:R-:W3:Y:S04]  /*1ed60*/  LDL.LU.64 R134, [R1+0x1628] ;  /* 0x0016280001867983 */ /* 0x000ee80000300a00 */
[----:B------:R1:W-:Y:S02]  /*1ed70*/  STL.64 [R1+0x890], R10 ;  /* 0x0008900a01007387 */ /* 0x0003e40000100a00 */
[----:B-1----:R-:W-:-:S02]  /*1ed80*/  IMAD.WIDE R10, R13, 0x4, R150 ;  /* 0x000000040d0a7825 */ /* 0x002fc400078e0296 */
[----:B------:R-:W3:Y:S04]  /*1ed90*/  LDL.LU.64 R150, [R1+0x1620] ;  /* 0x0016200001967983 */ /* 0x000ee80000300a00 */
[----:B------:R1:W-:Y:S04]  /*1eda0*/  STL.64 [R1+0x888], R2 ;  /* 0x0008880201007387 */ /* 0x0003e80000100a00 */
[----:B------:R2:W-:Y:S04]  /*1edb0*/  STL.64 [R1+0x880], R10 ;  /* 0x0008800a01007387 */ /* 0x0005e80000100a00 */
[----:B------:R-:W-:Y:S01]  /*1edc0*/  STL.64 [R1+0x878], R14 ;  /* 0x0008780e01007387 */ /* 0x000fe20000100a00 */
[----:B-1----:R-:W-:-:S04]  /*1edd0*/  IMAD.WIDE R2, R13, 0x4, R74 ;  /* 0x000000040d027825 */ /* 0x002fc800078e024a */
[C---:B--2---:R-:W-:Y:S02]  /*1ede0*/  IMAD.WIDE R10, R13.reuse, 0x4, R166 ;  /* 0x000000040d0a7825 */ /* 0x044fe400078e02a6 */
        /* <DEDUP_REMOVED lines=16> */
[----:B------:R4:W-:Y:S01]  /*1eef0*/  STL.64 [R1+0x848], R10 ;  /* 0x0008480a01007387 */ /* 0x0009e20000100a00 */
[----:B---3--:R-:W-:-:S03]  /*1ef00*/  IMAD.WIDE R4, R13, 0x4, R4 ;  /* 0x000000040d047825 */ /* 0x008fc600078e0204 */
[----:B------:R1:W-:Y:S01]  /*1ef10*/  STL.64 [R1+0x840], R2 ;  /* 0x0008400201007387 */ /* 0x0003e20000100a00 */
[----:B----4-:R-:W-:-:S04]  /*1ef20*/  IMAD.WIDE R10, R13, 0x4, R72 ;  /* 0x000000040d0a7825 */ /* 0x010fc800078e0248 */
[C---:B-1----:R-:W-:Y:S01]  /*1ef30*/  IMAD.WIDE R2, R13.reuse, 0x4, R104 ;  /* 0x000000040d027825 */ /* 0x042fe200078e0268 */
[----:B------:R-:W-:Y:S04]  /*1ef40*/  STL.64 [R1+0x838], R10 ;  /* 0x0008380a01007387 */ /* 0x000fe80000100a00 */
[----:B------:R-:W3:Y:S04]  /*1ef50*/  LDL.LU.64 R104, [R1+0x15e8] ;  /* 0x0015e80001687983 */ /* 0x000ee80000300a00 */
[----:B------:R1:W-:Y:S02]  /*1ef60*/  STL.64 [R1+0x830], R4 ;  /* 0x0008300401007387 */ /* 0x0003e40000100a00 */
[----:B-1----:R-:W-:-:S02]  /*1ef70*/  IMAD.WIDE R4, R13, 0x4, R120 ;  /* 0x000000040d047825 */ /* 0x002fc400078e0278 */
[----:B------:R-:W4:Y:S04]  /*1ef80*/  LDL.LU.64 R120, [R1+0x15e0] ;  /* 0x0015e00001787983 */ /* 0x000f280000300a00 */
        /* <DEDUP_REMOVED lines=17> */
[----:B------:R1:W-:Y:S02]  /*1f0a0*/  STL.64 [R1+0x7f8], R4 ;  /* 0x0007f80401007387 */ /* 0x0003e40000100a00 */
[C---:B-1----:R-:W-:Y:S02]  /*1f0b0*/  IMAD.WIDE R4, R13.reuse, 0x4, R232 ;  /* 0x000000040d047825 */ /* 0x042fe400078e02e8 */
[----:B------:R-:W2:Y:S04]  /*1f0c0*/  LDL.LU.64 R232, [R1+0x15b0] ;  /* 0x0015b00001e87983 */ /* 0x000ea80000300a00 */
[----:B------:R1:W-:Y:S02]  /*1f0d0*/  STL.64 [R1+0x7f0], R2 ;  /* 0x0007f00201007387 */ /* 0x0003e40000100a00 */
[----:B-1----:R-:W-:-:S02]  /*1f0e0*/  IMAD.WIDE R2, R13, 0x4, R216 ;  /* 0x000000040d027825 */ /* 0x002fc400078e02d8 */
[----:B------:R-:W3:Y:S02]  /*1f0f0*/  LDL.LU.64 R216, [R1+0x15a8] ;  /* 0x0015a80001d87983 */ /* 0x000ee40000300a00 */
[C---:B------:R-:W-:Y:S02]  /*1f100*/  IMAD.WIDE R6, R13.reuse, 0x4, R240 ;  /* 0x000000040d067825 */ /* 0x040fe400078e02f0 */
[----:B------:R1:W-:Y:S04]  /*1f110*/  STL.64 [R1+0x7e8], R4 ;  /* 0x0007e80401007387 */ /* 0x0003e80000100a00 */
[----:B------:R4:W-:Y:S04]  /*1f120*/  STL.64 [R1+0x7e0], R2 ;  /* 0x0007e00201007387 */ /* 0x0009e80000100a00 */
[----:B------:R4:W-:Y:S01]  /*1f130*/  STL.64 [R1+0x7d8], R6 ;  /* 0x0007d80601007387 */ /* 0x0009e20000100a00 */
[----:B-1----:R-:W-:-:S04]  /*1f140*/  IMAD.WIDE R4, R13, 0x4, R238 ;  /* 0x000000040d047825 */ /* 0x002fc800078e02ee */
[C---:B----4-:R-:W-:Y:S01]  /*1f150*/  IMAD.WIDE R2, R13.reuse, 0x4, R236 ;  /* 0x000000040d027825 */ /* 0x050fe200078e02ec */
[----:B------:R-:W-:Y:S03]  /*1f160*/  STL.64 [R1+0x7d0], R4 ;  /* 0x0007d00401007387 */ /* 0x000fe60000100a00 */
[C---:B------:R-:W-:Y:S01]  /*1f170*/  IMAD.WIDE R6, R13.reuse, 0x4, R234 ;  /* 0x000000040d067825 */ /* 0x040fe200078e02ea */
[----:B------:R1:W-:Y:S04]  /*1f180*/  STL.64 [R1+0x7c8], R2 ;  /* 0x0007c80201007387 */ /* 0x0003e80000100a00 */
[----:B------:R4:W-:Y:S01]  /*1f190*/  STL.64 [R1+0x7c0], R6 ;  /* 0x0007c00601007387 */ /* 0x0009e20000100a00 */
[----:B-1----:R-:W-:-:S04]  /*1f1a0*/  IMAD.WIDE R2, R13, 0x4, R230 ;  /* 0x000000040d027825 */ /* 0x002fc800078e02e6 */
[----:B----4-:R-:W-:-:S04]  /*1f1b0*/  IMAD.WIDE R6, R13, 0x4, R228 ;  /* 0x000000040d067825 */ /* 0x010fc800078e02e4 */
[----:B--2---:R-:W-:-:S05]  /*1f1c0*/  IMAD.WIDE R4, R13, 0x4, R232 ;  /* 0x000000040d047825 */ /* 0x004fca00078e02e8 */
[----:B------:R1:W-:Y:S04]  /*1f1d0*/  STL.64 [R1+0x7b8], R4 ;  /* 0x0007b80401007387 */ /* 0x0003e80000100a00 */
[----:B------:R2:W-:Y:S04]  /*1f1e0*/  STL.64 [R1+0x7b0], R2 ;  /* 0x0007b00201007387 */ /* 0x0005e80000100a00 */
[----:B------:R4:W-:Y:S01]  /*1f1f0*/  STL.64 [R1+0x7a8], R6 ;  /* 0x0007a80601007387 */ /* 0x0009e20000100a00 */
[----:B-1----:R-:W-:-:S04]  /*1f200*/  IMAD.WIDE R4, R13, 0x4, R226 ;  /* 0x000000040d047825 */ /* 0x002fc800078e02e2 */
[C---:B--2---:R-:W-:Y:S01]  /*1f210*/  IMAD.WIDE R2, R13.reuse, 0x4, R224 ;  /* 0x000000040d027825 */ /* 0x044fe200078e02e0 */
[----:B------:R1:W-:Y:S03]  /*1f220*/  STL.64 [R1+0x7a0], R4 ;  /* 0x0007a00401007387 */ /* 0x0003e60000100a00 */
[C---:B----4-:R-:W-:Y:S01]  /*1f230*/  IMAD.WIDE R6, R13.reuse, 0x4, R222 ;  /* 0x000000040d067825 */ /* 0x050fe200078e02de */
[----:B------:R2:W-:Y:S04]  /*1f240*/  STL.64 [R1+0x798], R2 ;  /* 0x0007980201007387 */ /* 0x0005e80000100a00 */
[----:B------:R3:W-:Y:S01]  /*1f250*/  STL.64 [R1+0x790], R6 ;  /* 0x0007900601007387 */ /* 0x0007e20000100a00 */
[----:B-1----:R-:W-:-:S04]  /*1f260*/  IMAD.WIDE R4, R13, 0x4, R220 ;  /* 0x000000040d047825 */ /* 0x002fc800078e02dc */
[C---:B--2---:R-:W-:Y:S01]  /*1f270*/  IMAD.WIDE R2, R13.reuse, 0x4, R218 ;  /* 0x000000040d027825 */ /* 0x044fe200078e02da */
[----:B------:R1:W-:Y:S03]  /*1f280*/  STL.64 [R1+0x788], R4 ;  /* 0x0007880401007387 */ /* 0x0003e60000100a00 */
[C---:B---3--:R-:W-:Y:S01]  /*1f290*/  IMAD.WIDE R6, R13.reuse, 0x4, R216 ;  /* 0x000000040d067825 */ /* 0x048fe200078e02d8 */
        /* <DEDUP_REMOVED lines=92> */
[----:B-1----:R-:W-:-:S03]  /*1f860*/  IMAD.WIDE R4, R13, 0x4, R124 ;  /* 0x000000040d047825 */ /* 0x002fc600078e027c */
[----:B------:R-:W4:Y:S04]  /*1f870*/  LDL.LU.64 R242, [R1+0x228] ;  /* 0x0002280001f27983 */ /* 0x000f280000300a00 */
[----:B------:R-:W-:Y:S04]  /*1f880*/  STL.64 [R1+0x198], R4 ;  /* 0x0001980401007387 */ /* 0x000fe80000100a00 */
[----:B------:R-:W4:Y:S01]  /*1f890*/  LDL.LU.64 R74, [R1+0x230] ;  /* 0x00023000014a7983 */ /* 0x000f220000300a00 */
[----:B--2---:R-:W-:-:S05]  /*1f8a0*/  IMAD.WIDE R2, R13, 0x4, R122 ;  /* 0x000000040d027825 */ /* 0x004fca00078e027a */
[----:B------:R1:W-:Y:S04]  /*1f8b0*/  STL.64 [R1+0x190], R2 ;  /* 0x0001900201007387 */ /* 0x0003e80000100a00 */
[----:B------:R-:W2:Y:S01]  /*1f8c0*/  LDL.LU.64 R72, [R1+0x238] ;  /* 0x0002380001487983 */ /* 0x000ea20000300a00 */
[----:B---3--:R-:W-:-:S04]  /*1f8d0*/  IMAD.WIDE R6, R13, 0x4, R118 ;  /* 0x000000040d067825 */ /* 0x008fc800078e0276 */
[----:B-1----:R-:W-:-:S04]  /*1f8e0*/  IMAD.WIDE R2, R13, 0x4, R120 ;  /* 0x000000040d027825 */ /* 0x002fc800078e0278 */
[C---:B------:R-:W-:Y:S01]  /*1f8f0*/  IMAD.WIDE R4, R13.reuse, 0x4, R116 ;  /* 0x000000040d047825 */ /* 0x040fe200078e0274 */
[----:B------:R1:W-:Y:S04]  /*1f900*/  STL.64 [R1+0x188], R2 ;  /* 0x0001880201007387 */ /* 0x0003e80000100a00 */
[----:B------:R3:W-:Y:S04]  /*1f910*/  STL.64 [R1+0x180], R6 ;  /* 0x0001800601007387 */ /* 0x0007e80000100a00 */
[----:B------:R-:W2:Y:S01]  /*1f920*/  LDL.LU.64 R34, [R1+0x240] ;  /* 0x0002400001227983 */ /* 0x000ea20000300a00 */
[----:B-1----:R-:W-:-:S03]  /*1f930*/  IMAD.WIDE R2, R13, 0x4, R114 ;  /* 0x000000040d027825 */ /* 0x002fc600078e0272 */
[----:B------:R1:W-:Y:S04]  /*1f940*/  STL.64 [R1+0x178], R4 ;  /* 0x0001780401007387 */ /* 0x0003e80000100a00 */
[----:B------:R-:W2:Y:S01]  /*1f950*/  LDL.LU.64 R36, [R1+0x248] ;  /* 0x0002480001247983 */ /* 0x000ea20000300a00 */
[----:B---3--:R-:W-:-:S03]  /*1f960*/  IMAD.WIDE R6, R13, 0x4, R108 ;  /* 0x000000040d067825 */ /* 0x008fc600078e026c */
[----:B------:R3:W-:Y:S01]  /*1f970*/  STL.64 [R1+0x170], R2 ;  /* 0x0001700201007387 */ /* 0x0007e20000100a00 */
[----:B-1----:R-:W-:-:S03]  /*1f980*/  IMAD.WIDE R4, R13, 0x4, R112 ;  /* 0x000000040d047825 */ /* 0x002fc600078e0270 */
[----:B------:R-:W2:Y:S04]  /*1f990*/  LDL.LU.64 R64, [R1+0x250] ;  /* 0x0002500001407983 */ /* 0x000ea80000300a00 */
[----:B------:R-:W2:Y:S01]  /*1f9a0*/  LDL.LU.64 R66, [R1+0x258] ;  /* 0x0002580001427983 */ /* 0x000ea20000300a00 */
[----:B---3--:R-:W-:-:S03]  /*1f9b0*/  IMAD.WIDE R2, R13, 0x4, R110 ;  /* 0x000000040d027825 */ /* 0x008fc600078e026e */
[----:B------:R-:W3:Y:S04]  /*1f9c0*/  LDL.LU.64 R38, [R1+0x268] ;  /* 0x0002680001267983 */ /* 0x000ee80000300a00 */
[----:B------:R1:W-:Y:S04]  /*1f9d0*/  STL.64 [R1+0x168], R4 ;  /* 0x0001680401007387 */ /* 0x0003e80000100a00 */
[----:B------:R-:W3:Y:S04]  /*1f9e0*/  LDL.LU.64 R68, [R1+0x270] ;  /* 0x0002700001447983 */ /* 0x000ee80000300a00 */
[----:B------:R1:W-:Y:S02]  /*1f9f0*/  STL.64 [R1+0x160], R2 ;  /* 0x0001600201007387 */ /* 0x0003e40000100a00 */
[----:B-1----:R-:W-:-:S02]  /*1fa00*/  IMAD.WIDE R4, R13, 0x4, R106 ;  /* 0x000000040d047825 */ /* 0x002fc400078e026a */
[----:B------:R-:W3:Y:S04]  /*1fa10*/  LDL.LU.64 R42, [R1+0x278] ;  /* 0x00027800012a7983 */ /* 0x000ee80000300a00 */
[----:B------:R1:W-:Y:S01]  /*1fa20*/  STL.64 [R1+0x158], R6 ;  /* 0x0001580601007387 */ /* 0x0003e20000100a00 */
[----:B------:R-:W-:-:S03]  /*1fa30*/  IMAD.WIDE R2, R13, 0x4, R104 ;  /* 0x000000040d027825 */ /* 0x000fc600078e0268 */
[----:B------:R1:W-:Y:S04]  /*1fa40*/  STL.64 [R1+0x150], R4 ;  /* 0x0001500401007387 */ /* 0x0003e80000100a00 */
[----:B------:R1:W-:Y:S02]  /*1fa50*/  STL.64 [R1+0x148], R2 ;  /* 0x0001480201007387 */ /* 0x0003e40000100a00 */
[----:B-1----:R-:W-:-:S04]  /*1fa60*/  IMAD.WIDE R6, R13, 0x4, R102 ;  /* 0x000000040d067825 */ /* 0x002fc800078e0266 */
[C---:B------:R-:W-:Y:S01]  /*1fa70*/  IMAD.WIDE R4, R13.reuse, 0x4, R100 ;  /* 0x000000040d047825 */ /* 0x040fe200078e0264 */
[----:B------:R1:W-:Y:S03]  /*1fa80*/  STL.64 [R1+0x140], R6 ;  /* 0x0001400601007387 */ /* 0x0003e60000100a00 */
[C---:B------:R-:W-:Y:S01]  /*1fa90*/  IMAD.WIDE R2, R13.reuse, 0x4, R98 ;  /* 0x000000040d027825 */ /* 0x040fe200078e0262 */
[----:B------:R-:W3:Y:S04]  /*1faa0*/  LDL.LU.64 R40, [R1+0x280] ;  /* 0x0002800001287983 */ /* 0x000ee80000300a00 */
[----:B------:R1:W-:Y:S04]  /*1fab0*/  STL.64 [R1+0x138], R4 ;  /* 0x0001380401007387 */ /* 0x0003e80000100a00 */
[----:B-1----:R-:W3:Y:S04]  /*1fac0*/  LDL.LU.64 R6, [R1+0x288] ;  /* 0x0002880001067983 */ /* 0x002ee80000300a00 */
[----:B------:R1:W-:Y:S04]  /*1fad0*/  STL.64 [R1+0x108], R2 ;  /* 0x0001080201007387 */ /* 0x0003e80000100a00 */
[----:B------:R-:W3:Y:S01]  /*1fae0*/  LDL.LU.64 R70, [R1+0x290] ;  /* 0x0002900001467983 */ /* 0x000ee20000300a00 */
[----:B------:R-:W-:-:S03]  /*1faf0*/  IMAD.WIDE R14, R13, 0x4, R94 ;  /* 0x000000040d0e7825 */ /* 0x000fc600078e025e */
[----:B------:R-:W3:Y:S01]  /*1fb00*/  LDL.LU.64 R4, [R1+0x298] ;  /* 0x0002980001047983 */ /* 0x000ee20000300a00 */
[----:B------:R-:W-:-:S03]  /*1fb10*/  IMAD.WIDE R16, R13, 0x4, R92 ;  /* 0x000000040d107825 */ /* 0x000fc600078e025c */
[----:B------:R-:W3:Y:S01]  /*1fb20*/  LDL.LU.64 R10, [R1+0x2a0] ;  /* 0x0002a000010a7983 */ /* 0x000ee20000300a00 */
[----:B-1----:R-:W-:-:S05]  /*1fb30*/  IMAD.WIDE R2, R13, 0x4, R96 ;  /* 0x000000040d027825 */ /* 0x002fca00078e0260 */
[----:B------:R-:W-:Y:S04]  /*1fb40*/  STL.64 [R1+0x100], R2 ;  /* 0x0001000201007387 */ /* 0x000fe80000100a00 */
[----:B------:R-:W-:Y:S04]  /*1fb50*/  STL.64 [R1+0xf8], R14 ;  /* 0x0000f80e01007387 */ /* 0x000fe80000100a00 */
[----:B------:R4:W-:Y:S02]  /*1fb60*/  STL.64 [R1+0xb8], R16 ;  /* 0x0000b81001007387 */ /* 0x0009e40000100a00 */
[----:B----4-:R-:W-:-:S02]  /*1fb70*/  IMAD.WIDE R16, R13, 0x4, R74 ;  /* 0x000000040d107825 */ /* 0x010fc400078e024a */
[----:B------:R-:W4:Y:S02]  /*1fb80*/  LDL.LU.64 R74, [R1+0x2a8] ;  /* 0x0002a800014a7983 */ /* 0x000f240000300a00 */
[----:B------:R-:W-:-:S05]  /*1fb90*/  IMAD.WIDE R14, R13, 0x4, R242 ;  /* 0x000000040d0e7825 */ /* 0x000fca00078e02f2 */
[----:B------:R2:W-:Y:S04]  /*1fba0*/  STL.64 [R1+0x90], R14 ;  /* 0x0000900e01007387 */ /* 0x0005e80000100a00 */
[----:B------:R1:W-:Y:S01]  /*1fbb0*/  STL.64 [R1+0x88], R16 ;  /* 0x0000881001007387 */ /* 0x0003e20000100a00 */
[----:B--2---:R-:W-:-:S03]  /*1fbc0*/  IMAD.WIDE R14, R13, 0x4, R72 ;  /* 0x000000040d0e7825 */ /* 0x004fc600078e0248 */
[----:B------:R-:W2:Y:S01]  /*1fbd0*/  LDL.LU.64 R72, [R1+0x2b0] ;  /* 0x0002b00001487983 */ /* 0x000ea20000300a00 */
[----:B------:R-:W-:-:S05]  /*1fbe0*/  IMAD.WIDE R2, R13, 0x4, R90 ;  /* 0x000000040d027825 */ /* 0x000fca00078e025a */
[----:B------:R-:W-:Y:S04]  /*1fbf0*/  STL.64 [R1+0x98], R2 ;  /* 0x0000980201007387 */ /* 0x000fe80000100a00 */
[----:B------:R-:W-:Y:S04]  /*1fc00*/  STL.64 [R1+0x80], R14 ;  /* 0x0000800e01007387 */ /* 0x000fe80000100a00 */
[----:B------:R1:W-:Y:S02]  /*1fc10*/  STL.64 [R1+0x14e8], R2 ;  /* 0x0014e80201007387 */ /* 0x0003e40000100a00 */
[----:B-1----:R-:W-:-:S04]  /*1fc20*/  IMAD.WIDE R16, R13, 0x4, R36 ;  /* 0x000000040d107825 */ /* 0x002fc800078e0224 */
[----:B------:R-:W-:-:S04]  /*1fc30*/  IMAD.WIDE R2, R13, 0x4, R34 ;  /* 0x000000040d027825 */ /* 0x000fc800078e0222 */
[C---:B------:R-:W-:Y:S01]  /*1fc40*/  IMAD.WIDE R14, R13.reuse, 0x4, R64 ;  /* 0x000000040d0e7825 */ /* 0x040fe200078e0240 */
[----:B------:R1:W-:Y:S03]  /*1fc50*/  STL.64 [R1+0x78], R2 ;  /* 0x0000780201007387 */ /* 0x0003e60000100a00 */
[C---:B------:R-:W-:Y:S01]  /*1fc60*/  IMAD.WIDE R246, R13.reuse, 0x4, R8 ;  /* 0x000000040df67825 */ /* 0x040fe200078e0208 */
[----:B------:R-:W-:Y:S04]  /*1fc70*/  STL.64 [R1+0x70], R16 ;  /* 0x0000701001007387 */ /* 0x000fe80000100a00 */
[----:B------:R3:W-:Y:S01]  /*1fc80*/  STL.64 [R1+0x68], R14 ;  /* 0x0000680e01007387 */ /* 0x0007e20000100a00 */
[----:B-1----:R-:W-:-:S03]  /*1fc90*/  IMAD.WIDE R2, R13, 0x4, R66 ;  /* 0x000000040d027825 */ /* 0x002fc600078e0242 */
[----:B------:R-:W2:Y:S04]  /*1fca0*/  LDL.LU.64 R8, [R1+0x2b8] ;  /* 0x0002b80001087983 */ /* 0x000ea80000300a00 */
[----:B------:R1:W-:Y:S01]  /*1fcb0*/  STL.64 [R1+0x60], R2 ;  /* 0x0000600201007387 */ /* 0x0003e20000100a00 */
[----:B---3--:R-:W-:-:S03]  /*1fcc0*/  IMAD.WIDE R14, R13, 0x4, R68 ;  /* 0x000000040d0e7825 */ /* 0x008fc600078e0244 */
[----:B------:R-:W3:Y:S01]  /*1fcd0*/  LDL.LU.64 R68, [R1+0x2c0] ;  /* 0x0002c00001447983 */ /* 0x000ee20000300a00 */
[----:B------:R-:W-:-:S03]  /*1fce0*/  IMAD.WIDE R250, R13, 0x4, R38 ;  /* 0x000000040dfa7825 */ /* 0x000fc600078e0226 */
[----:B------:R1:W-:Y:S02]  /*1fcf0*/  STL.64 [R1+0x48], R14 ;  /* 0x0000480e01007387 */ /* 0x0003e40000100a00 */
[C---:B-1----:R-:W-:Y:S02]  /*1fd00*/  IMAD.WIDE R2, R13.reuse, 0x4, R42 ;  /* 0x000000040d027825 */ /* 0x042fe400078e022a */
[----:B------:R-:W3:Y:S04]  /*1fd10*/  LDL.LU.64 R42, [R1+0x2c8] ;  /* 0x0002c800012a7983 */ /* 0x000ee80000300a00 */
[----:B------:R1:W-:Y:S04]  /*1fd20*/  STL.64 [R1+0x40], R2 ;  /* 0x0000400201007387 */ /* 0x0003e80000100a00 */
[----:B------:R-:W-:Y:S01]  /*1fd30*/  STL.64 [R1+0x58], R246 ;  /* 0x000058f601007387 */ /* 0x000fe20000100a00 */
[----:B------:R-:W-:-:S03]  /*1fd40*/  IMAD.WIDE R14, R13, 0x4, R40 ;  /* 0x000000040d0e7825 */ /* 0x000fc600078e0228 */
[----:B------:R-:W-:Y:S04]  /*1fd50*/  STL.64 [R1+0x50], R250 ;  /* 0x000050fa01007387 */ /* 0x000fe80000100a00 */
[----:B------:R-:W-:Y:S04]  /*1fd60*/  STL.64 [R1+0x1538], R250 ;  /* 0x001538fa01007387 */ /* 0x000fe80000100a00 */
[----:B------:R-:W-:Y:S01]  /*1fd70*/  STL.64 [R1+0x14f8], R246 ;  /* 0x0014f8f601007387 */ /* 0x000fe20000100a00 */
[----:B------:R-:W-:-:S03]  /*1fd80*/  IMAD.WIDE R6, R13, 0x4, R6 ;  /* 0x000000040d067825 */ /* 0x000fc600078e0206 */
[----:B------:R-:W-:Y:S01]  /*1fd90*/  STL.64 [R1+0x38], R14 ;  /* 0x0000380e01007387 */ /* 0x000fe20000100a00 */
[----:B-1----:R-:W-:-:S03]  /*1fda0*/  IMAD.WIDE R2, R13, 0x4, R70 ;  /* 0x000000040d027825 */ /* 0x002fc600078e0246 */
[----:B------:R-:W3:Y:S04]  /*1fdb0*/  LDL.LU.64 R70, [R1+0x2d0] ;  /* 0x0002d00001467983 */ /* 0x000ee80000300a00 */
[----:B------:R-:W-:Y:S04]  /*1fdc0*/  STL.64 [R1+0x28], R2 ;  /* 0x0000280201007387 */ /* 0x000fe80000100a00 */
[----:B------:R-:W3:Y:S04]  /*1fdd0*/  LDL.LU.64 R36, [R1+0x2d8] ;  /* 0x0002d80001247983 */ /* 0x000ee80000300a00 */
[----:B------:R-:W3:Y:S04]  /*1fde0*/  LDL.LU.64 R64, [R1+0x2e0] ;  /* 0x0002e00001407983 */ /* 0x000ee80000300a00 */
[----:B------:R-:W3:Y:S04]  /*1fdf0*/  LDL.LU.64 R66, [R1+0x2e8] ;  /* 0x0002e80001427983 */ /* 0x000ee80000300a00 */
[----:B------:R-:W-:Y:S04]  /*1fe00*/  STL.64 [R1+0x30], R6 ;  /* 0x0000300601007387 */ /* 0x000fe80000100a00 */
[----:B------:R4:W-:Y:S04]  /*1fe10*/  STL.64 [R1+0x1518], R6 ;  /* 0x0015180601007387 */ /* 0x0009e80000100a00 */
[----:B------:R-:W3:Y:S04]  /*1fe20*/  LDL.LU.64 R38, [R1+0x2f0] ;  /* 0x0002f00001267983 */ /* 0x000ee80000300a00 */
[----:B------:R-:W3:Y:S01]  /*1fe30*/  LDL.LU.64 R40, [R1+0x2f8] ;  /* 0x0002f80001287983 */ /* 0x000ee20000300a00 */
[----:B------:R-:W-:-:S04]  /*1fe40*/  IMAD.WIDE R244, R13, 0x4, R10 ;  /* 0x000000040df47825 */ /* 0x000fc800078e020a */
[C---:B----4-:R-:W-:Y:S02]  /*1fe50*/  IMAD.WIDE R6, R13.reuse, 0x4, R74 ;  /* 0x000000040d067825 */ /* 0x050fe400078e024a */
[----:B------:R-:W4:Y:S02]  /*1fe60*/  LDL.LU.64 R74, [R1+0x300] ;  /* 0x00030000014a7983 */ /* 0x000f240000300a00 */
[C---:B--2---:R-:W-:Y:S02]  /*1fe70*/  IMAD.WIDE R10, R13.reuse, 0x4, R72 ;  /* 0x000000040d0a7825 */ /* 0x044fe400078e0248 */
[----:B------:R-:W2:Y:S02]  /*1fe80*/  LDL.LU.64 R72, [R1+0x308] ;  /* 0x0003080001487983 */ /* 0x000ea40000300a00 */
[----:B------:R-:W-:-:S05]  /*1fe90*/  IMAD.WIDE R4, R13, 0x4, R4 ;  /* 0x000000040d047825 */ /* 0x000fca00078e0204 */
[----:B------:R-:W-:Y:S04]  /*1fea0*/  STL.64 [R1+0x20], R4 ;  /* 0x0000200401007387 */ /* 0x000fe80000100a00 */
[----:B------:R-:W-:Y:S04]  /*1feb0*/  STL.64 [R1+0x1520], R4 ;  /* 0x0015200401007387 */ /* 0x000fe80000100a00 */
[----:B------:R-:W-:Y:S04]  /*1fec0*/  STL.64 [R1+0x10], R6 ;  /* 0x0000100601007387 */ /* 0x000fe80000100a00 */
[----:B------:R-:W-:Y:S04]  /*1fed0*/  STL.64 [R1+0x1540], R6 ;  /* 0x0015400601007387 */ /* 0x000fe80000100a00 */
[----:B------:R-:W-:Y:S04]  /*1fee0*/  STL.64 [R1+0x18], R244 ;  /* 0x000018f401007387 */ /* 0x000fe80000100a00 */
[----:B------:R-:W-:Y:S04]  /*1fef0*/  STL.64 [R1+0x1528], R244 ;  /* 0x001528f401007387 */ /* 0x000fe80000100a00 */
[----:B------:R-:W-:Y:S04]  /*1ff00*/  STL.64 [R1+0x8], R10 ;  /* 0x0000080a01007387 */ /* 0x000fe80000100a00 */
[----:B------:R-:W-:Y:S01]  /*1ff10*/  STL.64 [R1+0x1548], R10 ;  /* 0x0015480a01007387 */ /* 0x000fe20000100a00 */
[----:B------:R-:W-:-:S04]  /*1ff20*/  IMAD.WIDE R8, R13, 0x4, R8 ;  /* 0x000000040d087825 */ /* 0x000fc800078e0208 */
[----:B---3--:R-:W-:-:S05]  /*1ff30*/  IMAD.WIDE R240, R13, 0x4, R68 ;  /* 0x000000040df07825 */ /* 0x008fca00078e0244 */
[----:B------:R-:W-:Y:S01]  /*1ff40*/  STL.64 [R1+0x1550], R240 ;  /* 0x001550f001007387 */ /* 0x000fe20000100a00 */
[----:B------:R-:W-:-:S03]  /*1ff50*/  IMAD.WIDE R238, R13, 0x4, R42 ;  /* 0x000000040dee7825 */ /* 0x000fc600078e022a */
[----:B------:R-:W3:Y:S04]  /*1ff60*/  LDL.LU.64 R68, [R1+0x310] ;  /* 0x0003100001447983 */ /* 0x000ee80000300a00 */
[----:B------:R-:W3:Y:S04]  /*1ff70*/  LDL.LU.64 R42, [R1+0x318] ;  /* 0x00031800012a7983 */ /* 0x000ee80000300a00 */
[----:B------:R-:W-:Y:S04]  /*1ff80*/  STL.64 [R1+0x1558], R238 ;  /* 0x001558ee01007387 */ /* 0x000fe80000100a00 */
[----:B------:R-:W-:Y:S04]  /*1ff90*/  STL.64 [R1], R8 ;  /* 0x0000000801007387 */ /* 0x000fe80000100a00 */
[----:B------:R-:W-:Y:S01]  /*1ffa0*/  STL.64 [R1+0x1560], R8 ;  /* 0x0015600801007387 */ /* 0x000fe20000100a00 */
[----:B------:R-:W-:-:S03]  /*1ffb0*/  IMAD.WIDE R236, R13, 0x4, R70 ;  /* 0x000000040dec7825 */ /* 0x000fc600078e0246 */
[----:B------:R-:W3:Y:S01]  /*1ffc0*/  LDL.LU.64 R70, [R1+0x320] ;  /* 0x0003200001467983 */ /* 0x000ee20000300a00 */
[----:B------:R-:W-:-:S03]  /*1ffd0*/  IMAD.WIDE R234, R13, 0x4, R36 ;  /* 0x000000040dea7825 */ /* 0x000fc600078e0224 */
[----:B------:R-:W-:Y:S01]  /*1ffe0*/  STL.64 [R1+0x1568], R236 ;  /* 0x001568ec01007387 */ /* 0x000fe20000100a00 */
[----:B------:R-:W-:-:S03]  /*1fff0*/  IMAD.WIDE R232, R13, 0x4, R64 ;  /* 0x000000040de87825 */ /* 0x000fc600078e0240 */
[----:B------:R-:W-:Y:S01]  /*20000*/  STL.64 [R1+0x1570], R234 ;  /* 0x001570ea01007387 */ /* 0x000fe20000100a00 */
[----:B------:R-:W-:-:S03]  /*20010*/  IMAD.WIDE R230, R13, 0x4, R66 ;  /* 0x000000040de67825 */ /* 0x000fc600078e0242 */
[----:B------:R-:W-:Y:S04]  /*20020*/  STL.64 [R1+0x1578], R232 ;  /* 0x001578e801007387 */ /* 0x000fe80000100a00 */
[----:B------:R-:W-:Y:S01]  /*20030*/  STL.64 [R1+0x1580], R230 ;  /* 0x001580e601007387 */ /* 0x000fe20000100a00 */
[----:B------:R-:W-:-:S04]  /*20040*/  IMAD.WIDE R228, R13, 0x4, R38 ;  /* 0x000000040de47825 */ /* 0x000fc800078e0226 */
[C---:B------:R-:W-:Y:S01]  /*20050*/  IMAD.WIDE R226, R13.reuse, 0x4, R40 ;  /* 0x000000040de27825 */ /* 0x040fe200078e0228 */
[----:B------:R-:W-:Y:S04]  /*20060*/  STL.64 [R1+0x1588], R228 ;  /* 0x001588e401007387 */ /* 0x000fe80000100a00 */
[----:B------:R-:W-:Y:S01]  /*20070*/  STL.64 [R1+0x1590], R226 ;  /* 0x001590e201007387 */ /* 0x000fe20000100a00 */
[----:B----4-:R-:W-:-:S05]  /*20080*/  IMAD.WIDE R224, R13, 0x4, R74 ;  /* 0x000000040de07825 */ /* 0x010fca00078e024a */
[----:B------:R-:W-:Y:S04]  /*20090*/  STL.64 [R1+0x1598], R224 ;  /* 0x001598e001007387 */ /* 0x000fe80000100a00 */
[----:B------:R-:W4:Y:S04]  /*200a0*/  LDL.LU.64 R24, [R1+0x328] ;  /* 0x0003280001187983 */ /* 0x000f280000300a00 */
[----:B------:R-:W4:Y:S04]  /*200b0*/  LDL.LU.64 R26, [R1+0x330] ;  /* 0x00033000011a7983 */ /* 0x000f280000300a00 */
[----:B------:R-:W4:Y:S04]  /*200c0*/  LDL.LU.64 R28, [R1+0x338] ;  /* 0x00033800011c7983 */ /* 0x000f280000300a00 */
[----:B------:R-:W4:Y:S04]  /*200d0*/  LDL.LU.64 R30, [R1+0x340] ;  /* 0x00034000011e7983 */ /* 0x000f280000300a00 */
[----:B------:R-:W4:Y:S04]  /*200e0*/  LDL.LU.64 R32, [R1+0x348] ;  /* 0x0003480001207983 */ /* 0x000f280000300a00 */
[----:B------:R-:W4:Y:S01]  /*200f0*/  LDL.LU.64 R242, [R1+0x350] ;  /* 0x0003500001f27983 */ /* 0x000f220000300a00 */
[----:B--2---:R-:W-:-:S03]  /*20100*/  IMAD.WIDE R222, R13, 0x4, R72 ;  /* 0x000000040dde7825 */ /* 0x004fc600078e0248 */
[----:B------:R-:W2:Y:S04]  /*20110*/  LDL.LU.64 R34, [R1+0x358] ;  /* 0x0003580001227983 */ /* 0x000ea80000300a00 */
[----:B------:R-:W2:Y:S04]  /*20120*/  LDL.LU.64 R36, [R1+0x360] ;  /* 0x0003600001247983 */ /* 0x000ea80000300a00 */
[----:B------:R-:W2:Y:S04]  /*20130*/  LDL.LU.64 R38, [R1+0x368] ;  /* 0x0003680001267983 */ /* 0x000ea80000300a00 */
[----:B------:R-:W2:Y:S04]  /*20140*/  LDL.LU.64 R74, [R1+0x370] ;  /* 0x00037000014a7983 */ /* 0x000ea80000300a00 */
[----:B------:R-:W2:Y:S04]  /*20150*/  LDL.LU.64 R72, [R1+0x378] ;  /* 0x0003780001487983 */ /* 0x000ea80000300a00 */
[----:B------:R1:W-:Y:S04]  /*20160*/  STL.64 [R1+0x15a0], R222 ;  /* 0x0015a0de01007387 */ /* 0x0003e80000100a00 */
[----:B------:R-:W2:Y:S01]  /*20170*/  LDL.LU.64 R40, [R1+0x380] ;  /* 0x0003800001287983 */ /* 0x000ea20000300a00 */
[----:B---3--:R-:W-:-:S03]  /*20180*/  IMAD.WIDE R14, R13, 0x4, R42 ;  /* 0x000000040d0e7825 */ /* 0x008fc600078e022a */
[----:B------:R-:W3:Y:S04]  /*20190*/  LDL.LU.64 R42, [R1+0x388] ;  /* 0x00038800012a7983 */ /* 0x000ee80000300a00 */
[----:B------:R-:W3:Y:S04]  /*201a0*/  LDL.LU.64 R82, [R1+0x390] ;  /* 0x0003900001527983 */ /* 0x000ee80000300a00 */
[----:B------:R-:W3:Y:S04]  /*201b0*/  LDL.LU.64 R52, [R1+0x398] ;  /* 0x0003980001347983 */ /* 0x000ee80000300a00 */
[----:B------:R-:W3:Y:S04]  /*201c0*/  LDL.LU.64 R54, [R1+0x3a0] ;  /* 0x0003a00001367983 */ /* 0x000ee80000300a00 */
[----:B------:R-:W3:Y:S04]  /*201d0*/  LDL.LU.64 R84, [R1+0x3a8] ;  /* 0x0003a80001547983 */ /* 0x000ee80000300a00 */
[----:B------:R-:W3:Y:S04]  /*201e0*/  LDL.LU.64 R86, [R1+0x3b0] ;  /* 0x0003b00001567983 */ /* 0x000ee80000300a00 */
[----:B------:R-:W3:Y:S04]  /*201f0*/  LDL.LU.64 R56, [R1+0x3b8] ;  /* 0x0003b80001387983 */ /* 0x000ee80000300a00 */
[----:B------:R-:W3:Y:S04]  /*20200*/  LDL.LU.64 R58, [R1+0x3c0] ;  /* 0x0003c000013a7983 */ /* 0x000ee80000300a00 */
[----:B------:R-:W3:Y:S01]  /*20210*/  LDL.LU.64 R88, [R1+0x3c8] ;  /* 0x0003c80001587983 */ /* 0x000ee20000300a00 */
[----:B------:R-:W-:-:S03]  /*20220*/  IMAD.WIDE R220, R13, 0x4, R68 ;  /* 0x000000040ddc7825 */ /* 0x000fc600078e0244 */
[----:B------:R-:W3:Y:S01]  /*20230*/  LDL.LU.64 R60, [R1+0x3d0] ;  /* 0x0003d000013c7983 */ /* 0x000ee20000300a00 */
[----:B------:R-:W-:-:S03]  /*20240*/  IMAD.WIDE R16, R13, 0x4, R70 ;  /* 0x000000040d107825 */ /* 0x000fc600078e0246 */
[----:B------:R-:W3:Y:S04]  /*20250*/  LDL.LU.64 R62, [R1+0x3d8] ;  /* 0x0003d800013e7983 */ /* 0x000ee80000300a00 */
[----:B------:R-:W3:Y:S04]  /*20260*/  LDL.LU.64 R64, [R1+0x3e0] ;  /* 0x0003e00001407983 */ /* 0x000ee80000300a00 */
[----:B------:R-:W3:Y:S04]  /*20270*/  LDL.LU.64 R66, [R1+0x3e8] ;  /* 0x0003e80001427983 */ /* 0x000ee80000300a00 */
[----:B------:R-:W3:Y:S04]  /*20280*/  LDL.LU.64 R68, [R1+0x3f0] ;  /* 0x0003f00001447983 */ /* 0x000ee80000300a00 */
[----:B------:R-:W3:Y:S01]  /*20290*/  LDL.LU.64 R70, [R1+0x3f8] ;  /* 0x0003f80001467983 */ /* 0x000ee20000300a00 */
[----:B----4-:R-:W-:-:S04]  /*202a0*/  IMAD.WIDE R18, R13, 0x4, R24 ;  /* 0x000000040d127825 */ /* 0x010fc800078e0218 */
[----:B------:R-:W-:-:S04]  /*202b0*/  IMAD.WIDE R20, R13, 0x4, R26 ;  /* 0x000000040d147825 */ /* 0x000fc800078e021a */
[----:B------:R-:W-:-:S04]  /*202c0*/  IMAD.WIDE R22, R13, 0x4, R28 ;  /* 0x000000040d167825 */ /* 0x000fc800078e021c */
[----:B------:R-:W-:-:S04]  /*202d0*/  IMAD.WIDE R24, R13, 0x4, R30 ;  /* 0x000000040d187825 */ /* 0x000fc800078e021e */
[----:B------:R-:W-:-:S04]  /*202e0*/  IMAD.WIDE R26, R13, 0x4, R32 ;  /* 0x000000040d1a7825 */ /* 0x000fc800078e0220 */
[----:B------:R-:W-:-:S04]  /*202f0*/  IMAD.WIDE R28, R13, 0x4, R242 ;  /* 0x000000040d1c7825 */ /* 0x000fc800078e02f2 */
[----:B--2---:R-:W-:-:S04]  /*20300*/  IMAD.WIDE R30, R13, 0x4, R34 ;  /* 0x000000040d1e7825 */ /* 0x004fc800078e0222 */
[----:B------:R-:W-:-:S04]  /*20310*/  IMAD.WIDE R32, R13, 0x4, R36 ;  /* 0x000000040d207825 */ /* 0x000fc800078e0224 */
[----:B------:R-:W-:-:S04]  /*20320*/  IMAD.WIDE R34, R13, 0x4, R38 ;  /* 0x000000040d227825 */ /* 0x000fc800078e0226 */
[----:B------:R-:W-:-:S04]  /*20330*/  IMAD.WIDE R36, R13, 0x4, R74 ;  /* 0x000000040d247825 */ /* 0x000fc800078e024a */
[C---:B------:R-:W-:Y:S02]  /*20340*/  IMAD.WIDE R38, R13.reuse, 0x4, R72 ;  /* 0x000000040d267825 */ /* 0x040fe400078e0248 */
[----:B------:R-:W2:Y:S04]  /*20350*/  LDL.LU.64 R72, [R1+0x400] ;  /* 0x0004000001487983 */ /* 0x000ea80000300a00 */
[----:B------:R-:W4:Y:S04]  /*20360*/  LDL.LU.64 R74, [R1+0x408] ;  /* 0x00040800014a7983 */ /* 0x000f280000300a00 */
[----:B------:R-:W2:Y:S04]  /*20370*/  LDL.LU.64 R242, [R1+0x410] ;  /* 0x0004100001f27983 */ /* 0x000ea80000300a00 */
[----:B------:R-:W4:Y:S04]  /*20380*/  LDL.LU.64 R78, [R1+0x418] ;  /* 0x00041800014e7983 */ /* 0x000f280000300a00 */
[----:B------:R-:W4:Y:S01]  /*20390*/  LDL.LU.64 R80, [R1+0x420] ;  /* 0x0004200001507983 */ /* 0x000f220000300a00 */
[----:B---3--:R-:W-:-:S03]  /*203a0*/  IMAD.WIDE R44, R13, 0x4, R82 ;  /* 0x000000040d2c7825 */ /* 0x008fc600078e0252 */
[----:B------:R-:W3:Y:S01]  /*203b0*/  LDL.LU.64 R82, [R1+0x428] ;  /* 0x0004280001527983 */ /* 0x000ee20000300a00 */
[----:B------:R-:W-:-:S04]  /*203c0*/  IMAD.WIDE R46, R13, 0x4, R52 ;  /* 0x000000040d2e7825 */ /* 0x000fc800078e0234 */
[----:B------:R-:W-:-:S04]  /*203d0*/  IMAD.WIDE R48, R13, 0x4, R54 ;  /* 0x000000040d307825 */ /* 0x000fc800078e0236 */
[C---:B------:R-:W-:Y:S02]  /*203e0*/  IMAD.WIDE R50, R13.reuse, 0x4, R84 ;  /* 0x000000040d327825 */ /* 0x040fe400078e0254 */
[----:B------:R-:W3:Y:S02]  /*203f0*/  LDL.LU.64 R84, [R1+0x430] ;  /* 0x0004300001547983 */ /* 0x000ee40000300a00 */
[C---:B------:R-:W-:Y:S02]  /*20400*/  IMAD.WIDE R52, R13.reuse, 0x4, R86 ;  /* 0x000000040d347825 */ /* 0x040fe400078e0256 */
[----:B------:R-:W3:Y:S02]  /*20410*/  LDL.LU.64 R86, [R1+0x438] ;  /* 0x0004380001567983 */ /* 0x000ee40000300a00 */
[----:B------:R-:W-:-:S04]  /*20420*/  IMAD.WIDE R54, R13, 0x4, R56 ;  /* 0x000000040d367825 */ /* 0x000fc800078e0238 */
[----:B------:R-:W-:-:S04]  /*20430*/  IMAD.WIDE R56, R13, 0x4, R58 ;  /* 0x000000040d387825 */ /* 0x000fc800078e023a */
[C---:B------:R-:W-:Y:S02]  /*20440*/  IMAD.WIDE R58, R13.reuse, 0x4, R88 ;  /* 0x000000040d3a7825 */ /* 0x040fe400078e0258 */
[----:B------:R-:W3:Y:S04]  /*20450*/  LDL.LU.64 R88, [R1+0x440] ;  /* 0x0004400001587983 */ /* 0x000ee80000300a00 */
[----:B------:R-:W3:Y:S04]  /*20460*/  LDL.LU.64 R178, [R1+0x448] ;  /* 0x0004480001b27983 */ /* 0x000ee80000300a00 */
[----:B------:R-:W3:Y:S04]  /*20470*/  LDL.LU.64 R180, [R1+0x450] ;  /* 0x0004500001b47983 */ /* 0x000ee80000300a00 */
[----:B------:R-:W3:Y:S04]  /*20480*/  LDL.LU.64 R182, [R1+0x458] ;  /* 0x0004580001b67983 */ /* 0x000ee80000300a00 */
[----:B------:R-:W3:Y:S04]  /*20490*/  LDL.LU.64 R184, [R1+0x460] ;  /* 0x0004600001b87983 */ /* 0x000ee80000300a00 */
[----:B------:R-:W3:Y:S04]  /*204a0*/  LDL.LU.64 R214, [R1+0x468] ;  /* 0x0004680001d67983 */ /* 0x000ee80000300a00 */
        /* <DEDUP_REMOVED lines=17> */
[----:B------:R-:W2:Y:S01]  /*205c0*/  LDL.LU.64 R212, [R1+0x4f0] ;  /* 0x0004f00001d47983 */ /* 0x000ea20000300a00 */
[----:B---3--:R-:W-:-:S03]  /*205d0*/  IMAD.WIDE R98, R13, 0x4, R214 ;  /* 0x000000040d627825 */ /* 0x008fc600078e02d6 */
[----:B------:R-:W3:Y:S01]  /*205e0*/  LDL.LU.64 R214, [R1+0x4f8] ;  /* 0x0004f80001d67983 */ /* 0x000ee20000300a00 */
[----:B----4-:R-:W-:-:S03]  /*205f0*/  IMAD.WIDE R100, R13, 0x4, R216 ;  /* 0x000000040d647825 */ /* 0x010fc600078e02d8 */
[----:B------:R-:W4:Y:S01]  /*20600*/  LDL.LU.64 R216, [R1+0x500] ;  /* 0x0005000001d87983 */ /* 0x000f220000300a00 */
[----:B------:R-:W-:-:S03]  /*20610*/  IMAD.WIDE R102, R13, 0x4, R218 ;  /* 0x000000040d667825 */ /* 0x000fc600078e02da */
[----:B------:R-:W4:Y:S01]  /*20620*/  LDL.LU.64 R218, [R1+0x508] ;  /* 0x0005080001da7983 */ /* 0x000f220000300a00 */
[----:B--2---:R-:W-:-:S03]  /*20630*/  IMAD.WIDE R104, R13, 0x4, R242 ;  /* 0x000000040d687825 */ /* 0x004fc600078e02f2 */
[----:B------:R-:W2:Y:S04]  /*20640*/  LDL.LU.64 R242, [R1+0x510] ;  /* 0x0005100001f27983 */ /* 0x000ea80000300a00 */
[----:B------:R-:W2:Y:S01]  /*20650*/  LDL.LU.64 R168, [R1+0x518] ;  /* 0x0005180001a87983 */ /* 0x000ea20000300a00 */
[----:B------:R-:W-:-:S03]  /*20660*/  IMAD.WIDE R90, R13, 0x4, R178 ;  /* 0x000000040d5a7825 */ /* 0x000fc600078e02b2 */
[----:B------:R-:W2:Y:S01]  /*20670*/  LDL.LU.64 R170, [R1+0x520] ;  /* 0x0005200001aa7983 */ /* 0x000ea20000300a00 */
[----:B------:R-:W-:-:S03]  /*20680*/  IMAD.WIDE R92, R13, 0x4, R180 ;  /* 0x000000040d5c7825 */ /* 0x000fc600078e02b4 */
[----:B------:R-:W2:Y:S01]  /*20690*/  LDL.LU.64 R172, [R1+0x528] ;  /* 0x0005280001ac7983 */ /* 0x000ea20000300a00 */
[----:B------:R-:W-:-:S03]  /*206a0*/  IMAD.WIDE R94, R13, 0x4, R182 ;  /* 0x000000040d5e7825 */ /* 0x000fc600078e02b6 */
[----:B------:R-:W2:Y:S01]  /*206b0*/  LDL.LU.64 R174, [R1+0x530] ;  /* 0x0005300001ae7983 */ /* 0x000ea20000300a00 */
[----:B------:R-:W-:-:S03]  /*206c0*/  IMAD.WIDE R96, R13, 0x4, R184 ;  /* 0x000000040d607825 */ /* 0x000fc600078e02b8 */
        /* <DEDUP_REMOVED lines=30> */
[----:B---3--:R-:W-:-:S03]  /*208b0*/  IMAD.WIDE R134, R13, 0x4, R214 ;  /* 0x000000040d867825 */ /* 0x008fc600078e02d6 */
[----:B------:R-:W3:Y:S01]  /*208c0*/  LDL.LU.64 R208, [R1+0x5d0] ;  /* 0x0005d00001d07983 */ /* 0x000ee20000300a00 */
[----:B----4-:R-:W-:-:S03]  /*208d0*/  IMAD.WIDE R136, R13, 0x4, R216 ;  /* 0x000000040d887825 */ /* 0x010fc600078e02d8 */
[----:B------:R-:W4:Y:S01]  /*208e0*/  LDL.LU.64 R210, [R1+0x5d8] ;  /* 0x0005d80001d27983 */ /* 0x000f220000300a00 */
[----:B------:R-:W-:-:S03]  /*208f0*/  IMAD.WIDE R138, R13, 0x4, R218 ;  /* 0x000000040d8a7825 */ /* 0x000fc600078e02da */
[----:B------:R-:W4:Y:S04]  /*20900*/  LDL.LU.64 R212, [R1+0x5e0] ;  /* 0x0005e00001d47983 */ /* 0x000f280000300a00 */
[----:B------:R-:W4:Y:S04]  /*20910*/  LDL.LU.64 R214, [R1+0x5f0] ;  /* 0x0005f00001d67983 */ /* 0x000f280000300a00 */
[----:B------:R-:W4:Y:S04]  /*20920*/  LDL.LU.64 R216, [R1+0x5f8] ;  /* 0x0005f80001d87983 */ /* 0x000f280000300a00 */
[----:B------:R-:W4:Y:S01]  /*20930*/  LDL.LU.64 R218, [R1+0x608] ;  /* 0x0006080001da7983 */ /* 0x000f220000300a00 */
[----:B--2---:R-:W-:-:S03]  /*20940*/  IMAD.WIDE R140, R13, 0x4, R242 ;  /* 0x000000040d8c7825 */ /* 0x004fc600078e02f2 */
[----:B------:R-:W2:Y:S01]  /*20950*/  LDL.LU.64 R242, [R1+0x610] ;  /* 0x0006100001f27983 */ /* 0x000ea20000300a00 */
[----:B------:R-:W-:-:S04]  /*20960*/  IMAD.WIDE R142, R13, 0x4, R168 ;  /* 0x000000040d8e7825 */ /* 0x000fc800078e02a8 */
[----:B------:R-:W-:-:S04]  /*20970*/  IMAD.WIDE R144, R13, 0x4, R170 ;  /* 0x000000040d907825 */ /* 0x000fc800078e02aa */
[----:B------:R-:W-:-:S04]  /*20980*/  IMAD.WIDE R146, R13, 0x4, R172 ;  /* 0x000000040d927825 */ /* 0x000fc800078e02ac */
[----:B------:R-:W-:-:S04]  /*20990*/  IMAD.WIDE R148, R13, 0x4, R174 ;  /* 0x000000040d947825 */ /* 0x000fc800078e02ae */
[----:B------:R-:W-:-:S04]  /*209a0*/  IMAD.WIDE R152, R13, 0x4, R178 ;  /* 0x000000040d987825 */ /* 0x000fc800078e02b2 */
[----:B------:R-:W-:-:S04]  /*209b0*/  IMAD.WIDE R154, R13, 0x4, R180 ;  /* 0x000000040d9a7825 */ /* 0x000fc800078e02b4 */
[----:B------:R-:W-:-:S04]  /*209c0*/  IMAD.WIDE R156, R13, 0x4, R182 ;  /* 0x000000040d9c7825 */ /* 0x000fc800078e02b6 */
[C---:B------:R-:W-:Y:S02]  /*209d0*/  IMAD.WIDE R160, R13.reuse, 0x4, R196 ;  /* 0x000000040da07825 */ /* 0x040fe400078e02c4 */
[----:B------:R-:W2:Y:S02]  /*209e0*/  LDL.LU.64 R196, [R1+0x620] ;  /* 0x0006200001c47983 */ /* 0x000ea40000300a00 */
[C---:B------:R-:W-:Y:S02]  /*209f0*/  IMAD.WIDE R162, R13.reuse, 0x4, R198 ;  /* 0x000000040da27825 */ /* 0x040fe400078e02c6 */
[----:B------:R-:W2:Y:S02]  /*20a00*/  LDL.LU.64 R198, [R1+0x628] ;  /* 0x0006280001c67983 */ /* 0x000ea40000300a00 */
[C---:B------:R-:W-:Y:S02]  /*20a10*/  IMAD.WIDE R164, R13.reuse, 0x4, R200 ;  /* 0x000000040da47825 */ /* 0x040fe400078e02c8 */
[----:B------:R-:W2:Y:S02]  /*20a20*/  LDL.LU.64 R200, [R1+0x648] ;  /* 0x0006480001c87983 */ /* 0x000ea40000300a00 */
[----:B------:R-:W-:-:S02]  /*20a30*/  IMAD.WIDE R166, R13, 0x4, R202 ;  /* 0x000000040da67825 */ /* 0x000fc400078e02ca */
[----:B------:R-:W2:Y:S02]  /*20a40*/  LDL.LU.64 R202, [R1+0x650] ;  /* 0x0006500001ca7983 */ /* 0x000ea40000300a00 */
        /* <DEDUP_REMOVED lines=8> */
[C---:B---3--:R-:W-:Y:S02]  /*20ad0*/  IMAD.WIDE R182, R13.reuse, 0x4, R208 ;  /* 0x000000040db67825 */ /* 0x048fe400078e02d0 */
[----:B------:R-:W3:Y:S02]  /*20ae0*/  LDL.LU.64 R208, [R1+0x678] ;  /* 0x0006780001d07983 */ /* 0x000ee40000300a00 */
[----:B----4-:R-:W-:-:S02]  /*20af0*/  IMAD.WIDE R184, R13, 0x4, R210 ;  /* 0x000000040db87825 */ /* 0x010fc400078e02d2 */
[----:B------:R-:W4:Y:S02]  /*20b00*/  LDL.LU.64 R210, [R1+0x680] ;  /* 0x0006800001d27983 */ /* 0x000f240000300a00 */
[C---:B------:R-:W-:Y:S02]  /*20b10*/  IMAD.WIDE R186, R13.reuse, 0x4, R212 ;  /* 0x000000040dba7825 */ /* 0x040fe400078e02d4 */
[----:B------:R-:W3:Y:S02]  /*20b20*/  LDL.LU.64 R212, [R1+0x690] ;  /* 0x0006900001d47983 */ /* 0x000ee40000300a00 */
[C---:B------:R-:W-:Y:S02]  /*20b30*/  IMAD.WIDE R188, R13.reuse, 0x4, R214 ;  /* 0x000000040dbc7825 */ /* 0x040fe400078e02d6 */
[----:B------:R-:W3:Y:S02]  /*20b40*/  LDL.LU.64 R214, [R1+0x698] ;  /* 0x0006980001d67983 */ /* 0x000ee40000300a00 */
[----:B------:R-:W-:-:S04]  /*20b50*/  IMAD.WIDE R174, R13, 0x4, R192 ;  /* 0x000000040dae7825 */ /* 0x000fc800078e02c0 */
[C---:B------:R-:W-:Y:S02]  /*20b60*/  IMAD.WIDE R190, R13.reuse, 0x4, R216 ;  /* 0x000000040dbe7825 */ /* 0x040fe400078e02d8 */
[----:B------:R-:W3:Y:S02]  /*20b70*/  LDL.LU.64 R216, [R1+0x6a0] ;  /* 0x0006a00001d87983 */ /* 0x000ee40000300a00 */
[C---:B------:R-:W-:Y:S02]  /*20b80*/  IMAD.WIDE R192, R13.reuse, 0x4, R218 ;  /* 0x000000040dc07825 */ /* 0x040fe400078e02da */
[----:B------:R-:W3:Y:S02]  /*20b90*/  LDL.LU.64 R218, [R1+0x6a8] ;  /* 0x0006a80001da7983 */ /* 0x000ee40000300a00 */
[C---:B------:R-:W-:Y:S02]  /*20ba0*/  IMAD.WIDE R150, R13.reuse, 0x4, R176 ;  /* 0x000000040d967825 */ /* 0x040fe400078e02b0 */
[----:B------:R-:W3:Y:S02]  /*20bb0*/  LDL.LU.64 R246, [R1+0x6c0] ;  /* 0x0006c00001f67983 */ /* 0x000ee40000300a00 */
[----:B------:R-:W-:-:S02]  /*20bc0*/  IMAD.WIDE R176, R13, 0x4, R194 ;  /* 0x000000040db07825 */ /* 0x000fc400078e02c2 */
[----:B------:R-:W4:Y:S02]  /*20bd0*/  LDL.LU.64 R2, [R1+0x6b8] ;  /* 0x0006b80001027983 */ /* 0x000f240000300a00 */
[C---:B--2---:R-:W-:Y:S02]  /*20be0*/  IMAD.WIDE R194, R13.reuse, 0x4, R242 ;  /* 0x000000040dc27825 */ /* 0x044fe400078e02f2 */
[----:B------:R-:W2:Y:S04]  /*20bf0*/  LDL.LU.64 R242, [R1+0x6d0] ;  /* 0x0006d00001f27983 */ /* 0x000ea80000300a00 */
[----:B-1----:R-:W2:Y:S04]  /*20c00*/  LDL.64 R222, [R1+0x938] ;  /* 0x0009380001de7983 */ /* 0x002ea80000100a00 */
[----:B------:R-:W2:Y:S04]  /*20c10*/  LDL.64 R224, [R1+0x8f8] ;  /* 0x0008f80001e07983 */ /* 0x000ea80000100a00 */
        /* <DEDUP_REMOVED lines=13> */
[----:B------:R-:W2:Y:S01]  /*20cf0*/  LDL.64 R4, [R1+0x90] ;  /* 0x0000900001047983 */ /* 0x000ea20000100a00 */
[----:B---3--:R-:W-:-:S04]  /*20d00*/  IMAD.WIDE R246, R13, 0x4, R246 ;  /* 0x000000040df67825 */ /* 0x008fc800078e02f6 */
[C---:B----4-:R-:W-:Y:S01]  /*20d10*/  IMAD.WIDE R2, R13.reuse, 0x4, R2 ;  /* 0x000000040d027825 */ /* 0x050fe200078e0202 */
[----:B------:R-:W-:Y:S03]  /*20d20*/  STL.64 [R1+0xa0], R246 ;  /* 0x0000a0f601007387 */ /* 0x000fe60000100a00 */
[C---:B--2---:R-:W-:Y:S01]  /*20d30*/  IMAD.WIDE R242, R13.reuse, 0x4, R242 ;  /* 0x000000040df27825 */ /* 0x044fe200078e02f2 */
[----:B------:R-:W-:Y:S04]  /*20d40*/  LDGSTS.E [R249+0x20000], desc[UR20][R222.64], P3 ;  /* 0x20000000def97fae */ /* 0x000fe800099a1014 */
[----:B------:R-:W-:Y:S04]  /*20d50*/  LDGSTS.E [R249+0x20400], desc[UR20][R224.64], P3 ;  /* 0x20400000e0f97fae */ /* 0x000fe800099a1014 */
[----:B------:R-:W-:Y:S04]  /*20d60*/  LDGSTS.E [R249+0x20800], desc[UR20][R226.64], P3 ;  /* 0x20800000e2f97fae */ /* 0x000fe800099a1014 */
[----:B------:R-:W2:Y:S04]  /*20d70*/  LDL.LU.64 R222, [R1+0x15a0] ;  /* 0x0015a00001de7983 */ /* 0x000ea80000300a00 */
[----:B------:R-:W-:Y:S04]  /*20d80*/  STL.64 [R1+0xa8], R2 ;  /* 0x0000a80201007387 */ /* 0x000fe80000100a00 */
[----:B------:R-:W3:Y:S04]  /*20d90*/  LDL.LU.64 R224, [R1+0x1598] ;  /* 0x0015980001e07983 */ /* 0x000ee80000300a00 */
[----:B------:R-:W-:Y:S04]  /*20da0*/  STL.64 [R1+0xb0], R242 ;  /* 0x0000b0f201007387 */ /* 0x000fe80000100a00 */
[----:B------:R-:W4:Y:S04]  /*20db0*/  LDL.LU.64 R226, [R1+0x1590] ;  /* 0x0015900001e27983 */ /* 0x000f280000300a00 */
[----:B------:R-:W-:Y:S04]  /*20dc0*/  LDGSTS.E [R249+0x20c00], desc[UR20][R228.64], P3 ;  /* 0x20c00000e4f97fae */ /* 0x000fe800099a1014 */
[----:B------:R-:W-:Y:S04]  /*20dd0*/  LDGSTS.E [R249+0x21000], desc[UR20][R230.64], P3 ;  /* 0x21000000e6f97fae */ /* 0x000fe800099a1014 */
[----:B------:R-:W-:Y:S04]  /*20de0*/  LDGSTS.E [R249+0x21400], desc[UR20][R232.64], P3 ;  /* 0x21400000e8f97fae */ /* 0x000fe800099a1014 */
[----:B------:R-:W2:Y:S04]  /*20df0*/  LDL.LU.64 R228, [R1+0x1588] ;  /* 0x0015880001e47983 */ /* 0x000ea80000300a00 */
[----:B------:R-:W2:Y:S04]  /*20e00*/  LDL.LU.64 R230, [R1+0x1580] ;  /* 0x0015800001e67983 */ /* 0x000ea80000300a00 */
[----:B------:R-:W2:Y:S04]  /*20e10*/  LDL.LU.64 R232, [R1+0x1578] ;  /* 0x0015780001e87983 */ /* 0x000ea80000300a00 */
        /* <DEDUP_REMOVED lines=17> */
[----:B------:R-:W-:Y:S01]  /*20f30*/  LDGSTS.E [R249+0x23c00], desc[UR20][R4.64], P3 ;  /* 0x23c0000004f97fae */ /* 0x000fe200099a1014 */
[----:B------:R-:W-:-:S04]  /*20f40*/  IMAD.WIDE R66, R13, 0x4, R66 ;  /* 0x000000040d427825 */ /* 0x000fc800078e0242 */
[----:B------:R-:W-:-:S04]  /*20f50*/  IMAD.WIDE R82, R13, 0x4, R82 ;  /* 0x000000040d527825 */ /* 0x000fc800078e0252 */
[C---:B------:R-:W-:Y:S01]  /*20f60*/  IMAD.WIDE R210, R13.reuse, 0x4, R210 ;  /* 0x000000040dd27825 */ /* 0x040fe200078e02d2 */
[----:B--2---:R-:W-:Y:S04]  /*20f70*/  LDGSTS.E [R249+0x24000], desc[UR20][R250.64], P3 ;  /* 0x24000000faf97fae */ /* 0x004fe800099a1014 */
[----:B------:R-:W-:Y:S04]  /*20f80*/  LDGSTS.E [R249+0x24400], desc[UR20][R6.64], P3 ;  /* 0x2440000006f97fae */ /* 0x000fe800099a1014 */
[----:B------:R-:W-:Y:S04]  /*20f90*/  LDGSTS.E [R249+0x24800], desc[UR20][R230.64], P3 ;  /* 0x24800000e6f97fae */ /* 0x000fe800099a1014 */
[----:B------:R-:W2:Y:S04]  /*20fa0*/  LDL.LU.64 R250, [R1+0x1530] ;  /* 0x0015300001fa7983 */ /* 0x000ea80000300a00 */
[----:B------:R-:W2:Y:S04]  /*20fb0*/  LDL.64 R244, [R1+0x930] ;  /* 0x0009300001f47983 */ /* 0x000ea80000100a00 */
[----:B------:R-:W3:Y:S04]  /*20fc0*/  LDL.64 R4, [R1+0x8f0] ;  /* 0x0008f00001047983 */ /* 0x000ee80000100a00 */
[----:B------:R-:W4:Y:S04]  /*20fd0*/  LDL.64 R6, [R1+0x8b0] ;  /* 0x0008b00001067983 */ /* 0x000f280000100a00 */
[----:B------:R1:W-:Y:S04]  /*20fe0*/  STL.64 [R1+0x1268], R230 ;  /* 0x001268e601007387 */ /* 0x0003e80000100a00 */
[----:B------:R-:W-:Y:S04]  /*20ff0*/  LDGSTS.E [R249+0x24c00], desc[UR20][R18.64], P3 ;  /* 0x24c0000012f97fae */ /* 0x000fe800099a1014 */
[----:B------:R-:W-:Y:S04]  /*21000*/  LDGSTS.E [R249+0x25000], desc[UR20][R34.64], P3 ;  /* 0x2500000022f97fae */ /* 0x000fe800099a1014 */
[----:B-1----:R-:W4:Y:S04]  /*21010*/  LDL.64 R230, [R1+0x140] ;  /* 0x0001400001e67983 */ /* 0x002f280000100a00 */
[----:B------:R1:W-:Y:S04]  /*21020*/  STL.64 [R1+0x1270], R18 ;  /* 0x0012701201007387 */ /* 0x0003e80000100a00 */
[----:B------:R-:W-:Y:S04]  /*21030*/  LDGSTS.E [R249+0x25400], desc[UR20][R50.64], P3 ;  /* 0x2540000032f97fae */ /* 0x000fe800099a1014 */
[----:B------:R-:W-:Y:S04]  /*21040*/  LDGSTS.E [R249+0x25800], desc[UR20][R66.64], P3 ;  /* 0x2580000042f97fae */ /* 0x000fe800099a1014 */
[----:B-1----:R-:W4:Y:S04]  /*21050*/  LDL.64 R18, [R1+0x180] ;  /* 0x0001800001127983 */ /* 0x002f280000100a00 */
[----:B------:R1:W-:Y:S04]  /*21060*/  STL.64 [R1+0x1278], R34 ;  /* 0x0012782201007387 */ /* 0x0003e80000100a00 */
[----:B------:R-:W-:Y:S04]  /*21070*/  LDGSTS.E [R249+0x25c00], desc[UR20][R82.64], P3 ;  /* 0x25c0000052f97fae */ /* 0x000fe800099a1014 */
[----:B------:R-:W-:Y:S04]  /*21080*/  LDGSTS.E [R249+0x26000], desc[UR20][R98.64], P3 ;  /* 0x2600000062f97fae */ /* 0x000fe800099a1014 */
[----:B-1----:R-:W4:Y:S04]  /*21090*/  LDL.LU.64 R34, [R1+0x48] ;  /* 0x0000480001227983 */ /* 0x002f280000300a00 */
        /* <DEDUP_REMOVED lines=14> */
[----:B-1----:R-:W4:Y:S04]  /*21180*/  LDL.64 R98, [R1+0x6f0] ;  /* 0x0006f00001627983 */ /* 0x002f280000100a00 */
[----:B------:R1:W-:Y:S04]  /*21190*/  STL.64 [R1+0x12a0], R114 ;  /* 0x0012a07201007387 */ /* 0x0003e80000100a00 */
[----:B-1----:R-:W4:Y:S04]  /*211a0*/  LDL.64 R114, [R1+0x730] ;  /* 0x0007300001727983 */ /* 0x002f280000100a00 */
[----:B------:R1:W-:Y:S04]  /*211b0*/  STL.64 [R1+0x12a8], R130 ;  /* 0x0012a88201007387 */ /* 0x0003e80000100a00 */
[----:B-1----:R-:W4:Y:S04]  /*211c0*/  LDL.64 R130, [R1+0x770] ;  /* 0x0007700001827983 */ /* 0x002f280000100a00 */
[----:B------:R1:W-:Y:S04]  /*211d0*/  STL.64 [R1+0x12b0], R146 ;  /* 0x0012b09201007387 */ /* 0x0003e80000100a00 */
[----:B-1----:R-:W4:Y:S04]  /*211e0*/  LDL.LU.64 R146, [R1+0x88] ;  /* 0x0000880001927983 */ /* 0x002f280000300a00 */
[----:B------:R1:W-:Y:S04]  /*211f0*/  STL.64 [R1+0x12b8], R162 ;  /* 0x0012b8a201007387 */ /* 0x0003e80000100a00 */
[----:B-1----:R-:W4:Y:S04]  /*21200*/  LDL.64 R162, [R1+0x7b0] ;  /* 0x0007b00001a27983 */ /* 0x002f280000100a00 */
[----:B------:R1:W-:Y:S04]  /*21210*/  STL.64 [R1+0x12c0], R178 ;  /* 0x0012c0b201007387 */ /* 0x0003e80000100a00 */
[----:B-1----:R-:W4:Y:S04]  /*21220*/  LDL.64 R178, [R1+0x7f0] ;  /* 0x0007f00001b27983 */ /* 0x002f280000100a00 */
[----:B------:R1:W-:Y:S04]  /*21230*/  STL.64 [R1+0x12c8], R194 ;  /* 0x0012c8c201007387 */ /* 0x0003e80000100a00 */
[----:B-1----:R-:W4:Y:S04]  /*21240*/  LDL.64 R194, [R1+0x830] ;  /* 0x0008300001c27983 */ /* 0x002f280000100a00 */
[----:B------:R1:W-:Y:S04]  /*21250*/  STL.64 [R1+0x12d0], R210 ;  /* 0x0012d0d201007387 */ /* 0x0003e80000100a00 */
[----:B-1----:R-:W4:Y:S01]  /*21260*/  LDL.64 R210, [R1+0x870] ;  /* 0x0008700001d27983 */ /* 0x002f220000100a00 */
[----:B------:R-:W-:-:S04]  /*21270*/  IMAD.WIDE R68, R13, 0x4, R68 ;  /* 0x000000040d447825 */ /* 0x000fc800078e0244 */
[C---:B------:R-:W-:Y:S01]  /*21280*/  IMAD.WIDE R84, R13.reuse, 0x4, R84 ;  /* 0x000000040d547825 */ /* 0x040fe200078e0254 */
[----:B--2---:R-:W-:Y:S04]  /*21290*/  LDGSTS.E [R250+0x20080], desc[UR20][R244.64], P3 ;  /* 0x20080000f4fa7fae */ /* 0x004fe800099a1014 */
[----:B---3--:R-:W-:Y:S04]  /*212a0*/  LDGSTS.E [R250+0x20480], desc[UR20][R4.64], P3 ;  /* 0x2048000004fa7fae */ /* 0x008fe800099a1014 */
[----:B----4-:R-:W-:Y:S04]  /*212b0*/  LDGSTS.E [R250+0x20880], desc[UR20][R6.64], P3 ;  /* 0x2088000006fa7fae */ /* 0x010fe800099a1014 */
[----:B------:R-:W2:Y:S04]  /*212c0*/  LDL.LU.64 R244, [R1+0x1528] ;  /* 0x0015280001f47983 */ /* 0x000ea80000300a00 */
[----:B------:R-:W3:Y:S04]  /*212d0*/  LDL.LU.64 R4, [R1+0x1520] ;  /* 0x0015200001047983 */ /* 0x000ee80000300a00 */
[----:B------:R-:W4:Y:S04]  /*212e0*/  LDL.LU.64 R6, [R1+0x1518] ;  /* 0x0015180001067983 */ /* 0x000f280000300a00 */
[----:B------:R1:W-:Y:S04]  /*212f0*/  STL.64 [R1+0x12d8], R146 ;  /* 0x0012d89201007387 */ /* 0x0003e80000100a00 */
[----:B------:R1:W-:Y:S04]  /*21300*/  STL.64 [R1+0x12e0], R34 ;  /* 0x0012e02201007387 */ /* 0x0003e80000100a00 */
        /* <DEDUP_REMOVED lines=17> */
[----:B------:R-:W2:Y:S04]  /*21420*/  LDL.LU.64 R10, [R1+0x1510] ;  /* 0x00151000010a7983 */ /* 0x000ea80000300a00 */
[----:B-1----:R-:W2:Y:S04]  /*21430*/  LDL.64 R146, [R1+0x928] ;  /* 0x0009280001927983 */ /* 0x002ea80000100a00 */
[----:B------:R-:W3:Y:S04]  /*21440*/  LDL.64 R210, [R1+0x8e8] ;  /* 0x0008e80001d27983 */ /* 0x000ee80000100a00 */
[----:B------:R-:W4:Y:S04]  /*21450*/  LDL.64 R194, [R1+0x8a8] ;  /* 0x0008a80001c27983 */ /* 0x000f280000100a00 */
[----:B------:R-:W4:Y:S04]  /*21460*/  LDL.64 R178, [R1+0x868] ;  /* 0x0008680001b27983 */ /* 0x000f280000100a00 */
[----:B------:R-:W4:Y:S04]  /*21470*/  LDL.64 R114, [R1+0x828] ;  /* 0x0008280001727983 */ /* 0x000f280000100a00 */
[----:B------:R-:W4:Y:S04]  /*21480*/  LDL.64 R98, [R1+0x7e8] ;  /* 0x0007e80001627983 */ /* 0x000f280000100a00 */
[----:B------:R-:W4:Y:S04]  /*21490*/  LDL.64 R82, [R1+0x7a8] ;  /* 0x0007a80001527983 */ /* 0x000f280000100a00 */
[----:B------:R-:W4:Y:S04]  /*214a0*/  LDL.64 R66, [R1+0x728] ;  /* 0x0007280001427983 */ /* 0x000f280000100a00 */
[----:B------:R-:W4:Y:S04]  /*214b0*/  LDL.64 R50, [R1+0x218] ;  /* 0x0002180001327983 */ /* 0x000f280000100a00 */
[----:B------:R-:W4:Y:S04]  /*214c0*/  LDL.64 R230, [R1+0x178] ;  /* 0x0001780001e67983 */ /* 0x000f280000100a00 */
[----:B------:R-:W4:Y:S04]  /*214d0*/  LDL.LU.64 R162, [R1+0x1c8] ;  /* 0x0001c80001a27983 */ /* 0x000f280000300a00 */
[----:B------:R-:W4:Y:S04]  /*214e0*/  LDL.LU.64 R34, [R1+0x138] ;  /* 0x0001380001227983 */ /* 0x000f280000300a00 */
[----:B------:R-:W4:Y:S04]  /*214f0*/  LDL.LU.64 R130, [R1+0x80] ;  /* 0x0000800001827983 */ /* 0x000f280000300a00 */
[----:B------:R-:W4:Y:S04]  /*21500*/  LDL.LU.64 R18, [R1+0x40] ;  /* 0x0000400001127983 */ /* 0x000f280000300a00 */
[----:B------:R-:W-:Y:S04]  /*21510*/  STL.64 [R1+0x12e8], R228 ;  /* 0x0012e8e401007387 */ /* 0x000fe80000100a00 */
[----:B------:R1:W-:Y:S04]  /*21520*/  STL.64 [R1+0x12f0], R20 ;  /* 0x0012f01401007387 */ /* 0x0003e80000100a00 */
[----:B------:R-:W-:Y:S04]  /*21530*/  LDGSTS.E [R250+0x25080], desc[UR20][R36.64], P3 ;  /* 0x2508000024fa7fae */ /* 0x000fe800099a1014 */
[----:B------:R-:W-:Y:S04]  /*21540*/  LDGSTS.E [R250+0x25480], desc[UR20][R52.64], P3 ;  /* 0x2548000034fa7fae */ /* 0x000fe800099a1014 */
[----:B-1----:R-:W4:Y:S04]  /*21550*/  LDL.LU.64 R20, [R1+0x640] ;  /* 0x0006400001147983 */ /* 0x002f280000300a00 */
[----:B------:R1:W-:Y:S04]  /*21560*/  STL.64 [R1+0x12f8], R36 ;  /* 0x0012f82401007387 */ /* 0x0003e80000100a00 */
[----:B------:R-:W-:Y:S04]  /*21570*/  LDGSTS.E [R250+0x25880], desc[UR20][R68.64], P3 ;  /* 0x2588000044fa7fae */ /* 0x000fe800099a1014 */
[----:B------:R-:W-:Y:S04]  /*21580*/  LDGSTS.E [R250+0x25c80], desc[UR20][R84.64], P3 ;  /* 0x25c8000054fa7fae */ /* 0x000fe800099a1014 */
[----:B-1----:R-:W4:Y:S04]  /*21590*/  LDL.LU.64 R36, [R1+0x768] ;  /* 0x0007680001247983 */ /* 0x002f280000300a00 */
[----:B------:R-:W-:Y:S04]  /*215a0*/  STL.64 [R1+0x1300], R52 ;  /* 0x0013003401007387 */ /* 0x000fe80000100a00 */
[----:B------:R-:W-:Y:S04]  /*215b0*/  STL.64 [R1+0x1308], R68 ;  /* 0x0013084401007387 */ /* 0x000fe80000100a00 */
[----:B------:R-:W-:Y:S04]  /*215c0*/  STL.64 [R1+0x1310], R84 ;  /* 0x0013105401007387 */ /* 0x000fe80000100a00 */
[----:B------:R-:W-:Y:S04]  /*215d0*/  LDGSTS.E [R250+0x26080], desc[UR20][R100.64], P3 ;  /* 0x2608000064fa7fae */ /* 0x000fe800099a1014 */
[----:B------:R-:W-:Y:S04]  /*215e0*/  STL.64 [R1+0x1318], R100 ;  /* 0x0013186401007387 */ /* 0x000fe80000100a00 */
[----:B------:R-:W-:Y:S04]  /*215f0*/  LDGSTS.E [R250+0x26480], desc[UR20][R116.64], P3 ;  /* 0x2648000074fa7fae */ /* 0x000fe800099a1014 */
[----:B------:R-:W-:Y:S04]  /*21600*/  STL.64 [R1+0x1320], R116 ;  /* 0x0013207401007387 */ /* 0x000fe80000100a00 */
[----:B------:R-:W-:Y:S04]  /*21610*/  LDGSTS.E [R250+0x26880], desc[UR20][R132.64], P3 ;  /* 0x2688000084fa7fae */ /* 0x000fe800099a1014 */
[----:B------:R1:W-:Y:S01]  /*21620*/  STL.64 [R1+0x1328], R132 ;  /* 0x0013288401007387 */ /* 0x0003e20000100a00 */
[----:B------:R-:W-:-:S03]  /*21630*/  IMAD.WIDE R196, R13, 0x4, R196 ;  /* 0x000000040dc47825 */ /* 0x000fc600078e02c4 */
[----:B------:R-:W-:Y:S01]  /*21640*/  LDGSTS.E [R250+0x26c80], desc[UR20][R148.64], P3 ;  /* 0x26c8000094fa7fae */ /* 0x000fe200099a1014 */
[----:B------:R-:W-:-:S03]  /*21650*/  IMAD.WIDE R212, R13, 0x4, R212 ;  /* 0x000000040dd47825 */ /* 0x000fc600078e02d4 */
[----:B------:R-:W-:Y:S04]  /*21660*/  LDGSTS.E [R250+0x27080], desc[UR20][R164.64], P3 ;  /* 0x27080000a4fa7fae */ /* 0x000fe800099a1014 */
[----:B-1----:R-:W4:Y:S04]  /*21670*/  LDL.LU.64 R132, [R1+0x6e8] ;  /* 0x0006e80001847983 */ /* 0x002f280000300a00 */
[----:B------:R-:W-:Y:S04]  /*21680*/  LDGSTS.E [R250+0x27480], desc[UR20][R180.64], P3 ;  /* 0x27480000b4fa7fae */ /* 0x000fe800099a1014 */
[----:B------:R-:W-:Y:S04]  /*21690*/  LDGSTS.E [R250+0x27880], desc[UR20][R196.64], P3 ;  /* 0x27880000c4fa7fae */ /* 0x000fe800099a1014 */
[----:B------:R-:W-:Y:S04]  /*216a0*/  LDGSTS.E [R250+0x27c80], desc[UR20][R212.64], P3 ;  /* 0x27c80000d4fa7fae */ /* 0x000fe800099a1014 */
[----:B------:R-:W-:Y:S04]  /*216b0*/  STL.64 [R1+0x1330], R148 ;  /* 0x0013309401007387 */ /* 0x000fe80000100a00 */
[----:B------:R-:W-:Y:S04]  /*216c0*/  STL.64 [R1+0x1338], R164 ;  /* 0x001338a401007387 */ /* 0x000fe80000100a00 */
[----:B------:R-:W-:Y:S04]  /*216d0*/  STL.64 [R1+0x1340], R180 ;  /* 0x001340b401007387 */ /* 0x000fe80000100a00 */
[----:B------:R-:W-:Y:S04]  /*216e0*/  STL.64 [R1+0x1348], R196 ;  /* 0x001348c401007387 */ /* 0x000fe80000100a00 */
[----:B------:R-:W-:Y:S01]  /*216f0*/  STL.64 [R1+0x1350], R212 ;  /* 0x001350d401007387 */ /* 0x000fe20000100a00 */
[----:B------:R-:W-:-:S04]  /*21700*/  IMAD.WIDE R70, R13, 0x4, R70 ;  /* 0x000000040d467825 */ /* 0x000fc800078e0246 */
[----:B------:R-:W-:-:S04]  /*21710*/  IMAD.WIDE R86, R13, 0x4, R86 ;  /* 0x000000040d567825 */ /* 0x000fc800078e0256 */
[----:B------:R-:W-:-:S04]  /*21720*/  IMAD.WIDE R198, R13, 0x4, R198 ;  /* 0x000000040dc67825 */ /* 0x000fc800078e02c6 */
[C---:B------:R-:W-:Y:S01]  /*21730*/  IMAD.WIDE R214, R13.reuse, 0x4, R214 ;  /* 0x000000040dd67825 */ /* 0x040fe200078e02d6 */
[----:B--2---:R-:W-:Y:S04]  /*21740*/  LDGSTS.E [R10+0x20100], desc[UR20][R146.64], P3 ;  /* 0x20100000920a7fae */ /* 0x004fe800099a1014 */
[----:B---3--:R-:W-:Y:S04]  /*21750*/  LDGSTS.E [R10+0x20500], desc[UR20][R210.64], P3 ;  /* 0x20500000d20a7fae */ /* 0x008fe800099a1014 */
[----:B----4-:R-:W-:Y:S04]  /*21760*/  LDGSTS.E [R10+0x20900], desc[UR20][R194.64], P3 ;  /* 0x20900000c20a7fae */ /* 0x010fe800099a1014 */
[----:B------:R-:W-:Y:S04]  /*21770*/  LDGSTS.E [R10+0x20d00], desc[UR20][R178.64], P3 ;  /* 0x20d00000b20a7fae */ /* 0x000fe800099a1014 */
[----:B------:R-:W-:Y:S04]  /*21780*/  LDGSTS.E [R10+0x21100], desc[UR20][R114.64], P3 ;  /* 0x21100000720a7fae */ /* 0x000fe800099a1014 */
[----:B------:R-:W-:Y:S04]  /*21790*/  LDGSTS.E [R10+0x21500], desc[UR20][R98.64], P3 ;  /* 0x21500000620a7fae */ /* 0x000fe800099a1014 */
[----:B------:R-:W-:Y:S04]  /*217a0*/  LDGSTS.E [R10+0x21900], desc[UR20][R82.64], P3 ;  /* 0x21900000520a7fae */ /* 0x000fe800099a1014 */
[----:B------:R-:W-:Y:S04]  /*217b0*/  LDGSTS.E [R10+0x21d00], desc[UR20][R36.64], P3 ;  /* 0x21d00000240a7fae */ /* 0x000fe800099a1014 */
[----:B------:R-:W-:Y:S04]  /*217c0*/  LDGSTS.E [R10+0x22100], desc[UR20][R66.64], P3 ;  /* 0x22100000420a7fae */ /* 0x000fe800099a1014 */
[----:B------:R-:W-:Y:S04]  /*217d0*/  STL.64 [R1+0x13d8], R36 ;  /* 0x0013d82401007387 */ /* 0x000fe80000100a00 */
[----:B------:R-:W-:Y:S04]  /*217e0*/  LDGSTS.E [R10+0x22500], desc[UR20][R132.64], P3 ;  /* 0x22500000840a7fae */ /* 0x000fe800099a1014 */
[----:B------:R-:W-:Y:S04]  /*217f0*/  LDGSTS.E [R10+0x22900], desc[UR20][R20.64], P3 ;  /* 0x22900000140a7fae */ /* 0x000fe800099a1014 */
[----:B------:R-:W-:Y:S04]  /*21800*/  LDGSTS.E [R10+0x22d00], desc[UR20][R50.64], P3 ;  /* 0x22d00000320a7fae */ /* 0x000fe800099a1014 */
[----:B------:R1:W-:Y:S04]  /*21810*/  STL.64 [R1+0x1398], R132 ;  /* 0x0013988401007387 */ /* 0x0003e80000100a00 */
        /* <DEDUP_REMOVED lines=9> */
[----:B------:R-:W-:Y:S04]  /*218b0*/  STL.64 [R1+0x1370], R18 ;  /* 0x0013701201007387 */ /* 0x000fe80000100a00 */
[----:B------:R-:W-:Y:S04]  /*218c0*/  LDGSTS.E [R10+0x24500], desc[UR20][R8.64], P3 ;  /* 0x24500000080a7fae */ /* 0x000fe800099a1014 */
[----:B------:R-:W-:Y:S04]  /*218d0*/  LDGSTS.E [R10+0x24900], desc[UR20][R226.64], P3 ;  /* 0x24900000e20a7fae */ /* 0x000fe800099a1014 */
[----:B------:R-:W-:Y:S04]  /*218e0*/  LDGSTS.E [R10+0x24d00], desc[UR20][R22.64], P3 ;  /* 0x24d00000160a7fae */ /* 0x000fe800099a1014 */
[----:B------:R-:W3:Y:S04]  /*218f0*/  LDL.LU.64 R8, [R1+0x1508] ;  /* 0x0015080001087983 */ /* 0x000ee80000300a00 */
[----:B------:R-:W3:Y:S04]  /*21900*/  LDL.64 R194, [R1+0x920] ;  /* 0x0009200001c27983 */ /* 0x000ee80000100a00 */
[----:B------:R-:W4:Y:S04]  /*21910*/  LDL.64 R178, [R1+0x8e0] ;  /* 0x0008e00001b27983 */ /* 0x000f280000100a00 */
[----:B------:R-:W4:Y:S04]  /*21920*/  LDL.64 R82, [R1+0x820] ;  /* 0x0008200001527983 */ /* 0x000f280000100a00 */
[----:B------:R-:W4:Y:S04]  /*21930*/  LDL.64 R66, [R1+0x618] ;  /* 0x0006180001427983 */ /* 0x000f280000100a00 */
[----:B-1----:R-:W4:Y:S04]  /*21940*/  LDL.LU.64 R132, [R1+0x7a0] ;  /* 0x0007a00001847983 */ /* 0x002f280000300a00 */
[----:B--2---:R-:W2:Y:S04]  /*21950*/  LDL.LU.64 R130, [R1+0x720] ;  /* 0x0007200001827983 */ /* 0x004ea80000300a00 */
        /* <DEDUP_REMOVED lines=11> */
[----:B------:R-:W-:Y:S04]  /*21a10*/  STL.64 [R1+0x1380], R226 ;  /* 0x001380e201007387 */ /* 0x000fe80000100a00 */
[----:B------:R-:W-:Y:S04]  /*21a20*/  STL.64 [R1+0x1388], R22 ;  /* 0x0013881601007387 */ /* 0x000fe80000100a00 */
[----:B------:R-:W-:Y:S04]  /*21a30*/  LDGSTS.E [R10+0x25100], desc[UR20][R38.64], P3 ;  /* 0x25100000260a7fae */ /* 0x000fe800099a1014 */
[----:B------:R1:W-:Y:S04]  /*21a40*/  STL.64 [R1+0x1390], R38 ;  /* 0x0013902601007387 */ /* 0x0003e80000100a00 */
[----:B------:R-:W-:Y:S04]  /*21a50*/  LDGSTS.E [R10+0x25500], desc[UR20][R54.64], P3 ;  /* 0x25500000360a7fae */ /* 0x000fe800099a1014 */
[----:B------:R-:W-:Y:S04]  /*21a60*/  LDGSTS.E [R10+0x25900], desc[UR20][R70.64], P3 ;  /* 0x25900000460a7fae */ /* 0x000fe800099a1014 */
[----:B-1----:R-:W2:Y:S04]  /*21a70*/  LDL.LU.64 R38, [R1+0x6e0] ;  /* 0x0006e00001267983 */ /* 0x002ea80000300a00 */
[----:B------:R-:W-:Y:S04]  /*21a80*/  STL.64 [R1+0x13a0], R54 ;  /* 0x0013a03601007387 */ /* 0x000fe80000100a00 */
[----:B------:R-:W-:Y:S04]  /*21a90*/  STL.64 [R1+0x13a8], R70 ;  /* 0x0013a84601007387 */ /* 0x000fe80000100a00 */
[----:B------:R-:W-:Y:S04]  /*21aa0*/  LDGSTS.E [R10+0x25d00], desc[UR20][R86.64], P3 ;  /* 0x25d00000560a7fae */ /* 0x000fe800099a1014 */
[----:B------:R1:W-:Y:S04]  /*21ab0*/  STL.64 [R1+0x13b0], R86 ;  /* 0x0013b05601007387 */ /* 0x0003e80000100a00 */
[----:B------:R-:W-:Y:S04]  /*21ac0*/  LDGSTS.E [R10+0x26100], desc[UR20][R102.64], P3 ;  /* 0x26100000660a7fae */ /* 0x000fe800099a1014 */
[----:B------:R-:W-:Y:S04]  /*21ad0*/  LDGSTS.E [R10+0x26500], desc[UR20][R118.64], P3 ;  /* 0x26500000760a7fae */ /* 0x000fe800099a1014 */
[----:B-1----:R-:W2:Y:S04]  /*21ae0*/  LDL.LU.64 R86, [R1+0x7e0] ;  /* 0x0007e00001567983 */ /* 0x002ea80000300a00 */
[----:B------:R1:W-:Y:S04]  /*21af0*/  STL.64 [R1+0x13b8], R102 ;  /* 0x0013b86601007387 */ /* 0x0003e80000100a00 */
[----:B------:R-:W-:Y:S04]  /*21b00*/  LDGSTS.E [R10+0x26900], desc[UR20][R134.64], P3 ;  /* 0x26900000860a7fae */ /* 0x000fe800099a1014 */
[----:B------:R-:W-:Y:S04]  /*21b10*/  LDGSTS.E [R10+0x26d00], desc[UR20][R150.64], P3 ;  /* 0x26d00000960a7fae */ /* 0x000fe800099a1014 */
[----:B-1----:R-:W2:Y:S04]  /*21b20*/  LDL.LU.64 R102, [R1+0x8a0] ;  /* 0x0008a00001667983 */ /* 0x002ea80000300a00 */
[----:B------:R-:W-:Y:S04]  /*21b30*/  STL.64 [R1+0x13c0], R118 ;  /* 0x0013c07601007387 */ /* 0x000fe80000100a00 */
[----:B------:R-:W-:Y:S04]  /*21b40*/  STL.64 [R1+0x13c8], R134 ;  /* 0x0013c88601007387 */ /* 0x000fe80000100a00 */
        /* <DEDUP_REMOVED lines=9> */
[----:B-1----:R-:W2:Y:S04]  /*21be0*/  LDL.LU.64 R198, [R1+0x798] ;  /* 0x0007980001c67983 */ /* 0x002ea80000300a00 */
[----:B------:R1:W-:Y:S04]  /*21bf0*/  STL.64 [R1+0x13f8], R214 ;  /* 0x0013f8d601007387 */ /* 0x0003e80000100a00 */
[----:B-1----:R-:W2:Y:S01]  /*21c00*/  LDL.LU.64 R214, [R1+0x860] ;  /* 0x0008600001d67983 */ /* 0x002ea20000300a00 */
[----:B------:R-:W-:-:S04]  /*21c10*/  IMAD.WIDE R40, R13, 0x4, R40 ;  /* 0x000000040d287825 */ /* 0x000fc800078e0228 */
[C---:B------:R-:W-:Y:S01]  /*21c20*/  IMAD.WIDE R72, R13.reuse, 0x4, R72 ;  /* 0x000000040d487825 */ /* 0x040fe200078e0248 */
[----:B---3--:R-:W-:Y:S04]  /*21c30*/  LDGSTS.E [R9+0x20180], desc[UR20][R194.64], P3 ;  /* 0x20180000c2097fae */ /* 0x008fe800099a1014 */
[----:B----4-:R-:W-:Y:S04]  /*21c40*/  LDGSTS.E [R9+0x20580], desc[UR20][R178.64], P3 ;  /* 0x20580000b2097fae */ /* 0x010fe800099a1014 */
[----:B--2---:R-:W-:Y:S04]  /*21c50*/  LDGSTS.E [R9+0x20980], desc[UR20][R102.64], P3 ;  /* 0x2098000066097fae */ /* 0x004fe800099a1014 */
[----:B------:R-:W-:Y:S04]  /*21c60*/  STL.64 [R1+0x1490], R102 ;  /* 0x0014906601007387 */ /* 0x000fe80000100a00 */
        /* <DEDUP_REMOVED lines=14> */
[----:B------:R-:W2:Y:S04]  /*21d50*/  LDL.64 R82, [R1+0x758] ;  /* 0x0007580001527983 */ /* 0x000ea80000100a00 */
[----:B------:R-:W-:Y:S04]  /*21d60*/  LDGSTS.E [R9+0x22d80], desc[UR20][R212.64], P3 ;  /* 0x22d80000d4097fae */ /* 0x000fe800099a1014 */
[----:B------:R-:W3:Y:S04]  /*21d70*/  LDL.64 R66, [R1+0x600] ;  /* 0x0006000001427983 */ /* 0x000ee80000100a00 */
[----:B-1----:R-:W4:Y:S04]  /*21d80*/  LDL.LU.64 R214, [R1+0x918] ;  /* 0x0009180001d67983 */ /* 0x002f280000300a00 */
[----:B------:R-:W2:Y:S04]  /*21d90*/  LDL.LU.64 R34, [R1+0x718] ;  /* 0x0007180001227983 */ /* 0x000ea80000300a00 */
[----:B------:R-:W2:Y:S04]  /*21da0*/  LDL.LU.64 R22, [R1+0x6d8] ;  /* 0x0006d80001167983 */ /* 0x000ea80000300a00 */
        /* <DEDUP_REMOVED lines=9> */
[----:B------:R1:W-:Y:S04]  /*21e40*/  STL.64 [R1+0x1440], R146 ;  /* 0x0014409201007387 */ /* 0x0003e80000100a00 */
[----:B------:R-:W-:Y:S04]  /*21e50*/  LDGSTS.E [R9+0x24180], desc[UR20][R230.64], P3 ;  /* 0x24180000e6097fae */ /* 0x000fe800099a1014 */
[----:B------:R-:W-:Y:S04]  /*21e60*/  LDGSTS.E [R9+0x24580], desc[UR20][R240.64], P3 ;  /* 0x24580000f0097fae */ /* 0x000fe800099a1014 */
[----:B-1----:R-:W2:Y:S04]  /*21e70*/  LDL.LU.64 R146, [R1+0x8d8] ;  /* 0x0008d80001927983 */ /* 0x002ea80000300a00 */
[----:B------:R-:W-:Y:S04]  /*21e80*/  STL.64 [R1+0x1448], R114 ;  /* 0x0014487201007387 */ /* 0x000fe80000100a00 */
[----:B------:R-:W-:Y:S04]  /*21e90*/  STL.64 [R1+0x1450], R230 ;  /* 0x001450e601007387 */ /* 0x000fe80000100a00 */
        /* <DEDUP_REMOVED lines=11> */
[----:B------:R1:W-:Y:S04]  /*21f50*/  STL.64 [R1+0x1488], R72 ;  /* 0x0014884801007387 */ /* 0x0003e80000100a00 */
[----:B-1----:R-:W3:Y:S01]  /*21f60*/  LDL.LU.64 R72, [R1+0x898] ;  /* 0x0008980001487983 */ /* 0x002ee20000300a00 */
[----:B------:R-:W-:-:S05]  /*21f70*/  IMAD.WIDE R88, R13, 0x4, R88 ;  /* 0x000000040d587825 */ /* 0x000fca00078e0258 */
[----:B------:R-:W-:Y:S01]  /*21f80*/  LDGSTS.E [R9+0x25d80], desc[UR20][R88.64], P3 ;  /* 0x25d8000058097fae */ /* 0x000fe200099a1014 */
[----:B------:R-:W-:-:S03]  /*21f90*/  IMAD.WIDE R200, R13, 0x4, R200 ;  /* 0x000000040dc87825 */ /* 0x000fc600078e02c8 */
[----:B------:R-:W-:Y:S01]  /*21fa0*/  LDGSTS.E [R9+0x26180], desc[UR20][R104.64], P3 ;  /* 0x2618000068097fae */ /* 0x000fe200099a1014 */
[----:B------:R-:W-:-:S03]  /*21fb0*/  IMAD.WIDE R216, R13, 0x4, R216 ;  /* 0x000000040dd87825 */ /* 0x000fc600078e02d8 */
[----:B------:R-:W-:Y:S04]  /*21fc0*/  LDGSTS.E [R9+0x26580], desc[UR20][R120.64], P3 ;  /* 0x2658000078097fae */ /* 0x000fe800099a1014 */
[----:B------:R-:W-:Y:S04]  /*21fd0*/  LDGSTS.E [R9+0x26980], desc[UR20][R136.64], P3 ;  /* 0x2698000088097fae */ /* 0x000fe800099a1014 */
[----:B------:R-:W-:Y:S04]  /*21fe0*/  LDGSTS.E [R9+0x26d80], desc[UR20][R152.64], P3 ;  /* 0x26d8000098097fae */ /* 0x000fe800099a1014 */
[----:B------:R-:W-:Y:S04]  /*21ff0*/  LDGSTS.E [R9+0x27180], desc[UR20][R168.64], P3 ;  /* 0x27180000a8097fae */ /* 0x000fe800099a1014 */
[----:B------:R-:W-:Y:S04]  /*22000*/  LDGSTS.E [R9+0x27580], desc[UR20][R184.64], P3 ;  /* 0x27580000b8097fae */ /* 0x000fe800099a1014 */
[----:B------:R-:W-:Y:S04]  /*22010*/  LDGSTS.E [R9+0x27980], desc[UR20][R200.64], P3 ;  /* 0x27980000c8097fae */ /* 0x000fe800099a1014 */
[----:B------:R-:W-:Y:S04]  /*22020*/  LDGSTS.E [R9+0x27d80], desc[UR20][R216.64], P3 ;  /* 0x27d80000d8097fae */ /* 0x000fe800099a1014 */
[----:B------:R-:W-:Y:S04]  /*22030*/  STL.64 [R1+0x1498], R88 ;  /* 0x0014985801007387 */ /* 0x000fe80000100a00 */
[----:B------:R-:W-:Y:S04]  /*22040*/  STL.64 [R1+0x14a0], R104 ;  /* 0x0014a06801007387 */ /* 0x000fe80000100a00 */
[----:B------:R-:W-:Y:S04]  /*22050*/  STL.64 [R1+0x14a8], R120 ;  /* 0x0014a87801007387 */ /* 0x000fe80000100a00 */
[----:B------:R-:W-:Y:S04]  /*22060*/  STL.64 [R1+0x14b0], R136 ;  /* 0x0014b08801007387 */ /* 0x000fe80000100a00 */
[----:B------:R1:W-:Y:S04]  /*22070*/  STL.64 [R1+0x14b8], R152 ;  /* 0x0014b89801007387 */ /* 0x0003e80000100a00 */
[----:B------:R-:W-:Y:S04]  /*22080*/  STL.64 [R1+0x14c0], R168 ;  /* 0x0014c0a801007387 */ /* 0x000fe80000100a00 */
[----:B------:R-:W3:Y:S04]  /*22090*/  LDL.64 R164, [R1+0x8d0] ;  /* 0x0008d00001a47983 */ /* 0x000ee80000100a00 */
[----:B------:R-:W3:Y:S04]  /*220a0*/  LDL.64 R148, [R1+0x810] ;  /* 0x0008100001947983 */ /* 0x000ee80000100a00 */
[----:B-1----:R-:W3:Y:S04]  /*220b0*/  LDL.LU.64 R152, [R1+0x910] ;  /* 0x0009100001987983 */ /* 0x002ee80000300a00 */
[----:B------:R-:W3:Y:S04]  /*220c0*/  LDL.LU.64 R56, [R1+0x890] ;  /* 0x0008900001387983 */ /* 0x000ee80000300a00 */
[----:B------:R-:W3:Y:S04]  /*220d0*/  LDL.LU.64 R240, [R1+0x850] ;  /* 0x0008500001f07983 */ /* 0x000ee80000300a00 */
[----:B------:R-:W3:Y:S04]  /*220e0*/  LDL.LU.64 R38, [R1+0x7d0] ;  /* 0x0007d00001267983 */ /* 0x000ee80000300a00 */
[----:B------:R-:W3:Y:S04]  /*220f0*/  LDL.LU.64 R182, [R1+0x790] ;  /* 0x0007900001b67983 */ /* 0x000ee80000300a00 */
[----:B------:R-:W3:Y:S04]  /*22100*/  LDL.LU.64 R162, [R1+0x710] ;  /* 0x0007100001a27983 */ /* 0x000ee80000300a00 */
[----:B------:R-:W3:Y:S04]  /*22110*/  LDL.LU.64 R226, [R1+0x6c8] ;  /* 0x0006c80001e27983 */ /* 0x000ee80000300a00 */
[----:B----4-:R-:W-:Y:S04]  /*22120*/  LDGSTS.E [R8+0x20200], desc[UR20][R214.64], P3 ;  /* 0x20200000d6087fae */ /* 0x010fe800099a1014 */
[----:B--2---:R-:W-:Y:S04]  /*22130*/  LDGSTS.E [R8+0x20600], desc[UR20][R146.64], P3 ;  /* 0x2060000092087fae */ /* 0x004fe800099a1014 */
[----:B---3--:R-:W-:Y:S04]  /*22140*/  LDGSTS.E [R8+0x20a00], desc[UR20][R72.64], P3 ;  /* 0x20a0000048087fae */ /* 0x008fe800099a1014 */
        /* <DEDUP_REMOVED lines=13> */
[----:B------:R-:W-:Y:S01]  /*22220*/  LDGSTS.E [R8+0x24200], desc[UR20][R6.64], P3 ;  /* 0x2420000006087fae */ /* 0x000fe200099a1014 */
[----:B------:R-:W-:-:S03]  /*22230*/  IMAD.WIDE R42, R13, 0x4, R42 ;  /* 0x000000040d2a7825 */ /* 0x000fc600078e022a */
[----:B------:R-:W-:Y:S01]  /*22240*/  LDGSTS.E [R8+0x24600], desc[UR20][R238.64], P3 ;  /* 0x24600000ee087fae */ /* 0x000fe200099a1014 */
[----:B------:R-:W-:-:S03]  /*22250*/  IMAD.WIDE R74, R13, 0x4, R74 ;  /* 0x000000040d4a7825 */ /* 0x000fc600078e024a */
[----:B------:R-:W-:Y:S04]  /*22260*/  LDGSTS.E [R8+0x24a00], desc[UR20][R222.64], P3 ;  /* 0x24a00000de087fae */ /* 0x000fe800099a1014 */
[----:B------:R-:W2:Y:S04]  /*22270*/  LDL.LU.64 R6, [R1+0x1500] ;  /* 0x0015000001067983 */ /* 0x000ea80000300a00 */
[----:B------:R-:W3:Y:S04]  /*22280*/  LDL.64 R68, [R1+0x750] ;  /* 0x0007500001447983 */ /* 0x000ee80000100a00 */
[----:B------:R-:W4:Y:S04]  /*22290*/  LDL.64 R52, [R1+0x5e8] ;  /* 0x0005e80001347983 */ /* 0x000f280000100a00 */
[----:B------:R-:W3:Y:S04]  /*222a0*/  LDL.64 R178, [R1+0x160] ;  /* 0x0001600001b27983 */ /* 0x000ee80000100a00 */
[----:B------:R-:W3:Y:S04]  /*222b0*/  LDL.64 R66, [R1+0x28] ;  /* 0x0000280001427983 */ /* 0x000ee80000100a00 */
[----:B------:R-:W3:Y:S04]  /*222c0*/  LDL.LU.64 R180, [R1+0x200] ;  /* 0x0002000001b47983 */ /* 0x000ee80000300a00 */
[----:B------:R-:W3:Y:S04]  /*222d0*/  LDL.LU.64 R84, [R1+0x1a0] ;  /* 0x0001a00001547983 */ /* 0x000ee80000300a00 */
[----:B------:R-:W3:Y:S04]  /*222e0*/  LDL.LU.64 R194, [R1+0xf8] ;  /* 0x0000f80001c27983 */ /* 0x000ee80000300a00 */
[----:B------:R-:W3:Y:S04]  /*222f0*/  LDL.LU.64 R82, [R1+0x68] ;  /* 0x0000680001527983 */ /* 0x000ee80000300a00 */
[----:B------:R-:W-:Y:S04]  /*22300*/  LDGSTS.E [R8+0x24e00], desc[UR20][R26.64], P3 ;  /* 0x24e000001a087fae */ /* 0x000fe800099a1014 */
[----:B------:R-:W-:Y:S04]  /*22310*/  LDGSTS.E [R8+0x25200], desc[UR20][R42.64], P3 ;  /* 0x252000002a087fae */ /* 0x000fe800099a1014 */
        /* <DEDUP_REMOVED lines=14> */
[----:B------:R-:W4:Y:S04]  /*22400*/  LDL.64 R36, [R1+0x808] ;  /* 0x0008080001247983 */ /* 0x000f280000100a00 */
[----:B--2---:R-:W-:Y:S04]  /*22410*/  LDGSTS.E [R7+0x20280], desc[UR20][R152.64], P3 ;  /* 0x2028000098077fae */ /* 0x004fe800099a1014 */
[----:B------:R-:W-:Y:S04]  /*22420*/  LDGSTS.E [R7+0x20680], desc[UR20][R164.64], P3 ;  /* 0x20680000a4077fae */ /* 0x000fe800099a1014 */
[----:B------:R-:W-:Y:S04]  /*22430*/  LDGSTS.E [R7+0x20a80], desc[UR20][R56.64], P3 ;  /* 0x20a8000038077fae */ /* 0x000fe800099a1014 */
[----:B------:R-:W-:Y:S04]  /*22440*/  LDGSTS.E [R7+0x20e80], desc[UR20][R240.64], P3 ;  /* 0x20e80000f0077fae */ /* 0x000fe800099a1014 */
[----:B------:R-:W-:Y:S04]  /*22450*/  LDGSTS.E [R7+0x21280], desc[UR20][R148.64], P3 ;  /* 0x2128000094077fae */ /* 0x000fe800099a1014 */
[----:B------:R-:W-:Y:S04]  /*22460*/  LDGSTS.E [R7+0x21680], desc[UR20][R38.64], P3 ;  /* 0x2168000026077fae */ /* 0x000fe800099a1014 */
[----:B------:R-:W-:Y:S04]  /*22470*/  LDGSTS.E [R7+0x21a80], desc[UR20][R182.64], P3 ;  /* 0x21a80000b6077fae */ /* 0x000fe800099a1014 */
[----:B------:R-:W2:Y:S04]  /*22480*/  LDL.64 R148, [R1+0x748] ;  /* 0x0007480001947983 */ /* 0x000ea80000100a00 */
[----:B------:R-:W2:Y:S04]  /*22490*/  LDL.LU.64 R136, [R1+0x908] ;  /* 0x0009080001887983 */ /* 0x000ea80000300a00 */
[----:B------:R-:W2:Y:S04]  /*224a0*/  LDL.LU.64 R50, [R1+0x8c8] ;  /* 0x0008c80001327983 */ /* 0x000ea80000300a00 */
[----:B------:R-:W2:Y:S04]  /*224b0*/  LDL.LU.64 R40, [R1+0x888] ;  /* 0x0008880001287983 */ /* 0x000ea80000300a00 */
[----:B------:R-:W2:Y:S04]  /*224c0*/  LDL.LU.64 R230, [R1+0x848] ;  /* 0x0008480001e67983 */ /* 0x000ea80000300a00 */
[----:B---3--:R-:W-:Y:S04]  /*224d0*/  LDGSTS.E [R7+0x21e80], desc[UR20][R68.64], P3 ;  /* 0x21e8000044077fae */ /* 0x008fe800099a1014 */
[----:B------:R-:W3:Y:S04]  /*224e0*/  LDL.LU.64 R130, [R1+0x7c8] ;  /* 0x0007c80001827983 */ /* 0x000ee80000300a00 */
[----:B------:R-:W-:Y:S04]  /*224f0*/  LDGSTS.E [R7+0x22280], desc[UR20][R162.64], P3 ;  /* 0x22280000a2077fae */ /* 0x000fe800099a1014 */
[----:B------:R-:W3:Y:S04]  /*22500*/  LDL.LU.64 R166, [R1+0x788] ;  /* 0x0007880001a67983 */ /* 0x000ee80000300a00 */
[----:B------:R-:W-:Y:S04]  /*22510*/  LDGSTS.E [R7+0x22680], desc[UR20][R226.64], P3 ;  /* 0x22680000e2077fae */ /* 0x000fe800099a1014 */
[----:B----4-:R-:W-:Y:S04]  /*22520*/  LDGSTS.E [R7+0x22a80], desc[UR20][R52.64], P3 ;  /* 0x22a8000034077fae */ /* 0x010fe800099a1014 */
[----:B------:R-:W4:Y:S04]  /*22530*/  LDL.LU.64 R70, [R1+0x708] ;  /* 0x0007080001467983 */ /* 0x000f280000300a00 */
[----:B------:R-:W-:Y:S04]  /*22540*/  LDGSTS.E [R7+0x22e80], desc[UR20][R180.64], P3 ;  /* 0x22e80000b4077fae */ /* 0x000fe800099a1014 */
[----:B------:R-:W4:Y:S04]  /*22550*/  LDL.LU.64 R20, [R1+0x6b0] ;  /* 0x0006b00001147983 */ /* 0x000f280000300a00 */
[----:B------:R-:W-:Y:S04]  /*22560*/  LDGSTS.E [R7+0x23280], desc[UR20][R84.64], P3 ;  /* 0x2328000054077fae */ /* 0x000fe800099a1014 */
[----:B-1----:R-:W4:Y:S04]  /*22570*/  LDL.LU.64 R8, [R1+0x5c0] ;  /* 0x0005c00001087983 */ /* 0x002f280000300a00 */
[----:B------:R-:W-:Y:S04]  /*22580*/  LDGSTS.E [R7+0x23680], desc[UR20][R178.64], P3 ;  /* 0x23680000b2077fae */ /* 0x000fe800099a1014 */
[----:B------:R-:W4:Y:S04]  /*22590*/  LDL.LU.64 R164, [R1+0x1f8] ;  /* 0x0001f80001a47983 */ /* 0x000f280000300a00 */
[----:B------:R-:W4:Y:S04]  /*225a0*/  LDL.LU.64 R68, [R1+0x198] ;  /* 0x0001980001447983 */ /* 0x000f280000300a00 */
[----:B------:R-:W-:Y:S04]  /*225b0*/  LDGSTS.E [R7+0x23a80], desc[UR20][R194.64], P3 ;  /* 0x23a80000c2077fae */ /* 0x000fe800099a1014 */
[----:B------:R-:W-:Y:S04]  /*225c0*/  LDGSTS.E [R7+0x23e80], desc[UR20][R82.64], P3 ;  /* 0x23e8000052077fae */ /* 0x000fe800099a1014 */
[----:B------:R-:W4:Y:S04]  /*225d0*/  LDL.64 R52, [R1+0x158] ;  /* 0x0001580001347983 */ /* 0x000f280000100a00 */
[----:B------:R-:W-:Y:S04]  /*225e0*/  LDGSTS.E [R7+0x24280], desc[UR20][R66.64], P3 ;  /* 0x2428000042077fae */ /* 0x000fe800099a1014 */
[----:B------:R-:W4:Y:S01]  /*225f0*/  LDL.LU.64 R178, [R1+0xb8] ;  /* 0x0000b80001b27983 */ /* 0x000f220000300a00 */
[----:B------:R-:W-:-:S03]  /*22600*/  IMAD.WIDE R60, R13, 0x4, R60 ;  /* 0x000000040d3c7825 */ /* 0x000fc600078e023c */
[----:B------:R-:W-:Y:S04]  /*22610*/  LDGSTS.E [R7+0x24680], desc[UR20][R236.64], P3 ;  /* 0x24680000ec077fae */ /* 0x000fe800099a1014 */
[----:B------:R-:W4:Y:S04]  /*22620*/  LDL.LU.64 R66, [R1+0x60] ;  /* 0x0000600001427983 */ /* 0x000f280000300a00 */
[----:B------:R-:W-:Y:S04]  /*22630*/  LDGSTS.E [R7+0x24a80], desc[UR20][R220.64], P3 ;  /* 0x24a80000dc077fae */ /* 0x000fe800099a1014 */
[----:B------:R-:W-:Y:S04]  /*22640*/  LDGSTS.E [R7+0x24e80], desc[UR20][R28.64], P3 ;  /* 0x24e800001c077fae */ /* 0x000fe800099a1014 */
[----:B------:R-:W-:Y:S04]  /*22650*/  LDGSTS.E [R7+0x25280], desc[UR20][R44.64], P3 ;  /* 0x252800002c077fae */ /* 0x000fe800099a1014 */
        /* <DEDUP_REMOVED lines=12> */
[----:B------:R-:W-:-:S04]  /*22720*/  IMAD.WIDE R62, R13, 0x4, R62 ;  /* 0x000000040d3e7825 */ /* 0x000fc800078e023e */
[C---:B------:R-:W-:Y:S01]  /*22730*/  IMAD.WIDE R78, R13.reuse, 0x4, R78 ;  /* 0x000000040d4e7825 */ /* 0x040fe200078e024e */
[----:B------:R-:W4:Y:S04]  /*22740*/  LDL.LU.64 R246, [R1+0x14f8] ;  /* 0x0014f80001f67983 */ /* 0x000f280000300a00 */
[----:B------:R-:W4:Y:S04]  /*22750*/  LDL.LU.64 R120, [R1+0x900] ;  /* 0x0009000001787983 */ /* 0x000f280000300a00 */
[----:B------:R-:W4:Y:S04]  /*22760*/  LDL.64 R86, [R1+0x8c0] ;  /* 0x0008c00001567983 */ /* 0x000f280000100a00 */
[----:B------:R-:W4:Y:S04]  /*22770*/  LDL.64 R102, [R1+0x688] ;  /* 0x0006880001667983 */ /* 0x000f280000100a00 */
[----:B------:R-:W4:Y:S01]  /*22780*/  LDL.LU.64 R24, [R1+0x880] ;  /* 0x0008800001187983 */ /* 0x000f220000300a00 */
[----:B------:R-:W-:-:S03]  /*22790*/  IMAD.WIDE R206, R13, 0x4, R206 ;  /* 0x000000040dce7825 */ /* 0x000fc600078e02ce */
[----:B------:R-:W4:Y:S04]  /*227a0*/  LDL.LU.64 R114, [R1+0x840] ;  /* 0x0008400001727983 */ /* 0x000f280000300a00 */
[----:B------:R-:W4:Y:S04]  /*227b0*/  LDL.LU.64 R150, [R1+0x7c0] ;  /* 0x0007c00001967983 */ /* 0x000f280000300a00 */
[----:B--2---:R-:W-:Y:S04]  /*227c0*/  LDGSTS.E [R6+0x20300], desc[UR20][R136.64], P3 ;  /* 0x2030000088067fae */ /* 0x004fe800099a1014 */
[----:B------:R-:W-:Y:S04]  /*227d0*/  LDGSTS.E [R6+0x20700], desc[UR20][R50.64], P3 ;  /* 0x2070000032067fae */ /* 0x000fe800099a1014 */
[----:B------:R-:W-:Y:S04]  /*227e0*/  LDGSTS.E [R6+0x20b00], desc[UR20][R40.64], P3 ;  /* 0x20b0000028067fae */ /* 0x000fe800099a1014 */
[----:B------:R-:W-:Y:S04]  /*227f0*/  LDGSTS.E [R6+0x20f00], desc[UR20][R230.64], P3 ;  /* 0x20f00000e6067fae */ /* 0x000fe800099a1014 */
[----:B------:R-:W-:Y:S04]  /*22800*/  LDGSTS.E [R6+0x21300], desc[UR20][R36.64], P3 ;  /* 0x2130000024067fae */ /* 0x000fe800099a1014 */
[----:B---3--:R-:W-:Y:S04]  /*22810*/  LDGSTS.E [R6+0x21700], desc[UR20][R130.64], P3 ;  /* 0x2170000082067fae */ /* 0x008fe800099a1014 */
[----:B------:R-:W-:Y:S04]  /*22820*/  LDGSTS.E [R6+0x21b00], desc[UR20][R166.64], P3 ;  /* 0x21b00000a6067fae */ /* 0x000fe800099a1014 */
[----:B------:R-:W-:Y:S04]  /*22830*/  LDGSTS.E [R6+0x21f00], desc[UR20][R148.64], P3 ;  /* 0x21f0000094067fae */ /* 0x000fe800099a1014 */
[----:B------:R-:W2:Y:S04]  /*22840*/  LDL.LU.64 R36, [R1+0x780] ;  /* 0x0007800001247983 */ /* 0x000ea80000300a00 */
[----:B----4-:R-:W-:Y:S04]  /*22850*/  LDGSTS.E [R6+0x22300], desc[UR20][R70.64], P3 ;  /* 0x2230000046067fae */ /* 0x010fe800099a1014 */
[----:B------:R-:W3:Y:S04]  /*22860*/  LDL.LU.64 R134, [R1+0x740] ;  /* 0x0007400001867983 */ /* 0x000ee80000300a00 */
[----:B------:R-:W-:Y:S04]  /*22870*/  LDGSTS.E [R6+0x22700], desc[UR20][R20.64], P3 ;  /* 0x2270000014067fae */ /* 0x000fe800099a1014 */
[----:B------:R-:W4:Y:S04]  /*22880*/  LDL.LU.64 R54, [R1+0x700] ;  /* 0x0007000001367983 */ /* 0x000f280000300a00 */
[----:B------:R-:W-:Y:S04]  /*22890*/  LDGSTS.E [R6+0x22b00], desc[UR20][R8.64], P3 ;  /* 0x22b0000008067fae */ /* 0x000fe800099a1014 */
[----:B------:R-:W2:Y:S04]  /*228a0*/  LDL.LU.64 R18, [R1+0x5a8] ;  /* 0x0005a80001127983 */ /* 0x000ea80000300a00 */
[----:B------:R-:W-:Y:S04]  /*228b0*/  LDGSTS.E [R6+0x22f00], desc[UR20][R164.64], P3 ;  /* 0x22f00000a4067fae */ /* 0x000fe800099a1014 */
[----:B------:R-:W-:Y:S04]  /*228c0*/  LDGSTS.E [R6+0x23300], desc[UR20][R68.64], P3 ;  /* 0x2330000044067fae */ /* 0x000fe800099a1014 */
[----:B------:R-:W2:Y:S04]  /*228d0*/  LDL.LU.64 R148, [R1+0x1f0] ;  /* 0x0001f00001947983 */ /* 0x000ea80000300a00 */
[----:B------:R-:W-:Y:S04]  /*228e0*/  LDGSTS.E [R6+0x23700], desc[UR20][R52.64], P3 ;  /* 0x2370000034067fae */ /* 0x000fe800099a1014 */
[----:B------:R-:W-:Y:S04]  /*228f0*/  LDGSTS.E [R6+0x23b00], desc[UR20][R178.64], P3 ;  /* 0x23b00000b2067fae */ /* 0x000fe800099a1014 */
[----:B------:R-:W2:Y:S04]  /*22900*/  LDL.LU.64 R52, [R1+0x190] ;  /* 0x0001900001347983 */ /* 0x000ea80000300a00 */
        /* <DEDUP_REMOVED lines=16> */
[----:B------:R-:W-:Y:S04]  /*22a10*/  LDGSTS.E [R6+0x27b00], desc[UR20][R206.64], P3 ;  /* 0x27b00000ce067fae */ /* 0x000fe800099a1014 */
[----:B------:R-:W3:Y:S04]  /*22a20*/  LDL.64 R118, [R1+0x150] ;  /* 0x0001500001767983 */ /* 0x000ee80000100a00 */
[----:B------:R-:W-:Y:S04]  /*22a30*/  LDGSTS.E [R6+0x27f00], desc[UR20][R2.64], P3 ;  /* 0x27f0000002067fae */ /* 0x000fe800099a1014 */
[----:B------:R-:W3:Y:S04]  /*22a40*/  LDL.LU.64 R2, [R1+0x14e8] ;  /* 0x0014e80001027983 */ /* 0x000ee80000300a00 */
[----:B------:R1:W-:Y:S04]  /*22a50*/  STL.64 [R1+0x1148], R6 ;  /* 0x0011480601007387 */ /* 0x0003e80000100a00 */
[----:B-1----:R-:W3:Y:S04]  /*22a60*/  LDL.LU.64 R6, [R1+0x800] ;  /* 0x0008000001067983 */ /* 0x002ee80000300a00 */
[----:B--2---:R-:W-:Y:S04]  /*22a70*/  LDGSTS.E [R5+0x20380], desc[UR20][R120.64], P3 ;  /* 0x2038000078057fae */ /* 0x004fe800099a1014 */
[----:B------:R1:W-:Y:S04]  /*22a80*/  LDGSTS.E [R5+0x20780], desc[UR20][R86.64], P3 ;  /* 0x2078000056057fae */ /* 0x0003e800099a1014 */
[----:B------:R-:W-:Y:S04]  /*22a90*/  LDGSTS.E [R5+0x20b80], desc[UR20][R24.64], P3 ;  /* 0x20b8000018057fae */ /* 0x000fe800099a1014 */
[----:B------:R-:W-:Y:S04]  /*22aa0*/  LDGSTS.E [R5+0x20f80], desc[UR20][R114.64], P3 ;  /* 0x20f8000072057fae */ /* 0x000fe800099a1014 */
[----:B---3--:R-:W-:Y:S04]  /*22ab0*/  LDGSTS.E [R5+0x21380], desc[UR20][R6.64], P3 ;  /* 0x2138000006057fae */ /* 0x008fe800099a1014 */
[----:B------:R-:W-:Y:S04]  /*22ac0*/  LDGSTS.E [R5+0x21780], desc[UR20][R150.64], P3 ;  /* 0x2178000096057fae */ /* 0x000fe800099a1014 */
[----:B------:R-:W-:Y:S04]  /*22ad0*/  LDGSTS.E [R5+0x21b80], desc[UR20][R36.64], P3 ;  /* 0x21b8000024057fae */ /* 0x000fe800099a1014 */
[----:B------:R-:W-:Y:S04]  /*22ae0*/  LDGSTS.E [R5+0x21f80], desc[UR20][R134.64], P3 ;  /* 0x21f8000086057fae */ /* 0x000fe800099a1014 */
[----:B----4-:R-:W-:Y:S04]  /*22af0*/  LDGSTS.E [R5+0x22380], desc[UR20][R54.64], P3 ;  /* 0x2238000036057fae */ /* 0x010fe800099a1014 */
[----:B------:R-:W-:Y:S04]  /*22b00*/  LDGSTS.E [R5+0x22780], desc[UR20][R102.64], P3 ;  /* 0x2278000066057fae */ /* 0x000fe800099a1014 */
[----:B------:R-:W-:Y:S04]  /*22b10*/  LDGSTS.E [R5+0x22b80], desc[UR20][R18.64], P3 ;  /* 0x22b8000012057fae */ /* 0x000fe800099a1014 */
[----:B------:R-:W-:Y:S04]  /*22b20*/  LDGSTS.E [R5+0x22f80], desc[UR20][R148.64], P3 ;  /* 0x22f8000094057fae */ /* 0x000fe800099a1014 */
[----:B------:R-:W1:Y:S04]  /*22b30*/  LDL.LU.64 R102, [R1+0xb30] ;  /* 0x000b300001667983 */ /* 0x000e680000300a00 */
[----:B------:R-:W-:Y:S04]  /*22b40*/  LDGSTS.E [R5+0x23380], desc[UR20][R52.64], P3 ;  /* 0x2338000034057fae */ /* 0x000fe800099a1014 */
[----:B------:R-:W-:Y:S04]  /*22b50*/  LDGSTS.E [R5+0x23780], desc[UR20][R118.64], P3 ;  /* 0x2378000076057fae */ /* 0x000fe800099a1014 */
[----:B------:R-:W-:Y:S04]  /*22b60*/  LDGSTS.E [R5+0x23b80], desc[UR20][R2.64], P3 ;  /* 0x23b8000002057fae */ /* 0x000fe800099a1014 */
[----:B------:R-:W-:Y:S04]  /*22b70*/  LDGSTS.E [R5+0x23f80], desc[UR20][R246.64], P3 ;  /* 0x23f80000f6057fae */ /* 0x000fe800099a1014 */
[----:B------:R-:W-:Y:S04]  /*22b80*/  LDGSTS.E [R5+0x24380], desc[UR20][R244.64], P3 ;  /* 0x24380000f4057fae */ /* 0x000fe800099a1014 */
[----:B------:R-:W2:Y:S04]  /*22b90*/  LDL.LU.64 R2, [R1+0x14e0] ;  /* 0x0014e00001027983 */ /* 0x000ea80000300a00 */
[----:B------:R-:W3:Y:S04]  /*22ba0*/  LDL.LU.64 R246, [R1+0x14d8] ;  /* 0x0014d80001f67983 */ /* 0x000ee80000300a00 */
[----:B------:R-:W4:Y:S04]  /*22bb0*/  LDL.LU.64 R244, [R1+0x14d0] ;  /* 0x0014d00001f47983 */ /* 0x000f280000300a00 */
[----:B------:R-:W2:Y:S04]  /*22bc0*/  LDL.LU.64 R118, [R1+0xb28] ;  /* 0x000b280001767983 */ /* 0x000ea80000300a00 */
[----:B------:R-:W3:Y:S01]  /*22bd0*/  LDL.LU.64 R88, [R1+0xc0] ;  /* 0x0000c00001587983 */ /* 0x000ee20000300a00 */
[----:B------:R-:W-:-:S03]  /*22be0*/  IMAD.WIDE R64, R13, 0x4, R64 ;  /* 0x000000040d407825 */ /* 0x000fc600078e0240 */
[----:B------:R-:W-:Y:S01]  /*22bf0*/  LDGSTS.E [R5+0x24780], desc[UR20][R232.64], P3 ;  /* 0x24780000e8057fae */ /* 0x000fe200099a1014 */
[----:B------:R-:W-:-:S03]  /*22c00*/  IMAD.WIDE R80, R13, 0x4, R80 ;  /* 0x000000040d507825 */ /* 0x000fc600078e0250 */
        /* <DEDUP_REMOVED lines=15> */
[----:B------:R-:W0:Y:S04]  /*22d00*/  LDGDEPBAR ;  /* 0x00000000000079af */ /* 0x000e280000000000 */
[----:B------:R-:W4:Y:S04]  /*22d10*/  LDL.LU.64 R242, [R1+0x14c8] ;  /* 0x0014c80001f27983 */ /* 0x000f280000300a00 */
[----:B------:R-:W4:Y:S04]  /*22d20*/  LDL.LU.64 R132, [R1+0xb18] ;  /* 0x000b180001847983 */ /* 0x000f280000300a00 */
[----:B------:R-:W4:Y:S04]  /*22d30*/  LDL.LU.64 R104, [R1+0xb10] ;  /* 0x000b100001687983 */ /* 0x000f280000300a00 */
[----:B------:R-:W-:Y:S01]  /*22d40*/  STL.64 [R1+0x1100], R4 ;  /* 0x0011000401007387 */ /* 0x000fe20000100a00 */
[C---:B-1----:R-:W-:Y:S01]  /*22d50*/  IMAD.WIDE R86, R251.reuse, 0x4, R102 ;  /* 0x00000004fb567825 */ /* 0x042fe200078e0266 */
[----:B------:R-:W-:Y:S06]  /*22d60*/  BAR.SYNC.DEFER_BLOCKING 0x0 ;  /* 0x0000000000007b1d */ /* 0x000fec0000010000 */
[----:B------:R2:W-:Y:S04]  /*22d70*/  STL.64 [R1+0xb30], R86 ;  /* 0x000b305601007387 */ /* 0x0005e80000100a00 */
[----:B------:R-:W4:Y:S04]  /*22d80*/  LDL.LU.64 R102, [R1+0xb08] ;  /* 0x000b080001667983 */ /* 0x000f280000300a00 */
[----:B------:R-:W4:Y:S04]  /*22d90*/  LDL.LU.64 R168, [R1+0xb00] ;  /* 0x000b000001a87983 */ /* 0x000f280000300a00 */
[----:B------:R-:W-:Y:S01]  /*22da0*/  @!PT LDS RZ, [RZ] ;  /* 0x00000000fffff984 */ /* 0x000fe20000000800 */
[----:B------:R-:W-:Y:S01]  /*22db0*/  @!PT LDS RZ, [RZ] ;  /* 0x00000000fffff984 */ /* 0x000fe20000000800 */
[----:B------:R-:W-:Y:S01]  /*22dc0*/  @!PT LDS RZ, [RZ] ;  /* 0x00000000fffff984 */ /* 0x000fe20000000800 */
[----:B------:R2:W-:Y:S02]  /*22dd0*/  LDGSTS.E [R11+-0x10000], desc[UR20][R86.64], P1 ;  /* 0xf0000000560b7fae */ /* 0x0005e400089a1014 */
[----:B--2---:R-:W-:-:S04]  /*22de0*/  IMAD.WIDE R86, R251, 0x4, R118 ;  /* 0x00000004fb567825 */ /* 0x004fc800078e0276 */
[----:B---3--:R-:W-:Y:S01]  /*22df0*/  IMAD.WIDE R4, R251, 0x4, R88 ;  /* 0x00000004fb047825 */ /* 0x008fe200078e0258 */
[----:B------:R1:W-:Y:S04]  /*22e00*/  STL.64 [R1+0xb28], R86 ;  /* 0x000b285601007387 */ /* 0x0003e80000100a00 */
[----:B------:R-:W-:Y:S04]  /*22e10*/  LDGSTS.E [R11+-0xfff8], desc[UR20][R86.64], P5 ;  /* 0xf0008000560b7fae */ /* 0x000fe8000a9a1014 */
[----:B------:R2:W-:Y:S04]  /*22e20*/  STL.64 [R1+0xc0], R4 ;  /* 0x0000c00401007387 */ /* 0x0005e80000100a00 */
[----:B-1----:R-:W3:Y:S01]  /*22e30*/  LDL.LU.64 R86, [R1+0xaf8] ;  /* 0x000af80001567983 */ /* 0x002ee20000300a00 */
[----:B------:R-:W-:-:S04]  /*22e40*/  SHF.R.U32.HI R252, RZ, 0x6, R252 ;  /* 0x00000006fffc7819 */ /* 0x000fc800000116fc */
[----:B------:R-:W-:Y:S02]  /*22e50*/  SGXT.U32 R252, R252, 0x1 ;  /* 0x00000001fcfc781a */ /* 0x000fe40000000000 */
[----:B------:R-:W-:Y:S02]  /*22e60*/  SEL R12, RZ, 0x4, P6 ;  /* 0x00000004ff0c7807 */ /* 0x000fe40003000000 */
[----:B------:R-:W-:Y:S02]  /*22e70*/  LOP3.LUT R252, R252, 0x22, RZ, 0xfc, !PT ;  /* 0x00000022fcfc7812 */ /* 0x000fe400078efcff */
[----:B------:R-:W-:Y:S02]  /*22e80*/  SEL R12, R12, RZ, P4 ;  /* 0x000000ff0c0c7207 */ /* 0x000fe40002000000 */
[----:B------:R-:W-:Y:S02]  /*22e90*/  ISETP.GE.AND P6, PT, R252, UR5, PT ;  /* 0x00000005fc007c0c */ /* 0x000fe4000bfc6270 */
[----:B------:R-:W-:-:S02]  /*22ea0*/  ISETP.NE.U32.AND P3, PT, R12, RZ, PT ;  /* 0x000000ff0c00720c */ /* 0x000fc40003f65070 */
[----:B------:R-:W-:Y:S02]  /*22eb0*/  SEL R12, RZ, 0x4, P6 ;  /* 0x00000004ff0c7807 */ /* 0x000fe40003000000 */
[C---:B------:R-:W-:Y:S02]  /*22ec0*/  LOP3.LUT R252, R3.reuse, 0x40, RZ, 0xfc, !PT ;  /* 0x0000004003fc7812 */ /* 0x040fe400078efcff */
[----:B------:R-:W-:Y:S02]  /*22ed0*/  SEL R12, R12, RZ, P4 ;  /* 0x000000ff0c0c7207 */ /* 0x000fe40002000000 */
[----:B------:R-:W-:Y:S02]  /*22ee0*/  ISETP.GE.AND P6, PT, R252, UR5, PT ;  /* 0x00000005fc007c0c */ /* 0x000fe4000bfc6270 */
[----:B------:R-:W-:Y:S02]  /*22ef0*/  LOP3.LUT R252, R3, 0x42, RZ, 0xfc, !PT ;  /* 0x0000004203fc7812 */ /* 0x000fe400078efcff */
[----:B------:R-:W-:Y:S01]  /*22f00*/  ISETP.NE.U32.AND P1, PT, R12, RZ, PT ;  /* 0x000000ff0c00720c */ /* 0x000fe20003f25070 */
[----:B------:R2:W-:Y:S01]  /*22f10*/  LDGSTS.E [R11+-0xe000], desc[UR20][R4.64], P3 ;  /* 0xf2000000040b7fae */ /* 0x0005e200099a1014 */
[----:B------:R-:W-:-:S02]  /*22f20*/  SEL R12, RZ, 0x4, P6 ;  /* 0x00000004ff0c7807 */ /* 0x000fc40003000000 */
[----:B------:R-:W-:Y:S02]  /*22f30*/  ISETP.GE.AND P6, PT, R252, UR5, PT ;  /* 0x00000005fc007c0c */ /* 0x000fe4000bfc6270 */
[----:B------:R-:W-:Y:S02]  /*22f40*/  SEL R12, R12, RZ, P4 ;  /* 0x000000ff0c0c7207 */ /* 0x000fe40002000000 */
[----:B------:R-:W-:Y:S02]  /*22f50*/  SEL R252, RZ, 0x4, P6 ;  /* 0x00000004fffc7807 */ /* 0x000fe40003000000 */
[----:B------:R-:W-:Y:S02]  /*22f60*/  LOP3.LUT R119, R3, 0x60, RZ, 0xfc, !PT ;  /* 0x0000006003777812 */ /* 0x000fe400078efcff */
[----:B------:R-:W-:Y:S02]  /*22f70*/  ISETP.NE.U32.AND P6, PT, R12, RZ, PT ;  /* 0x000000ff0c00720c */ /* 0x000fe40003fc5070 */
[----:B------:R-:W-:-:S02]  /*22f80*/  SEL R12, R252, RZ, P4 ;  /* 0x000000fffc0c7207 */ /* 0x000fc40002000000 */
[----:B------:R-:W-:Y:S02]  /*22f90*/  ISETP.GE.AND P5, PT, R119, UR5, PT ;  /* 0x0000000577007c0c */ /* 0x000fe4000bfa6270 */
[----:B------:R-:W-:Y:S02]  /*22fa0*/  LOP3.LUT R119, R3, 0x62, RZ, 0xfc, !PT ;  /* 0x0000006203777812 */ /* 0x000fe400078efcff */
[----:B------:R-:W-:Y:S02]  /*22fb0*/  ISETP.NE.U32.AND P3, PT, R12, RZ, PT ;  /* 0x000000ff0c00720c */ /* 0x000fe40003f65070 */
[----:B------:R-:W-:Y:S02]  /*22fc0*/  SEL R12, RZ, 0x4, P5 ;  /* 0x00000004ff0c7807 */ /* 0x000fe40002800000 */
[----:B------:R-:W-:Y:S02]  /*22fd0*/  ISETP.GE.AND P5, PT, R119, UR5, PT ;  /* 0x0000000577007c0c */ /* 0x000fe4000bfa6270 */
[----:B------:R-:W3:Y:S01]  /*22fe0*/  LDL.LU.64 R118, [R1+0xb20] ;  /* 0x000b200001767983 */ /* 0x000ee20000300a00 */
[----:B------:R-:W-:-:S02]  /*22ff0*/  SEL R12, R12, RZ, P4 ;  /* 0x000000ff0c0c7207 */ /* 0x000fc40002000000 */
[----:B------:R-:W-:Y:S01]  /*23000*/  SEL R252, RZ, 0x4, P5 ;  /* 0x00000004fffc7807 */ /* 0x000fe20002800000 */
[----:B----4-:R-:W-:Y:S01]  /*23010*/  IMAD.WIDE R88, R251, 0x4, R132 ;  /* 0x00000004fb587825 */ /* 0x010fe200078e0284 */
[----:B------:R-:W-:Y:S02]  /*23020*/  LOP3.LUT R133, R3, 0x4, RZ, 0xfc, !PT ;  /* 0x0000000403857812 */ /* 0x000fe400078efcff */
[----:B------:R-:W-:Y:S01]  /*23030*/  ISETP.NE.U32.AND P5, PT, R12, RZ, PT ;  /* 0x000000ff0c00720c */ /* 0x000fe20003fa5070 */
[----:B--2---:R-:W-:Y:S01]  /*23040*/  IMAD.WIDE R4, R251, 0x4, R104 ;  /* 0x00000004fb047825 */ /* 0x004fe200078e0268 */
[----:B------:R-:W-:Y:S01]  /*23050*/  LDGSTS.E [R11+-0xdff8], desc[UR20][R88.64], P1 ;  /* 0xf2008000580b7fae */ /* 0x000fe200089a1014 */
[----:B------:R-:W-:Y:S02]  /*23060*/  SEL R12, R252, RZ, P4 ;  /* 0x000000fffc0c7207 */ /* 0x000fe40002000000 */
[----:B------:R-:W-:Y:S01]  /*23070*/  ISETP.GE.AND P1, PT, R133, UR5, PT ;  /* 0x0000000585007c0c */ /* 0x000fe2000bf26270 */
[----:B------:R1:W-:Y:S01]  /*23080*/  LDGSTS.E [R11+-0xc000], desc[UR20][R4.64], P6 ;  /* 0xf4000000040b7fae */ /* 0x0003e2000b1a1014 */
[----:B------:R-:W-:-:S02]  /*23090*/  LOP3.LUT R133, R3, 0x6, RZ, 0xfc, !PT ;  /* 0x0000000603857812 */ /* 0x000fc400078efcff */
[----:B------:R-:W-:Y:S01]  /*230a0*/  ISETP.NE.U32.AND P6, PT, R12, RZ, PT ;  /* 0x000000ff0c00720c */ /* 0x000fe20003fc5070 */
[----:B------:R2:W-:Y:S01]  /*230b0*/  STL.64 [R1+0xc8], R88 ;  /* 0x0000c85801007387 */ /* 0x0005e20000100a00 */
[----:B------:R-:W-:Y:S02]  /*230c0*/  SEL R12, RZ, 0x4, P1 ;  /* 0x00000004ff0c7807 */ /* 0x000fe40000800000 */
[----:B------:R-:W-:Y:S01]  /*230d0*/  ISETP.GE.AND P1, PT, R133, UR5, PT ;  /* 0x0000000585007c0c */ /* 0x000fe2000bf26270 */
[----:B------:R1:W-:Y:S01]  /*230e0*/  STL.64 [R1+0xd0], R4 ;  /* 0x0000d00401007387 */ /* 0x0003e20000100a00 */
[----:B------:R-:W-:-:S03]  /*230f0*/  SEL R12, R12, RZ, P4 ;  /* 0x000000ff0c0c7207 */ /* 0x000fc60002000000 */
[----:B------:R-:W4:Y:S01]  /*23100*/  LDL.LU.64 R132, [R1+0xaf0] ;  /* 0x000af00001847983 */ /* 0x000f220000300a00 */
[----:B------:R-:W-:-:S03]  /*23110*/  SEL R252, RZ, 0x4, P1 ;  /* 0x00000004fffc7807 */ /* 0x000fc60000800000 */
[----:B--2---:R-:W2:Y:S01]  /*23120*/  LDL.LU.64 R88, [R1+0xae0] ;  /* 0x000ae00001587983 */ /* 0x004ea20000300a00 */
[----:B------:R-:W-:Y:S02]  /*23130*/  ISETP.NE.U32.AND P1, PT, R12, RZ, PT ;  /* 0x000000ff0c00720c */ /* 0x000fe40003f25070 */
[----:B------:R-:W-:Y:S01]  /*23140*/  SEL R12, R252, RZ, P4 ;  /* 0x000000fffc0c7207 */ /* 0x000fe20002000000 */
[----:B------:R-:W-:Y:S01]  /*23150*/  IMAD.WIDE R104, R251, 0x4, R102 ;  /* 0x00000004fb687825 */ /* 0x000fe200078e0266 */
[----:B------:R-:W-:-:S03]  /*23160*/  LOP3.LUT R103, R3, 0x24, RZ, 0xfc, !PT ;  /* 0x0000002403677812 */ /* 0x000fc600078efcff */
[----:B-1----:R-:W-:Y:S01]  /*23170*/  IMAD.WIDE R4, R251, 0x4, R168 ;  /* 0x00000004fb047825 */ /* 0x002fe200078e02a8 */
[----:B------:R3:W-:Y:S01]  /*23180*/  LDGSTS.E [R11+-0xbff8], desc[UR20][R104.64], P3 ;  /* 0xf4008000680b7fae */ /* 0x0007e200099a1014 */
[----:B------:R-:W-:Y:S02]  /*23190*/  ISETP.GE.AND P3, PT, R103, UR5, PT ;  /* 0x0000000567007c0c */ /* 0x000fe4000bf66270 */
[----:B------:R-:W-:Y:S01]  /*231a0*/  LOP3.LUT R103, R3, 0x26, RZ, 0xfc, !PT ;  /* 0x0000002603677812 */ /* 0x000fe200078efcff */
[----:B------:R1:W-:Y:S01]  /*231b0*/  LDGSTS.E [R11+-0xa000], desc[UR20][R4.64], P5 ;  /* 0xf6000000040b7fae */ /* 0x0003e2000a9a1014 */
[----:B------:R-:W-:Y:S02]  /*231c0*/  ISETP.NE.U32.AND P5, PT, R12, RZ, PT ;  /* 0x000000ff0c00720c */ /* 0x000fe40003fa5070 */
[----:B------:R-:W-:Y:S01]  /*231d0*/  SEL R12, RZ, 0x4, P3 ;  /* 0x00000004ff0c7807 */ /* 0x000fe20001800000 */
[----:B------:R3:W-:Y:S01]  /*231e0*/  STL.64 [R1+0xd8], R104 ;  /* 0x0000d86801007387 */ /* 0x0007e20000100a00 */
[----:B------:R-:W-:-:S03]  /*231f0*/  ISETP.GE.AND P3, PT, R103, UR5, PT ;  /* 0x0000000567007c0c */ /* 0x000fc6000bf66270 */
[----:B------:R1:W-:Y:S04]  /*23200*/  STL.64 [R1+0xe0], R4 ;  /* 0x0000e00401007387 */ /* 0x0003e80000100a00 */
[----:B------:R-:W2:Y:S01]  /*23210*/  LDL.LU.64 R102, [R1+0xad8] ;  /* 0x000ad80001667983 */ /* 0x000ea20000300a00 */
[----:B---3--:R-:W-:-:S03]  /*23220*/  IMAD.WIDE R104, R251, 0x4, R86 ;  /* 0x00000004fb687825 */ /* 0x008fc600078e0256 */
[----:B------:R-:W3:Y:S01]  /*23230*/  LDL.LU.64 R86, [R1+0xad0] ;  /* 0x000ad00001567983 */ /* 0x000ee20000300a00 */
[----:B------:R-:W-:Y:S02]  /*23240*/  SEL R12, R12, RZ, P4 ;  /* 0x000000ff0c0c7207 */ /* 0x000fe40002000000 */
[----:B------:R-:W-:Y:S01]  /*23250*/  SEL R252, RZ, 0x4, P3 ;  /* 0x00000004fffc7807 */ /* 0x000fe20001800000 */
[----:B------:R4:W-:Y:S01]  /*23260*/  LDGSTS.E [R11+-0x9ff8], desc[UR20][R104.64], P6 ;  /* 0xf6008000680b7fae */ /* 0x0009e2000b1a1014 */
[----:B------:R-:W-:Y:S02]  /*23270*/  ISETP.NE.U32.AND P3, PT, R12, RZ, PT ;  /* 0x000000ff0c00720c */ /* 0x000fe40003f65070 */
[----:B------:R-:W-:Y:S01]  /*23280*/  SEL R12, R252, RZ, P4 ;  /* 0x000000fffc0c7207 */ /* 0x000fe20002000000 */
[----:B------:R1:W-:Y:S04]  /*23290*/  STL.64 [R1+0xe8], R104 ;  /* 0x0000e86801007387 */ /* 0x0003e80000100a00 */
[----:B------:R4:W-:Y:S01]  /*232a0*/  STL.64 [R1+0x1260], R10 ;  /* 0x0012600a01007387 */ /* 0x0009e20000100a00 */
[----:B-1----:R-:W-:Y:S01]  /*232b0*/  IMAD.WIDE R4, R251, 0x4, R118 ;  /* 0x00000004fb047825 */ /* 0x002fe200078e0276 */
[----:B------:R-:W-:-:S04]  /*232c0*/  LOP3.LUT R119, R3, 0x44, RZ, 0xfc, !PT ;  /* 0x0000004403777812 */ /* 0x000fc800078efcff */
[----:B------:R-:W-:Y:S01]  /*232d0*/  ISETP.GE.AND P6, PT, R119, UR5, PT ;  /* 0x0000000577007c0c */ /* 0x000fe2000bfc6270 */
[----:B------:R2:W-:Y:S01]  /*232e0*/  LDGSTS.E [R242+-0x10000], desc[UR20][R4.64], P1 ;  /* 0xf000000004f27fae */ /* 0x0005e200089a1014 */
[----:B------:R-:W-:Y:S02]  /*232f0*/  LOP3.LUT R119, R3, 0x46, RZ, 0xfc, !PT ;  /* 0x0000004603777812 */ /* 0x000fe400078efcff */
[----:B------:R-:W-:Y:S01]  /*23300*/  ISETP.NE.U32.AND P1, PT, R12, RZ, PT ;  /* 0x000000ff0c00720c */ /* 0x000fe20003f25070 */
[----:B------:R2:W-:Y:S01]  /*23310*/  STL.64 [R1+0xaf8], R4 ;  /* 0x000af80401007387 */ /* 0x0005e20000100a00 */
[----:B------:R-:W-:Y:S02]  /*23320*/  SEL R12, RZ, 0x4, P6 ;  /* 0x00000004ff0c7807 */ /* 0x000fe40003000000 */
[----:B------:R-:W-:Y:S02]  /*23330*/  ISETP.GE.AND P6, PT, R119, UR5, PT ;  /* 0x0000000577007c0c */ /* 0x000fe4000bfc6270 */
[----:B------:R-:W3:Y:S04]  /*23340*/  LDL.LU.64 R118, [R1+0xac8] ;  /* 0x000ac80001767983 */ /* 0x000ee80000300a00 */
[----:B------:R-:W3:Y:S01]  /*23350*/  LDL.LU.64 R104, [R1+0xac0] ;  /* 0x000ac00001687983 */ /* 0x000ee20000300a00 */
[----:B------:R-:W-:-:S02]  /*23360*/  SEL R12, R12, RZ, P4 ;  /* 0x000000ff0c0c7207 */ /* 0x000fc40002000000 */
[----:B------:R-:W-:Y:S01]  /*23370*/  SEL R252, RZ, 0x4, P6 ;  /* 0x00000004fffc7807 */ /* 0x000fe20003000000 */
[----:B----4-:R-:W-:Y:S01]  /*23380*/  IMAD.WIDE R10, R251, 0x4, R132 ;  /* 0x00000004fb0a7825 */ /* 0x010fe200078e0284 */
[----:B------:R-:W-:Y:S02]  /*23390*/  LOP3.LUT R133, R3, 0x64, RZ, 0xfc, !PT ;  /* 0x0000006403857812 */ /* 0x000fe400078efcff */
[----:B------:R-:W-:Y:S01]  /*233a0*/  ISETP.NE.U32.AND P6, PT, R12, RZ, PT ;  /* 0x000000ff0c00720c */ /* 0x000fe20003fc5070 */
[----:B--2---:R-:W-:Y:S01]  /*233b0*/  IMAD.WIDE R4, R251, 0x4, R88 ;  /* 0x00000004fb047825 */ /* 0x004fe200078e0258 */
[----:B------:R1:W-:Y:S01]  /*233c0*/  LDGSTS.E [R242+-0xfff8], desc[UR20][R10.64], P5 ;  /* 0xf00080000af27fae */ /* 0x0003e2000a9a1014 */
        /* <DEDUP_REMOVED lines=10> */
[----:B------:R-:W2:Y:S01]  /*23470*/  LDL.LU.64 R132, [R1+0xab8] ;  /* 0x000ab80001847983 */ /* 0x000ea20000300a00 */
[----:B------:R-:W-:-:S03]  /*23480*/  SEL R252, RZ, 0x4, P5 ;  /* 0x00000004fffc7807 */ /* 0x000fc60002800000 */
[----:B------:R-:W4:Y:S01]  /*23490*/  LDL.LU.64 R88, [R1+0xae8] ;  /* 0x000ae80001587983 */ /* 0x000f220000300a00 */
[----:B------:R-:W-:Y:S02]  /*234a0*/  ISETP.NE.U32.AND P5, PT, R12, RZ, PT ;  /* 0x000000ff0c00720c */ /* 0x000fe40003fa5070 */
[----:B------:R-:W-:Y:S01]  /*234b0*/  SEL R12, R252, RZ, P4 ;  /* 0x000000fffc0c7207 */ /* 0x000fe20002000000 */
[----:B-1----:R-:W-:Y:S01]  /*234c0*/  IMAD.WIDE R10, R251, 0x4, R102 ;  /* 0x00000004fb0a7825 */ /* 0x002fe200078e0266 */
[----:B------:R-:W-:-:S04]  /*234d0*/  LOP3.LUT R103, R3, 0x8, RZ, 0xfc, !PT ;  /* 0x0000000803677812 */ /* 0x000fc800078efcff */
[----:B------:R1:W-:Y:S01]  /*234e0*/  LDGSTS.E [R242+-0xdff8], desc[UR20][R10.64], P1 ;  /* 0xf20080000af27fae */ /* 0x0003e200089a1014 */
[----:B------:R-:W-:Y:S02]  /*234f0*/  ISETP.GE.AND P1, PT, R103, UR5, PT ;  /* 0x0000000567007c0c */ /* 0x000fe4000bf26270 */
[----:B------:R-:W-:Y:S01]  /*23500*/  LOP3.LUT R103, R3, 0xa, RZ, 0xfc, !PT ;  /* 0x0000000a03677812 */ /* 0x000fe200078efcff */
[----:B------:R1:W-:Y:S01]  /*23510*/  STL.64 [R1+0x110], R10 ;  /* 0x0001100a01007387 */ /* 0x0003e20000100a00 */
[----:B---3--:R-:W-:-:S05]  /*23520*/  IMAD.WIDE R4, R251, 0x4, R86 ;  /* 0x00000004fb047825 */ /* 0x008fca00078e0256 */
[----:B------:R3:W-:Y:S01]  /*23530*/  LDGSTS.E [R242+-0xc000], desc[UR20][R4.64], P6 ;  /* 0xf400000004f27fae */ /* 0x0007e2000b1a1014 */
[----:B------:R-:W-:Y:S02]  /*23540*/  ISETP.NE.U32.AND P6, PT, R12, RZ, PT ;  /* 0x000000ff0c00720c */ /* 0x000fe40003fc5070 */
[----:B------:R-:W-:Y:S01]  /*23550*/  SEL R12, RZ, 0x4, P1 ;  /* 0x00000004ff0c7807 */ /* 0x000fe20000800000 */
[----:B------:R3:W-:Y:S01]  /*23560*/  STL.64 [R1+0x118], R4 ;  /* 0x0001180401007387 */ /* 0x0007e20000100a00 */
[----:B------:R-:W-:-:S03]  /*23570*/  ISETP.GE.AND P1, PT, R103, UR5, PT ;  /* 0x0000000567007c0c */ /* 0x000fc6000bf26270 */
[----:B------:R-:W4:Y:S04]  /*23580*/  LDL.LU.64 R102, [R1+0xab0] ;  /* 0x000ab00001667983 */ /* 0x000f280000300a00 */
[----:B------:R-:W4:Y:S01]  /*23590*/  LDL.LU.64 R86, [R1+0xaa8] ;  /* 0x000aa80001567983 */ /* 0x000f220000300a00 */
[----:B------:R-:W-:Y:S02]  /*235a0*/  SEL R12, R12, RZ, P4 ;  /* 0x000000ff0c0c7207 */ /* 0x000fe40002000000 */
[----:B------:R-:W-:Y:S02]  /*235b0*/  SEL R252, RZ, 0x4, P1 ;  /* 0x00000004fffc7807 */ /* 0x000fe40000800000 */
[----:B------:R-:W-:Y:S02]  /*235c0*/  ISETP.NE.U32.AND P1, PT, R12, RZ, PT ;  /* 0x000000ff0c00720c */ /* 0x000fe40003f25070 */
[----:B------:R-:W-:Y:S01]  /*235d0*/  SEL R12, R252, RZ, P4 ;  /* 0x000000fffc0c7207 */ /* 0x000fe20002000000 */
[----:B-1----:R-:W-:Y:S01]  /*235e0*/  IMAD.WIDE R10, R251, 0x4, R118 ;  /* 0x00000004fb0a7825 */ /* 0x002fe200078e0276 */
[----:B------:R-:W-:-:S03]  /*235f0*/  LOP3.LUT R119, R3, 0x28, RZ, 0xfc, !PT ;  /* 0x0000002803777812 */ /* 0x000fc600078efcff */
[----:B---3--:R-:W-:Y:S01]  /*23600*/  IMAD.WIDE R4, R251, 0x4, R104 ;  /* 0x00000004fb047825 */ /* 0x008fe200078e0268 */
        /* <DEDUP_REMOVED lines=9> */
[----:B------:R-:W3:Y:S04]  /*236a0*/  LDL.LU.64 R118, [R1+0xaa0] ;  /* 0x000aa00001767983 */ /* 0x000ee80000300a00 */
[----:B------:R-:W3:Y:S01]  /*236b0*/  LDL.LU.64 R104, [R1+0xa90] ;  /* 0x000a900001687983 */ /* 0x000ee20000300a00 */
[----:B------:R-:W-:Y:S02]  /*236c0*/  SEL R12, R12, RZ, P4 ;  /* 0x000000ff0c0c7207 */ /* 0x000fe40002000000 */
[----:B------:R-:W-:Y:S01]  /*236d0*/  SEL R252, RZ, 0x4, P3 ;  /* 0x00000004fffc7807 */ /* 0x000fe20001800000 */
[----:B--2---:R-:W-:Y:S01]  /*236e0*/  IMAD.WIDE R10, R251, 0x4, R132 ;  /* 0x00000004fb0a7825 */ /* 0x004fe200078e0284 */
[----:B------:R-:W-:-:S02]  /*236f0*/  LOP3.LUT R133, R3, 0x48, RZ, 0xfc, !PT ;  /* 0x0000004803857812 */ /* 0x000fc400078efcff */
[----:B------:R-:W-:Y:S01]  /*23700*/  ISETP.NE.U32.AND P3, PT, R12, RZ, PT ;  /* 0x000000ff0c00720c */ /* 0x000fe20003f65070 */
[----:B----4-:R-:W-:Y:S01]  /*23710*/  IMAD.WIDE R4, R251, 0x4, R88 ;  /* 0x00000004fb047825 */ /* 0x010fe200078e0258 */
[----:B------:R1:W-:Y:S01]  /*23720*/  LDGSTS.E [R242+-0x9ff8], desc[UR20][R10.64], P6 ;  /* 0xf60080000af27fae */ /* 0x0003e2000b1a1014 */
[----:B------:R-:W-:Y:S02]  /*23730*/  SEL R12, R252, RZ, P4 ;  /* 0x000000fffc0c7207 */ /* 0x000fe40002000000 */
[----:B------:R-:W-:Y:S01]  /*23740*/  ISETP.GE.AND P6, PT, R133, UR5, PT ;  /* 0x0000000585007c0c */ /* 0x000fe2000bfc6270 */
[----:B------:R2:W-:Y:S01]  /*23750*/  LDGSTS.E [R243+-0x10000], desc[UR20][R4.64], P1 ;  /* 0xf000000004f37fae */ /* 0x0005e200089a1014 */
[----:B------:R-:W-:Y:S02]  /*23760*/  LOP3.LUT R133, R3, 0x4a, RZ, 0xfc, !PT ;  /* 0x0000004a03857812 */ /* 0x000fe400078efcff */
[----:B------:R-:W-:Y:S01]  /*23770*/  ISETP.NE.U32.AND P1, PT, R12, RZ, PT ;  /* 0x000000ff0c00720c */ /* 0x000fe20003f25070 */
[----:B------:R1:W-:Y:S01]  /*23780*/  STL.64 [R1+0x130], R10 ;  /* 0x0001300a01007387 */ /* 0x0003e20000100a00 */
[----:B------:R-:W-:-:S02]  /*23790*/  SEL R12, RZ, 0x4, P6 ;  /* 0x00000004ff0c7807 */ /* 0x000fc40003000000 */
[----:B------:R-:W-:Y:S01]  /*237a0*/  ISETP.GE.AND P6, PT, R133, UR5, PT ;  /* 0x0000000585007c0c */ /* 0x000fe2000bfc6270 */
[----:B------:R2:W-:Y:S01]  /*237b0*/  STL.64 [R1+0xab8], R4 ;  /* 0x000ab80401007387 */ /* 0x0005e20000100a00 */
[----:B------:R-:W-:-:S03]  /*237c0*/  SEL R12, R12, RZ, P4 ;  /* 0x000000ff0c0c7207 */ /* 0x000fc60002000000 */
[----:B------:R-:W4:Y:S01]  /*237d0*/  LDL.LU.64 R132, [R1+0xa88] ;  /* 0x000a880001847983 */ /* 0x000f220000300a00 */
[----:B------:R-:W-:-:S03]  /*237e0*/  SEL R252, RZ, 0x4, P6 ;  /* 0x00000004fffc7807 */ /* 0x000fc60003000000 */
[----:B------:R-:W4:Y:S01]  /*237f0*/  LDL.LU.64 R88, [R1+0xa80] ;  /* 0x000a800001587983 */ /* 0x000f220000300a00 */
[----:B------:R-:W-:Y:S02]  /*23800*/  ISETP.NE.U32.AND P6, PT, R12, RZ, PT ;  /* 0x000000ff0c00720c */ /* 0x000fe40003fc5070 */
[----:B------:R-:W-:Y:S01]  /*23810*/  SEL R12, R252, RZ, P4 ;  /* 0x000000fffc0c7207 */ /* 0x000fe20002000000 */
[----:B-1----:R-:W-:Y:S01]  /*23820*/  IMAD.WIDE R10, R251, 0x4, R102 ;  /* 0x00000004fb0a7825 */ /* 0x002fe200078e0266 */
[----:B------:R-:W-:-:S03]  /*23830*/  LOP3.LUT R103, R3, 0x68, RZ, 0xfc, !PT ;  /* 0x0000006803677812 */ /* 0x000fc600078efcff */
[----:B--2---:R-:W-:Y:S01]  /*23840*/  IMAD.WIDE R4, R251, 0x4, R86 ;  /* 0x00000004fb047825 */ /* 0x004fe200078e0256 */
        /* <DEDUP_REMOVED lines=9> */
[----:B------:R-:W2:Y:S04]  /*238e0*/  LDL.LU.64 R86, [R1+0xa78] ;  /* 0x000a780001567983 */ /* 0x000ea80000300a00 */
[----:B------:R-:W2:Y:S01]  /*238f0*/  LDL.LU.64 R102, [R1+0xa98] ;  /* 0x000a980001667983 */ /* 0x000ea20000300a00 */
[----:B------:R-:W-:Y:S02]  /*23900*/  SEL R12, R12, RZ, P4 ;  /* 0x000000ff0c0c7207 */ /* 0x000fe40002000000 */
[----:B------:R-:W-:-:S02]  /*23910*/  SEL R252, RZ, 0x4, P5 ;  /* 0x00000004fffc7807 */ /* 0x000fc40002800000 */
[----:B------:R-:W-:Y:S02]  /*23920*/  ISETP.NE.U32.AND P5, PT, R12, RZ, PT ;  /* 0x000000ff0c00720c */ /* 0x000fe40003fa5070 */
[----:B------:R-:W-:Y:S01]  /*23930*/  SEL R12, R252, RZ, P4 ;  /* 0x000000fffc0c7207 */ /* 0x000fe20002000000 */
[----:B---3--:R-:W-:Y:S01]  /*23940*/  IMAD.WIDE R10, R251, 0x4, R118 ;  /* 0x00000004fb0a7825 */ /* 0x008fe200078e0276 */
        /* <DEDUP_REMOVED lines=15> */
[----:B----4-:R-:W-:Y:S01]  /*23a40*/  IMAD.WIDE R10, R251, 0x4, R132 ;  /* 0x00000004fb0a7825 */ /* 0x010fe200078e0284 */
[----:B------:R-:W-:-:S02]  /*23a50*/  LOP3.LUT R133, R3, 0x2c, RZ, 0xfc, !PT ;  /* 0x0000002c03857812 */ /* 0x000fc400078efcff */
[----:B------:R-:W-:Y:S01]  /*23a60*/  ISETP.NE.U32.AND P1, PT, R12, RZ, PT ;  /* 0x000000ff0c00720c */ /* 0x000fe20003f25070 */
[----:B-1----:R-:W-:Y:S01]  /*23a70*/  IMAD.WIDE R4, R251, 0x4, R88 ;  /* 0x00000004fb047825 */ /* 0x002fe200078e0258 */
[----:B------:R-:W-:Y:S01]  /*23a80*/  SEL R12, R252, RZ, P4 ;  /* 0x000000fffc0c7207 */ /* 0x000fe20002000000 */
        /* <DEDUP_REMOVED lines=8> */
[----:B------:R1:W-:Y:S01]  /*23b10*/  STL.64 [R1+0x1d0], R4 ;  /* 0x0001d00401007387 */ /* 0x0003e20000100a00 */
[----:B------:R-:W-:-:S03]  /*23b20*/  SEL R12, R12, RZ, P4 ;  /* 0x000000ff0c0c7207 */ /* 0x000fc60002000000 */
[----:B------:R-:W4:Y:S01]  /*23b30*/  LDL.LU.64 R132, [R1+0xa60] ;  /* 0x000a600001847983 */ /* 0x000f220000300a00 */
[----:B------:R-:W-:-:S03]  /*23b40*/  SEL R252, RZ, 0x4, P3 ;  /* 0x00000004fffc7807 */ /* 0x000fc60001800000 */
[----:B------:R-:W4:Y:S01]  /*23b50*/  LDL.LU.64 R88, [R1+0xa58] ;  /* 0x000a580001587983 */ /* 0x000f220000300a00 */
[----:B------:R-:W-:Y:S02]  /*23b60*/  ISETP.NE.U32.AND P3, PT, R12, RZ, PT ;  /* 0x000000ff0c00720c */ /* 0x000fe40003f65070 */
[----:B------:R-:W-:Y:S01]  /*23b70*/  SEL R12, R252, RZ, P4 ;  /* 0x000000fffc0c7207 */ /* 0x000fe20002000000 */
[----:B--2---:R-:W-:-:S04]  /*23b80*/  IMAD.WIDE R10, R251, 0x4, R86 ;  /* 0x00000004fb0a7825 */ /* 0x004fc800078e0256 */
[----:B-1----:R-:W-:Y:S01]  /*23b90*/  IMAD.WIDE R4, R251, 0x4, R102 ;  /* 0x00000004fb047825 */ /* 0x002fe200078e0266 */
[----:B------:R-:W-:Y:S01]  /*23ba0*/  LOP3.LUT R103, R3, 0x4c, RZ, 0xfc, !PT ;  /* 0x0000004c03677812 */ /* 0x000fe200078efcff */
[----:B------:R3:W-:Y:S03]  /*23bb0*/  LDGSTS.E [R243+-0x9ff8], desc[UR20][R10.64], P6 ;  /* 0xf60080000af37fae */ /* 0x0007e6000b1a1014 */
[----:B------:R-:W-:Y:S01]  /*23bc0*/  ISETP.GE.AND P6, PT, R103, UR5, PT ;  /* 0x0000000567007c0c */ /* 0x000fe2000bfc6270 */
[----:B------:R1:W-:Y:S01]  /*23bd0*/  LDGSTS.E [R244+-0x10000], desc[UR20][R4.64], P1 ;  /* 0xf000000004f47fae */ /* 0x0003e200089a1014 */
[----:B------:R-:W-:Y:S02]  /*23be0*/  LOP3.LUT R103, R3, 0x4e, RZ, 0xfc, !PT ;  /* 0x0000004e03677812 */ /* 0x000fe400078efcff */
[----:B------:R-:W-:Y:S01]  /*23bf0*/  ISETP.NE.U32.AND P1, PT, R12, RZ, PT ;  /* 0x000000ff0c00720c */ /* 0x000fe20003f25070 */
[----:B------:R3:W-:Y:S01]  /*23c00*/  STL.64 [R1+0x1e0], R10 ;  /* 0x0001e00a01007387 */ /* 0x0007e20000100a00 */
[----:B------:R-:W-:-:S02]  /*23c10*/  SEL R12, RZ, 0x4, P6 ;  /* 0x00000004ff0c7807 */ /* 0x000fc40003000000 */
[----:B------:R-:W-:Y:S01]  /*23c20*/  ISETP.GE.AND P6, PT, R103, UR5, PT ;  /* 0x0000000567007c0c */ /* 0x000fe2000bfc6270 */
[----:B------:R-:W-:Y:S04]  /*23c30*/  STL.64 [R1+0x10e0], R242 ;  /* 0x0010e0f201007387 */ /* 0x000fe80000100a00 */
[----:B------:R1:W-:Y:S04]  /*23c40*/  STL.64 [R1+0xa78], R4 ;  /* 0x000a780401007387 */ /* 0x0003e80000100a00 */
[----:B------:R-:W2:Y:S04]  /*23c50*/  LDL.LU.64 R102, [R1+0xa50] ;  /* 0x000a500001667983 */ /* 0x000ea80000300a00 */
[----:B------:R-:W2:Y:S01]  /*23c60*/  LDL.LU.64 R86, [R1+0xa48] ;  /* 0x000a480001567983 */ /* 0x000ea20000300a00 */
[----:B------:R-:W-:-:S02]  /*23c70*/  SEL R12, R12, RZ, P4 ;  /* 0x000000ff0c0c7207 */ /* 0x000fc40002000000 */
[----:B------:R-:W-:Y:S02]  /*23c80*/  SEL R252, RZ, 0x4, P6 ;  /* 0x00000004fffc7807 */ /* 0x000fe40003000000 */
        /* <DEDUP_REMOVED lines=38> */
[----:B--2---:R-:W-:Y:S01]  /*23ef0*/  IMAD.WIDE R10, R251, 0x4, R102 ;  /* 0x00000004fb0a7825 */ /* 0x004fe200078e0266 */
        /* <DEDUP_REMOVED lines=32> */
[----:B------:R-:W-:-:S02]  /*24100*/  SEL R252, RZ, 0x4, P6 ;  /* 0x00000004fffc7807 */ /* 0x000fc40003000000 */
[----:B------:R-:W-:Y:S01]  /*24110*/  ISETP.NE.U32.AND P6, PT, R12, RZ, PT ;  /* 0x000000ff0c00720c */ /* 0x000fe20003fc5070 */
[----:B----4-:R-:W-:Y:S01]  /*24120*/  IMAD.WIDE R10, R251, 0x4, R132 ;  /* 0x00000004fb0a7825 */ /* 0x010fe200078e0284 */
[----:B------:R-:W-:-:S03]  /*24130*/  LOP3.LUT R133, R3, 0x70, RZ, 0xfc, !PT ;  /* 0x0000007003857812 */ /* 0x000fc600078efcff */
        /* <DEDUP_REMOVED lines=52> */
[----:B----4-:R-:W-:-:S04]  /*24480*/  IMAD.WIDE R10, R251, 0x4, R88 ;  /* 0x00000004fb0a7825 */ /* 0x010fc800078e0258 */
[----:B-1----:R-:W-:Y:S01]  /*24490*/  IMAD.WIDE R4, R251, 0x4, R132 ;  /* 0x00000004fb047825 */ /* 0x002fe200078e0284 */
[----:B------:R-:W-:Y:S01]  /*244a0*/  LOP3.LUT R133, R3, 0x54, RZ, 0xfc, !PT ;  /* 0x0000005403857812 */ /* 0x000fe200078efcff */
        /* <DEDUP_REMOVED lines=9> */
[----:B------:R-:W-:Y:S01]  /*24540*/  STL.64 [R1+0x10e8], R244 ;  /* 0x0010e8f401007387 */ /* 0x000fe20000100a00 */
[----:B------:R-:W-:-:S03]  /*24550*/  SEL R12, R12, RZ, P4 ;  /* 0x000000ff0c0c7207 */ /* 0x000fc60002000000 */
[----:B------:R1:W-:Y:S01]  /*24560*/  STL.64 [R1+0x9f8], R4 ;  /* 0x0009f80401007387 */ /* 0x0003e20000100a00 */
[----:B------:R-:W-:-:S03]  /*24570*/  SEL R252, RZ, 0x4, P6 ;  /* 0x00000004fffc7807 */ /* 0x000fc60003000000 */
[----:B------:R-:W4:Y:S01]  /*24580*/  LDL.LU.64 R132, [R1+0x9d0] ;  /* 0x0009d00001847983 */ /* 0x000f220000300a00 */
[----:B------:R-:W-:-:S03]  /*24590*/  ISETP.NE.U32.AND P6, PT, R12, RZ, PT ;  /* 0x000000ff0c00720c */ /* 0x000fc60003fc5070 */
[----:B------:R-:W4:Y:S01]  /*245a0*/  LDL.LU.64 R88, [R1+0x9c8] ;  /* 0x0009c80001587983 */ /* 0x000f220000300a00 */
        /* <DEDUP_REMOVED lines=35> */
[----:B------:R-:W-:Y:S02]  /*247e0*/  ISETP.NE.U32.AND P1, PT, R12, RZ, PT ;  /* 0x000000ff0c00720c */ /* 0x000fe40003f25070 */
[----:B------:R-:W-:Y:S01]  /*247f0*/  SEL R12, R252, RZ, P4 ;  /* 0x000000fffc0c7207 */ /* 0x000fe20002000000 */
[----:B----4-:R-:W-:Y:S01]  /*24800*/  IMAD.WIDE R10, R251, 0x4, R132 ;  /* 0x00000004fb0a7825 */ /* 0x010fe200078e0284 */
        /* <DEDUP_REMOVED lines=9> */
[----:B------:R-:W-:-:S02]  /*248a0*/  ISETP.GE.AND P3, PT, R133, UR5, PT ;  /* 0x0000000585007c0c */ /* 0x000fc4000bf66270 */
[----:B------:R-:W-:Y:S01]  /*248b0*/  SEL R12, R12, RZ, P4 ;  /* 0x000000ff0c0c7207 */ /* 0x000fe20002000000 */
[----:B------:R1:W-:Y:S01]  /*248c0*/  STL.64 [R1+0x9c8], R4 ;  /* 0x0009c80401007387 */ /* 0x0003e20000100a00 */
[----:B------:R-:W-:-:S03]  /*248d0*/  SEL R252, RZ, 0x4, P3 ;  /* 0x00000004fffc7807 */ /* 0x000fc60001800000 */
[----:B------:R-:W4:Y:S01]  /*248e0*/  LDL.LU.64 R132, [R1+0x9a0] ;  /* 0x0009a00001847983 */ /* 0x000f220000300a00 */
[----:B------:R-:W-:Y:S02]  /*248f0*/  ISETP.NE.U32.AND P3, PT, R12, RZ, PT ;  /* 0x000000ff0c00720c */ /* 0x000fe40003f65070 */
[----:B------:R-:W-:Y:S01]  /*24900*/  SEL R12, R252, RZ, P4 ;  /* 0x000000fffc0c7207 */ /* 0x000fe20002000000 */
[----:B------:R-:W4:Y:S01]  /*24910*/  LDL.LU.64 R88, [R1+0x998] ;  /* 0x0009980001587983 */ /* 0x000f220000300a00 */
        /* <DEDUP_REMOVED lines=57> */
[----:B------:R3:W-:Y:S04]  /*24cb0*/  STL.64 [R1+0x990], R10 ;  /* 0x0009900a01007387 */ /* 0x0007e80000100a00 */
[----:B------:R1:W-:Y:S04]  /*24cc0*/  STL.64 [R1+0x988], R4 ;  /* 0x0009880401007387 */ /* 0x0003e80000100a00 */
[----:B------:R3:W-:Y:S01]  /*24cd0*/  LDGSTS.E [R247+-0xbff8], desc[UR20][R10.64], P3 ;  /* 0xf40080000af77fae */ /* 0x0007e200099a1014 */
[----:B------:R-:W-:-:S03]  /*24ce0*/  ISETP.GE.AND P3, PT, R103, UR5, PT ;  /* 0x0000000567007c0c */ /* 0x000fc6000bf66270 */
[----:B------:R-:W2:Y:S01]  /*24cf0*/  LDL.LU.64 R86, [R1+0x960] ;  /* 0x0009600001567983 */ /* 0x000ea20000300a00 */
[----:B------:R-:W-:-:S03]  /*24d00*/  LOP3.LUT R103, R3, 0x3e, RZ, 0xfc, !PT ;  /* 0x0000003e03677812 */ /* 0x000fc600078efcff */
[----:B------:R1:W-:Y:S01]  /*24d10*/  LDGSTS.E [R247+-0xa000], desc[UR20][R4.64], P5 ;  /* 0xf600000004f77fae */ /* 0x0003e2000a9a1014 */
[----:B------:R-:W-:Y:S02]  /*24d20*/  ISETP.NE.U32.AND P5, PT, R12, RZ, PT ;  /* 0x000000ff0c00720c */ /* 0x000fe40003fa5070 */
[----:B------:R-:W-:Y:S02]  /*24d30*/  SEL R12, RZ, 0x4, P3 ;  /* 0x00000004ff0c7807 */ /* 0x000fe40001800000 */
[----:B------:R-:W-:Y:S02]  /*24d40*/  ISETP.GE.AND P3, PT, R103, UR5, PT ;  /* 0x0000000567007c0c */ /* 0x000fe4000bf66270 */
[----:B------:R-:W2:Y:S01]  /*24d50*/  LDL.LU.64 R102, [R1+0x958] ;  /* 0x0009580001667983 */ /* 0x000ea20000300a00 */
[----:B------:R-:W-:Y:S02]  /*24d60*/  SEL R12, R12, RZ, P4 ;  /* 0x000000ff0c0c7207 */ /* 0x000fe40002000000 */
[----:B------:R-:W-:-:S02]  /*24d70*/  SEL R252, RZ, 0x4, P3 ;  /* 0x00000004fffc7807 */ /* 0x000fc40001800000 */
[----:B------:R-:W-:Y:S01]  /*24d80*/  ISETP.NE.U32.AND P3, PT, R12, RZ, PT ;  /* 0x000000ff0c00720c */ /* 0x000fe20003f65070 */
[----:B------:R-:W-:Y:S01]  /*24d90*/  UIADD3 UR4, UPT, UPT, UR4, -0x180, URZ ;  /* 0xfffffe8004047890 */ /* 0x000fe2000fffe0ff */
[----:B---3--:R-:W-:-:S04]  /*24da0*/  IMAD.WIDE R10, R251, 0x4, R104 ;  /* 0x00000004fb0a7825 */ /* 0x008fc800078e0268 */
[----:B-1----:R-:W-:Y:S01]  /*24db0*/  IMAD.WIDE R4, R251, 0x4, R118 ;  /* 0x00000004fb047825 */ /* 0x002fe200078e0276 */
[----:B------:R-:W-:Y:S01]  /*24dc0*/  LOP3.LUT R119, R3, 0x5c, RZ, 0xfc, !PT ;  /* 0x0000005c03777812 */ /* 0x000fe200078efcff */
[----:B------:R4:W-:Y:S04]  /*24dd0*/  STL.64 [R1+0x980], R10 ;  /* 0x0009800a01007387 */ /* 0x0009e80000100a00 */
[----:B------:R4:W-:Y:S01]  /*24de0*/  LDGSTS.E [R247+-0x9ff8], desc[UR20][R10.64], P6 ;  /* 0xf60080000af77fae */ /* 0x0009e2000b1a1014 */
[----:B------:R-:W-:-:S03]  /*24df0*/  ISETP.GE.AND P6, PT, R119, UR5, PT ;  /* 0x0000000577007c0c */ /* 0x000fc6000bfc6270 */
[----:B------:R-:W-:Y:S04]  /*24e00*/  STL.64 [R1+0x10f0], R246 ;  /* 0x0010f0f601007387 */ /* 0x000fe80000100a00 */
[----:B------:R1:W-:Y:S04]  /*24e10*/  STL.64 [R1+0x978], R4 ;  /* 0x0009780401007387 */ /* 0x0003e80000100a00 */
[----:B------:R-:W3:Y:S04]  /*24e20*/  LDL.LU.64 R118, [R1+0x950] ;  /* 0x0009500001767983 */ /* 0x000ee80000300a00 */
[----:B------:R1:W-:Y:S01]  /*24e30*/  LDGSTS.E [R248+-0x10000], desc[UR20][R4.64], P1 ;  /* 0xf000000004f87fae */ /* 0x0003e200089a1014 */
[----:B----4-:R-:W-:-:S04]  /*24e40*/  IMAD.WIDE R10, R251, 0x4, R88 ;  /* 0x00000004fb0a7825 */ /* 0x010fc800078e0258 */
[----:B-1----:R-:W-:Y:S01]  /*24e50*/  IMAD.WIDE R4, R251, 0x4, R132 ;  /* 0x00000004fb047825 */ /* 0x002fe200078e0284 */
[----:B------:R-:W-:Y:S01]  /*24e60*/  STL.64 [R1+0x970], R10 ;  /* 0x0009700a01007387 */ /* 0x000fe20000100a00 */
[C---:B------:R-:W-:Y:S01]  /*24e70*/  LOP3.LUT R105, R3.reuse, 0x5e, RZ, 0xfc, !PT ;  /* 0x0000005e03697812 */ /* 0x040fe200078efcff */
[----:B------:R-:W1:Y:S02]  /*24e80*/  LDC R133, c[0x0][0x3a0] ;  /* 0x0000e800ff857b82 */ /* 0x000e640000000800 */
[----:B------:R-:W-:Y:S04]  /*24e90*/  LDGSTS.E [R248+-0xfff8], desc[UR20][R10.64], P5 ;  /* 0xf00080000af87fae */ /* 0x000fe8000a9a1014 */
[----:B------:R2:W-:Y:S04]  /*24ea0*/  STL.64 [R1+0x968], R4 ;  /* 0x0009680401007387 */ /* 0x0005e80000100a00 */
[----:B------:R2:W-:Y:S04]  /*24eb0*/  LDGSTS.E [R248+-0xe000], desc[UR20][R4.64], P3 ;  /* 0xf200000004f87fae */ /* 0x0005e800099a1014 */
[----:B------:R4:W-:Y:S01]  /*24ec0*/  STL.64 [R1+0x10f8], R2 ;  /* 0x0010f80201007387 */ /* 0x0009e20000100a00 */
[----:B------:R-:W-:Y:S01]  /*24ed0*/  ISETP.GE.AND P5, PT, R3, UR4, PT ;  /* 0x0000000403007c0c */ /* 0x000fe2000bfa6270 */
[----:B--2---:R-:W-:-:S02]  /*24ee0*/  IMAD.WIDE R4, R251, 0x4, R86 ;  /* 0x00000004fb047825 */ /* 0x004fc400078e0256 */
[----:B------:R-:W2:Y:S02]  /*24ef0*/  LDL.LU.64 R86, [R1+0x948] ;  /* 0x0009480001567983 */ /* 0x000ea40000300a00 */
[----:B----4-:R-:W-:Y:S02]  /*24f00*/  IMAD.WIDE R2, R251, 0x4, R102 ;  /* 0x00000004fb027825 */ /* 0x010fe400078e0266 */
[----:B------:R-:W4:Y:S01]  /*24f10*/  LDL.LU.64 R102, [R1+0x940] ;  /* 0x0009400001667983 */ /* 0x000f220000300a00 */
[----:B------:R-:W-:-:S04]  /*24f20*/  SEL R12, R252, RZ, P4 ;  /* 0x000000fffc0c7207 */ /* 0x000fc80002000000 */
[----:B------:R-:W-:Y:S02]  /*24f30*/  ISETP.NE.U32.AND P1, PT, R12, RZ, PT ;  /* 0x000000ff0c00720c */ /* 0x000fe40003f25070 */
[----:B------:R-:W-:Y:S02]  /*24f40*/  SEL R12, RZ, 0x4, P6 ;  /* 0x00000004ff0c7807 */ /* 0x000fe40003000000 */
[----:B------:R-:W-:Y:S02]  /*24f50*/  ISETP.GE.AND P6, PT, R105, UR5, PT ;  /* 0x0000000569007c0c */ /* 0x000fe4000bfc6270 */
[----:B------:R-:W-:Y:S02]  /*24f60*/  SEL R12, R12, RZ, P4 ;  /* 0x000000ff0c0c7207 */ /* 0x000fe40002000000 */
[----:B------:R-:W-:Y:S02]  /*24f70*/  SEL R252, RZ, 0x4, P6 ;  /* 0x00000004fffc7807 */ /* 0x000fe40003000000 */
[----:B------:R-:W-:Y:S01]  /*24f80*/  ISETP.NE.U32.AND P6, PT, R12, RZ, PT ;  /* 0x000000ff0c00720c */ /* 0x000fe20003fc5070 */
[----:B-1----:R-:W-:Y:S01]  /*24f90*/  VIADD R133, R133, 0x7f ;  /* 0x0000007f85857836 */ /* 0x002fe20000000000 */
[----:B------:R-:W-:Y:S01]  /*24fa0*/  SEL R12, R252, RZ, P4 ;  /* 0x000000fffc0c7207 */ /* 0x000fe20002000000 */
[----:B------:R-:W-:Y:S03]  /*24fb0*/  STL.64 [R1+0x960], R4 ;  /* 0x0009600401007387 */ /* 0x000fe60000100a00 */
[----:B------:R-:W-:Y:S01]  /*24fc0*/  ISETP.NE.U32.AND P3, PT, R12, RZ, PT ;  /* 0x000000ff0c00720c */ /* 0x000fe20003f65070 */
[----:B------:R-:W-:Y:S01]  /*24fd0*/  LDGSTS.E [R248+-0xdff8], desc[UR20][R4.64], P1 ;  /* 0xf200800004f87fae */ /* 0x000fe200089a1014 */
[----:B------:R-:W-:-:S02]  /*24fe0*/  SEL R12, RZ, 0x4, P5 ;  /* 0x00000004ff0c7807 */ /* 0x000fc40002800000 */
[----:B------:R-:W-:Y:S02]  /*24ff0*/  ISETP.GT.AND P5, PT, R133, 0x1ff, PT ;  /* 0x000001ff8500780c */ /* 0x000fe40003fa4270 */
[----:B------:R-:W1:Y:S01]  /*25000*/  S2R R133, SR_TID.X ;  /* 0x0000000000857919 */ /* 0x000e620000002100 */
[----:B------:R3:W-:Y:S01]  /*25010*/  STL.64 [R1+0x958], R2 ;  /* 0x0009580201007387 */ /* 0x0007e20000100a00 */
[----:B------:R-:W-:-:S03]  /*25020*/  SEL R12, R12, RZ, P5 ;  /* 0x000000ff0c0c7207 */ /* 0x000fc60002800000 */
[----:B------:R-:W4:Y:S04]  /*25030*/  LDL.LU.64 R10, [R1+0x938] ;  /* 0x00093800010a7983 */ /* 0x000f280000300a00 */
[----:B------:R-:W4:Y:S04]  /*25040*/  LDL.LU.64 R168, [R1+0x930] ;  /* 0x0009300001a87983 */ /* 0x000f280000300a00 */
[----:B------:R3:W-:Y:S01]  /*25050*/  LDGSTS.E [R248+-0xc000], desc[UR20][R2.64], P6 ;  /* 0xf400000002f87fae */ /* 0x0007e2000b1a1014 */
[----:B------:R-:W-:-:S03]  /*25060*/  ISETP.NE.U32.AND P6, PT, R12, RZ, PT ;  /* 0x000000ff0c00720c */ /* 0x000fc60003fc5070 */
[----:B------:R-:W4:Y:S01]  /*25070*/  LDL.LU.64 R246, [R1+0x928] ;  /* 0x0009280001f67983 */ /* 0x000f220000300a00 */
[--C-:B-1----:R-:W-:Y:S02]  /*25080*/  SHF.R.U32.HI R132, RZ, 0x6, R133.reuse ;  /* 0x00000006ff847819 */ /* 0x102fe40000011685 */
[----:B------:R-:W-:Y:S02]  /*25090*/  SHF.R.U32.HI R133, RZ, 0x6, R133 ;  /* 0x00000006ff857819 */ /* 0x000fe40000011685 */
[----:B------:R-:W-:Y:S02]  /*250a0*/  SGXT.U32 R132, R132, 0x1 ;  /* 0x000000018484781a */ /* 0x000fe40000000000 */
[----:B------:R-:W-:Y:S02]  /*250b0*/  SGXT.U32 R133, R133, 0x1 ;  /* 0x000000018585781a */ /* 0x000fe40000000000 */
[----:B------:R-:W-:Y:S01]  /*250c0*/  LOP3.LUT R132, R132, 0x7c, RZ, 0xfc, !PT ;  /* 0x0000007c84847812 */ /* 0x000fe200078efcff */
[----:B---3--:R-:W-:Y:S01]  /*250d0*/  IMAD.WIDE R2, R251, 0x4, R118 ;  /* 0x00000004fb027825 */ /* 0x008fe200078e0276 */
[----:B------:R-:W-:-:S02]  /*250e0*/  LOP3.LUT R133, R133, 0x7e, RZ, 0xfc, !PT ;  /* 0x0000007e85857812 */ /* 0x000fc400078efcff */
[----:B------:R-:W-:Y:S02]  /*250f0*/  ISETP.GE.AND P1, PT, R132, UR5, PT ;  /* 0x0000000584007c0c */ /* 0x000fe4000bf26270 */
[----:B------:R1:W-:Y:S02]  /*25100*/  STL.64 [R1+0x950], R2 ;  /* 0x0009500201007387 */ /* 0x0003e40000100a00 */
[----:B------:R-:W-:Y:S02]  /*25110*/  SEL R12, RZ, 0x4, P1 ;  /* 0x00000004ff0c7807 */ /* 0x000fe40000800000 */
[----:B------:R-:W-:Y:S01]  /*25120*/  ISETP.GE.AND P1, PT, R133, UR5, PT ;  /* 0x0000000585007c0c */ /* 0x000fe2000bf26270 */
[----:B------:R3:W-:Y:S01]  /*25130*/  LDGSTS.E [R248+-0xbff8], desc[UR20][R2.64], P3 ;  /* 0xf400800002f87fae */ /* 0x0007e200099a1014 */
[----:B------:R-:W-:Y:S01]  /*25140*/  SEL R252, R12, RZ, P4 ;  /* 0x000000ff0cfc7207 */ /* 0x000fe20002000000 */
[C---:B------:R-:W-:Y:S02]  /*25150*/  IMAD.WIDE R152, R13.reuse, 0x4, R152 ;  /* 0x000000040d987825 */ /* 0x040fe400078e0298 */
[----:B------:R-:W3:Y:S01]  /*25160*/  LDL.LU.64 R132, [R1+0x920] ;  /* 0x0009200001847983 */ /* 0x000ee20000300a00 */
[----:B------:R-:W-:Y:S01]  /*25170*/  SEL R12, RZ, 0x4, P1 ;  /* 0x00000004ff0c7807 */ /* 0x000fe20000800000 */
[----:B------:R-:W-:Y:S01]  /*25180*/  IMAD.WIDE R136, R13, 0x4, R136 ;  /* 0x000000040d887825 */ /* 0x000fe200078e0288 */
[----:B------:R-:W2:Y:S01]  /*25190*/  LDCU UR5, c[0x0][0x3a0] ;  /* 0x00007400ff0577ac */ /* 0x000ea20008000800 */
[----:B------:R-:W3:Y:S01]  /*251a0*/  LDL.LU.64 R104, [R1+0x8f8] ;  /* 0x0008f80001687983 */ /* 0x000ee20000300a00 */
[----:B------:R-:W-:-:S03]  /*251b0*/  SEL R12, R12, RZ, P4 ;  /* 0x000000ff0c0c7207 */ /* 0x000fc60002000000 */
[----:B------:R-:W3:Y:S01]  /*251c0*/  LDL.LU.64 R88, [R1+0x8f0] ;  /* 0x0008f00001587983 */ /* 0x000ee20000300a00 */
[----:B------:R-:W-:-:S03]  /*251d0*/  ISETP.NE.U32.AND P1, PT, R252, RZ, PT ;  /* 0x000000fffc00720c */ /* 0x000fc60003f25070 */
[----:B-1----:R-:W3:Y:S01]  /*251e0*/  LDL.LU.64 R2, [R1+0x8e8] ;  /* 0x0008e80001027983 */ /* 0x002ee20000300a00 */
[----:B------:R-:W-:-:S03]  /*251f0*/  ISETP.NE.U32.AND P4, PT, R12, RZ, PT ;  /* 0x000000ff0c00720c */ /* 0x000fc60003f85070 */
[----:B------:R-:W3:Y:S01]  /*25200*/  LDL.LU.64 R244, [R1+0x8e0] ;  /* 0x0008e00001f47983 */ /* 0x000ee20000300a00 */
[----:B------:R-:W1:Y:S01]  /*25210*/  S2R R119, SR_TID.X ;  /* 0x0000000000777919 */ /* 0x000e620000002100 */
[----:B--2---:R-:W-:-:S05]  /*25220*/  IMAD.WIDE R86, R251, 0x4, R86 ;  /* 0x00000004fb567825 */ /* 0x004fca00078e0256 */
[----:B------:R-:W-:Y:S04]  /*25230*/  STL.64 [R1+0x948], R86 ;  /* 0x0009485601007387 */ /* 0x000fe80000100a00 */
[----:B------:R-:W2:Y:S01]  /*25240*/  LDL.LU.64 R242, [R1+0x8d0] ;  /* 0x0008d00001f27983 */ /* 0x000ea20000300a00 */
[----:B----4-:R-:W-:-:S03]  /*25250*/  IMAD.WIDE R4, R251, 0x4, R102 ;  /* 0x00000004fb047825 */ /* 0x010fc600078e0266 */
[----:B------:R-:W-:Y:S04]  /*25260*/  LDGSTS.E [R248+-0xa000], desc[UR20][R86.64], P1 ;  /* 0xf600000056f87fae */ /* 0x000fe800089a1014 */
[----:B------:R4:W-:Y:S04]  /*25270*/  STL.64 [R1+0x940], R4 ;  /* 0x0009400401007387 */ /* 0x0009e80000100a00 */
[----:B------:R2:W-:Y:S01]  /*25280*/  LDGSTS.E [R248+-0x9ff8], desc[UR20][R4.64], P4 ;  /* 0xf600800004f87fae */ /* 0x0005e2000a1a1014 */
[----:B-1----:R-:W-:-:S03]  /*25290*/  LOP3.LUT R118, R119, 0x7f, RZ, 0xc0, !PT ;  /* 0x0000007f77767812 */ /* 0x002fc600078ec0ff */
[----:B----4-:R-:W4:Y:S04]  /*252a0*/  LDL.LU.64 R4, [R1+0x8c0] ;  /* 0x0008c00001047983 */ /* 0x010f280000300a00 */
[----:B------:R-:W4:Y:S01]  /*252b0*/  LDL.LU.64 R102, [R1+0x8b8] ;  /* 0x0008b80001667983 */ /* 0x000f220000300a00 */
[----:B------:R-:W-:Y:S02]  /*252c0*/  SHF.R.U32.HI R119, RZ, 0x6, R119 ;  /* 0x00000006ff777819 */ /* 0x000fe40000011677 */
[----:B------:R-:W-:Y:S01]  /*252d0*/  ISETP.GE.AND P3, PT, R118, UR4, PT ;  /* 0x0000000476007c0c */ /* 0x000fe2000bf66270 */
[----:B------:R-:W4:Y:S01]  /*252e0*/  LDL.LU.64 R86, [R1+0x8b0] ;  /* 0x0008b00001567983 */ /* 0x000f220000300a00 */
[----:B------:R-:W-:Y:S01]  /*252f0*/  SGXT.U32 R119, R119, 0x1 ;  /* 0x000000017777781a */ /* 0x000fe20000000000 */
[----:B------:R-:W-:-:S02]  /*25300*/  IMAD.WIDE R120, R13, 0x4, R120 ;  /* 0x000000040d787825 */ /* 0x000fc400078e0278 */
[----:B------:R-:W0:Y:S01]  /*25310*/  LDGDEPBAR ;  /* 0x00000000000079af */ /* 0x000e220000000000 */
[----:B------:R-:W-:Y:S02]  /*25320*/  LOP3.LUT R119, R119, 0x2, RZ, 0xfc, !PT ;  /* 0x0000000277777812 */ /* 0x000fe400078efcff */
[----:B------:R-:W-:Y:S02]  /*25330*/  SEL R12, RZ, 0x4, P3 ;  /* 0x00000004ff0c7807 */ /* 0x000fe40001800000 */
[----:B------:R-:W-:Y:S02]  /*25340*/  ISETP.GE.AND P3, PT, R119, UR4, PT ;  /* 0x0000000477007c0c */ /* 0x000fe4000bf66270 */
[----:B------:R-:W1:Y:S02]  /*25350*/  S2R R119, SR_TID.X ;  /* 0x0000000000777919 */ /* 0x000e640000002100 */
[----:B-1----:R-:W-:-:S04]  /*25360*/  SHF.R.U32.HI R119, RZ, 0x6, R119 ;  /* 0x00000006ff777819 */ /* 0x002fc80000011677 */
[----:B------:R-:W-:-:S04]  /*25370*/  SGXT.U32 R119, R119, 0x1 ;  /* 0x000000017777781a */ /* 0x000fc80000000000 */
[----:B------:R-:W-:-:S04]  /*25380*/  LOP3.LUT R119, R119, 0x20, RZ, 0xfc, !PT ;  /* 0x0000002077777812 */ /* 0x000fc800078efcff */
[----:B------:R-:W-:Y:S02]  /*25390*/  ISETP.GE.AND P1, PT, R119, UR4, PT ;  /* 0x0000000477007c0c */ /* 0x000fe4000bf26270 */
[----:B------:R-:W1:Y:S01]  /*253a0*/  S2R R119, SR_TID.X ;  /* 0x0000000000777919 */ /* 0x000e620000002100 */
[----:B------:R-:W-:Y:S02]  /*253b0*/  SEL R12, R12, RZ, P5 ;  /* 0x000000ff0c0c7207 */ /* 0x000fe40002800000 */
[----:B------:R-:W-:Y:S01]  /*253c0*/  SEL R252, RZ, 0x4, P3 ;  /* 0x00000004fffc7807 */ /* 0x000fe20001800000 */
[C---:B------:R-:W-:Y:S01]  /*253d0*/  IMAD.WIDE R168, R13.reuse, 0x4, R168 ;  /* 0x000000040da87825 */ /* 0x040fe200078e02a8 */
[----:B------:R-:W-:Y:S02]  /*253e0*/  ISETP.NE.U32.AND P3, PT, R12, RZ, PT ;  /* 0x000000ff0c00720c */ /* 0x000fe40003f65070 */
[----:B------:R-:W-:Y:S01]  /*253f0*/  SEL R12, R252, RZ, P5 ;  /* 0x000000fffc0c7207 */ /* 0x000fe20002800000 */
[----:B------:R-:W-:-:S04]  /*25400*/  IMAD.WIDE R246, R13, 0x4, R246 ;  /* 0x000000040df67825 */ /* 0x000fc800078e02f6 */
[----:B------:R-:W-:-:S04]  /*25410*/  IMAD.WIDE R10, R13, 0x4, R10 ;  /* 0x000000040d0a7825 */ /* 0x000fc800078e020a */
[----:B---3--:R-:W-:Y:S01]  /*25420*/  IMAD.WIDE R104, R13, 0x4, R104 ;  /* 0x000000040d687825 */ /* 0x008fe200078e0268 */
[----:B------:R-:W-:Y:S01]  /*25430*/  LDGSTS.E [R249+0x40000], desc[UR20][R10.64], P0 ;  /* 0x400000000af97fae */ /* 0x000fe200081a1014 */
[----:B-1----:R-:W-:-:S03]  /*25440*/  SHF.R.U32.HI R252, RZ, 0x6, R119 ;  /* 0x00000006fffc7819 */ /* 0x002fc60000011677 */
[----:B------:R-:W3:Y:S04]  /*25450*/  LDL.LU.64 R118, [R1+0x8a8] ;  /* 0x0008a80001767983 */ /* 0x000ee80000300a00 */
[----:B------:R1:W-:Y:S04]  /*25460*/  STL.64 [R1+0x930], R168 ;  /* 0x000930a801007387 */ /* 0x0003e80000100a00 */
[----:B-1----:R-:W3:Y:S04]  /*25470*/  LDL.LU.64 R168, [R1+0x14c0] ;  /* 0x0014c00001a87983 */ /* 0x002ee80000300a00 */
[----:B------:R1:W-:Y:S04]  /*25480*/  STL.64 [R1+0x928], R246 ;  /* 0x000928f601007387 */ /* 0x0003e80000100a00 */
[----:B------:R-:W-:Y:S01]  /*25490*/  STL.64 [R1+0x938], R10 ;  /* 0x0009380a01007387 */ /* 0x000fe20000100a00 */
[----:B-1----:R-:W-:-:S04]  /*254a0*/  IMAD.WIDE R246, R13, 0x4, R132 ;  /* 0x000000040df67825 */ /* 0x002fc800078e0284 */
[C---:B------:R-:W-:Y:S01]  /*254b0*/  IMAD.WIDE R132, R13.reuse, 0x4, R214 ;  /* 0x000000040d847825 */ /* 0x040fe200078e02d6 */
[----:B------:R1:W-:Y:S04]  /*254c0*/  STL.64 [R1+0x920], R246 ;  /* 0x000920f601007387 */ /* 0x0003e80000100a00 */
[----:B------:R-:W3:Y:S01]  /*254d0*/  LDL.LU.64 R214, [R1+0x878] ;  /* 0x0008780001d67983 */ /* 0x000ee20000300a00 */
[----:B------:R-:W-:-:S03]  /*254e0*/  IMAD.WIDE R88, R13, 0x4, R88 ;  /* 0x000000040d587825 */ /* 0x000fc600078e0258 */
[----:B-1----:R-:W3:Y:S04]  /*254f0*/  LDL.LU.64 R246, [R1+0x870] ;  /* 0x0008700001f67983 */ /* 0x002ee80000300a00 */
[----:B------:R1:W-:Y:S01]  /*25500*/  STL.64 [R1+0x918], R132 ;  /* 0x0009188401007387 */ /* 0x0003e20000100a00 */
[----:B------:R-:W-:-:S03]  /*25510*/  IMAD.WIDE R2, R13, 0x4, R2 ;  /* 0x000000040d027825 */ /* 0x000fc600078e0202 */
[----:B-1----:R-:W3:Y:S04]  /*25520*/  LDL.LU.64 R132, [R1+0x868] ;  /* 0x0008680001847983 */ /* 0x002ee80000300a00 */
[----:B------:R1:W-:Y:S04]  /*25530*/  STL.64 [R1+0x910], R152 ;  /* 0x0009109801007387 */ /* 0x0003e80000100a00 */
        /* <DEDUP_REMOVED lines=9> */
[----:B------:R1:W-:Y:S02]  /*255d0*/  STL.64 [R1+0x8e8], R2 ;  /* 0x0008e80201007387 */ /* 0x0003e40000100a00 */
[----:B-1----:R-:W-:-:S04]  /*255e0*/  IMAD.WIDE R2, R13, 0x4, R244 ;  /* 0x000000040d027825 */ /* 0x002fc800078e02f4 */
[C---:B------:R-:W-:Y:S02]  /*255f0*/  IMAD.WIDE R244, R13.reuse, 0x4, R146 ;  /* 0x000000040df47825 */ /* 0x040fe400078e0292 */
[----:B------:R-:W3:Y:S04]  /*25600*/  LDL.LU.64 R146, [R1+0x838] ;  /* 0x0008380001927983 */ /* 0x000ee80000300a00 */
[----:B------:R1:W-:Y:S01]  /*25610*/  STL.64 [R1+0x8e0], R2 ;  /* 0x0008e00201007387 */ /* 0x0003e20000100a00 */
[----:B--2---:R-:W-:-:S03]  /*25620*/  IMAD.WIDE R242, R13, 0x4, R242 ;  /* 0x000000040df27825 */ /* 0x004fc600078e02f2 */
[----:B-1----:R-:W2:Y:S04]  /*25630*/  LDL.LU.64 R2, [R1+0x830] ;  /* 0x0008300001027983 */ /* 0x002ea80000300a00 */
[----:B------:R1:W-:Y:S04]  /*25640*/  STL.64 [R1+0x8d8], R244 ;  /* 0x0008d8f401007387 */ /* 0x0003e80000100a00 */
[----:B-1----:R-:W2:Y:S04]  /*25650*/  LDL.LU.64 R244, [R1+0x828] ;  /* 0x0008280001f47983 */ /* 0x002ea80000300a00 */
[----:B------:R1:W-:Y:S01]  /*25660*/  STL.64 [R1+0x8d0], R242 ;  /* 0x0008d0f201007387 */ /* 0x0003e20000100a00 */
[----:B----4-:R-:W-:-:S04]  /*25670*/  IMAD.WIDE R4, R13, 0x4, R4 ;  /* 0x000000040d047825 */ /* 0x010fc800078e0204 */
[----:B------:R-:W-:-:S04]  /*25680*/  IMAD.WIDE R102, R13, 0x4, R102 ;  /* 0x000000040d667825 */ /* 0x000fc800078e0266 */
[C---:B-1----:R-:W-:Y:S02]  /*25690*/  IMAD.WIDE R242, R13.reuse, 0x4, R50 ;  /* 0x000000040df27825 */ /* 0x042fe400078e0232 */
[----:B------:R-:W4:Y:S04]  /*256a0*/  LDL.LU.64 R50, [R1+0x820] ;  /* 0x0008200001327983 */ /* 0x000f280000300a00 */
[----:B------:R1:W-:Y:S04]  /*256b0*/  STL.64 [R1+0x8c8], R242 ;  /* 0x0008c8f201007387 */ /* 0x0003e80000100a00 */
[----:B-1----:R-:W2:Y:S04]  /*256c0*/  LDL.LU.64 R242, [R1+0x810] ;  /* 0x0008100001f27983 */ /* 0x002ea80000300a00 */
[----:B------:R1:W-:Y:S04]  /*256d0*/  STL.64 [R1+0x8c0], R4 ;  /* 0x0008c00401007387 */ /* 0x0003e80000100a00 */
[----:B-1----:R-:W2:Y:S04]  /*256e0*/  LDL.LU.64 R4, [R1+0x808] ;  /* 0x0008080001047983 */ /* 0x002ea80000300a00 */
[----:B------:R1:W-:Y:S04]  /*256f0*/  STL.64 [R1+0x8b8], R102 ;  /* 0x0008b86601007387 */ /* 0x0003e80000100a00 */
[----:B-1----:R-:W2:Y:S01]  /*25700*/  LDL.LU.64 R102, [R1+0x1490] ;  /* 0x0014900001667983 */ /* 0x002ea20000300a00 */
[----:B------:R-:W-:-:S04]  /*25710*/  IMAD.WIDE R86, R13, 0x4, R86 ;  /* 0x000000040d567825 */ /* 0x000fc800078e0256 */
[C---:B------:R-:W-:Y:S01]  /*25720*/  IMAD.WIDE R72, R13.reuse, 0x4, R72 ;  /* 0x000000040d487825 */ /* 0x040fe200078e0248 */
[----:B------:R1:W-:Y:S03]  /*25730*/  STL.64 [R1+0x8b0], R86 ;  /* 0x0008b05601007387 */ /* 0x0003e60000100a00 */
[----:B------:R-:W-:-:S04]  /*25740*/  IMAD.WIDE R56, R13, 0x4, R56 ;  /* 0x000000040d387825 */ /* 0x000fc800078e0238 */
[C---:B------:R-:W-:Y:S01]  /*25750*/  IMAD.WIDE R40, R13.reuse, 0x4, R40 ;  /* 0x000000040d287825 */ /* 0x040fe200078e0228 */
[----:B-1----:R-:W4:Y:S03]  /*25760*/  LDL.LU.64 R86, [R1+0x7f8] ;  /* 0x0007f80001567983 */ /* 0x002f260000300a00 */
[----:B------:R-:W-:-:S04]  /*25770*/  IMAD.WIDE R24, R13, 0x4, R24 ;  /* 0x000000040d187825 */ /* 0x000fc800078e0218 */
[----:B---3--:R-:W-:-:S05]  /*25780*/  IMAD.WIDE R118, R13, 0x4, R118 ;  /* 0x000000040d767825 */ /* 0x008fca00078e0276 */
[----:B------:R1:W-:Y:S04]  /*25790*/  STL.64 [R1+0x8a8], R118 ;  /* 0x0008a87601007387 */ /* 0x0003e80000100a00 */
[----:B-1----:R-:W3:Y:S01]  /*257a0*/  LDL.LU.64 R118, [R1+0x7f0] ;  /* 0x0007f00001767983 */ /* 0x002ee20000300a00 */
[----:B------:R-:W-:-:S04]  /*257b0*/  IMAD.WIDE R214, R13, 0x4, R214 ;  /* 0x000000040dd67825 */ /* 0x000fc800078e02d6 */
[----:B--2---:R-:W-:-:S05]  /*257c0*/  IMAD.WIDE R102, R13, 0x4, R102 ;  /* 0x000000040d667825 */ /* 0x004fca00078e0266 */
[----:B------:R1:W-:Y:S04]  /*257d0*/  STL.64 [R1+0x8a0], R102 ;  /* 0x0008a06601007387 */ /* 0x0003e80000100a00 */
[----:B-1----:R-:W2:Y:S04]  /*257e0*/  LDL.LU.64 R102, [R1+0x7e8] ;  /* 0x0007e80001667983 */ /* 0x002ea80000300a00 */
        /* <DEDUP_REMOVED lines=12> */
[----:B------:R-:W-:Y:S03]  /*258b0*/  STL.64 [R1+0x870], R246 ;  /* 0x000870f601007387 */ /* 0x000fe60000100a00 */
[C---:B------:R-:W-:Y:S01]  /*258c0*/  IMAD.WIDE R224, R13.reuse, 0x4, R224 ;  /* 0x000000040de07825 */ /* 0x040fe200078e02e0 */
[----:B------:R1:W-:Y:S03]  /*258d0*/  STL.64 [R1+0x868], R132 ;  /* 0x0008688401007387 */ /* 0x0003e60000100a00 */
[----:B------:R-:W-:-:S04]  /*258e0*/  IMAD.WIDE R240, R13, 0x4, R240 ;  /* 0x000000040df07825 */ /* 0x000fc800078e02f0 */
[C---:B------:R-:W-:Y:S01]  /*258f0*/  IMAD.WIDE R230, R13.reuse, 0x4, R230 ;  /* 0x000000040de67825 */ /* 0x040fe200078e02e6 */
[----:B-1----:R-:W3:Y:S03]  /*25900*/  LDL.LU.64 R132, [R1+0x7b8] ;  /* 0x0007b80001847983 */ /* 0x002ee60000300a00 */
[----:B------:R-:W-:-:S04]  /*25910*/  IMAD.WIDE R114, R13, 0x4, R114 ;  /* 0x000000040d727825 */ /* 0x000fc800078e0272 */
[----:B------:R-:W-:-:S04]  /*25920*/  IMAD.WIDE R146, R13, 0x4, R146 ;  /* 0x000000040d927825 */ /* 0x000fc800078e0292 */
[----:B------:R-:W-:-:S04]  /*25930*/  IMAD.WIDE R2, R13, 0x4, R2 ;  /* 0x000000040d027825 */ /* 0x000fc800078e0202 */
[----:B------:R-:W-:-:S04]  /*25940*/  IMAD.WIDE R244, R13, 0x4, R244 ;  /* 0x000000040df47825 */ /* 0x000fc800078e02f4 */
[----:B----4-:R-:W-:-:S04]  /*25950*/  IMAD.WIDE R50, R13, 0x4, R50 ;  /* 0x000000040d327825 */ /* 0x010fc800078e0232 */
[----:B------:R-:W-:-:S04]  /*25960*/  IMAD.WIDE R116, R13, 0x4, R116 ;  /* 0x000000040d747825 */ /* 0x000fc800078e0274 */
[----:B------:R-:W-:-:S04]  /*25970*/  IMAD.WIDE R242, R13, 0x4, R242 ;  /* 0x000000040df27825 */ /* 0x000fc800078e02f2 */
[----:B------:R-:W-:-:S04]  /*25980*/  IMAD.WIDE R4, R13, 0x4, R4 ;  /* 0x000000040d047825 */ /* 0x000fc800078e0204 */
[----:B------:R-:W-:-:S04]  /*25990*/  IMAD.WIDE R6, R13, 0x4, R6 ;  /* 0x000000040d067825 */ /* 0x000fc800078e0206 */
[----:B------:R-:W-:-:S04]  /*259a0*/  IMAD.WIDE R86, R13, 0x4, R86 ;  /* 0x000000040d567825 */ /* 0x000fc800078e0256 */
[C---:B--2---:R-:W-:Y:S02]  /*259b0*/  IMAD.WIDE R246, R13.reuse, 0x4, R214 ;  /* 0x000000040df67825 */ /* 0x044fe400078e02d6 */
[----:B------:R-:W2:Y:S04]  /*259c0*/  LDL.LU.64 R214, [R1+0x7b0] ;  /* 0x0007b00001d67983 */ /* 0x000ea80000300a00 */
[----:B------:R1:W-:Y:S04]  /*259d0*/  STL.64 [R1+0x860], R246 ;  /* 0x000860f601007387 */ /* 0x0003e80000100a00 */
[----:B-1----:R-:W4:Y:S04]  /*259e0*/  LDL.LU.64 R246, [R1+0x7a8] ;  /* 0x0007a80001f67983 */ /* 0x002f280000300a00 */
        /* <DEDUP_REMOVED lines=26> */
[----:B---3--:R-:W-:-:S04]  /*25b90*/  IMAD.WIDE R118, R13, 0x4, R118 ;  /* 0x000000040d767825 */ /* 0x008fc800078e0276 */
[C---:B------:R-:W-:Y:S01]  /*25ba0*/  IMAD.WIDE R102, R13.reuse, 0x4, R102 ;  /* 0x000000040d667825 */ /* 0x040fe200078e0266 */
[----:B------:R1:W-:Y:S03]  /*25bb0*/  STL.64 [R1+0x7f0], R118 ;  /* 0x0007f07601007387 */ /* 0x0003e60000100a00 */
[----:B------:R-:W-:-:S04]  /*25bc0*/  IMAD.WIDE R212, R13, 0x4, R212 ;  /* 0x000000040dd47825 */ /* 0x000fc800078e02d4 */
[C---:B------:R-:W-:Y:S01]  /*25bd0*/  IMAD.WIDE R38, R13.reuse, 0x4, R38 ;  /* 0x000000040d267825 */ /* 0x040fe200078e0226 */
[----:B-1----:R-:W3:Y:S03]  /*25be0*/  LDL.LU.64 R118, [R1+0x738] ;  /* 0x0007380001767983 */ /* 0x002ee60000300a00 */
[C---:B------:R-:W-:Y:S01]  /*25bf0*/  IMAD.WIDE R130, R13.reuse, 0x4, R130 ;  /* 0x000000040d827825 */ /* 0x040fe200078e0282 */
[----:B------:R1:W-:Y:S03]  /*25c00*/  STL.64 [R1+0x7e8], R102 ;  /* 0x0007e86601007387 */ /* 0x0003e60000100a00 */
[----:B------:R-:W-:-:S04]  /*25c10*/  IMAD.WIDE R150, R13, 0x4, R150 ;  /* 0x000000040d967825 */ /* 0x000fc800078e0296 */
[C---:B------:R-:W-:Y:S01]  /*25c20*/  IMAD.WIDE R132, R13.reuse, 0x4, R132 ;  /* 0x000000040d847825 */ /* 0x040fe200078e0284 */
[----:B-1----:R-:W3:Y:S03]  /*25c30*/  LDL.LU.64 R102, [R1+0x730] ;  /* 0x0007300001667983 */ /* 0x002ee60000300a00 */
        /* <DEDUP_REMOVED lines=14> */
[C---:B----4-:R-:W-:Y:S01]  /*25d20*/  IMAD.WIDE R246, R13.reuse, 0x4, R246 ;  /* 0x000000040df67825 */ /* 0x050fe200078e02f6 */
[----:B------:R1:W-:Y:S03]  /*25d30*/  STL.64 [R1+0x7b0], R214 ;  /* 0x0007b0d601007387 */ /* 0x0003e60000100a00 */
[C---:B------:R-:W-:Y:S01]  /*25d40*/  IMAD.WIDE R198, R13.reuse, 0x4, R198 ;  /* 0x000000040dc67825 */ /* 0x040fe200078e02c6 */
[----:B-1----:R-:W4:Y:S04]  /*25d50*/  LDL.LU.64 R214, [R1+0x13f8] ;  /* 0x0013f80001d67983 */ /* 0x002f280000300a00 */
[----:B------:R2:W-:Y:S01]  /*25d60*/  STL.64 [R1+0x7a8], R246 ;  /* 0x0007a8f601007387 */ /* 0x0005e20000100a00 */
        /* <DEDUP_REMOVED lines=8> */
[----:B-1----:R-:W4:Y:S04]  /*25df0*/  LDL.LU.64 R198, [R1+0x13f0] ;  /* 0x0013f00001c67983 */ /* 0x002f280000300a00 */
[----:B------:R1:W-:Y:S04]  /*25e00*/  STL.64 [R1+0x790], R182 ;  /* 0x000790b601007387 */ /* 0x0003e80000100a00 */
[----:B-1----:R-:W4:Y:S04]  /*25e10*/  LDL.LU.64 R182, [R1+0x13e8] ;  /* 0x0013e80001b67983 */ /* 0x002f280000300a00 */
[----:B------:R1:W-:Y:S04]  /*25e20*/  STL.64 [R1+0x788], R166 ;  /* 0x000788a601007387 */ /* 0x0003e80000100a00 */
[----:B-1----:R-:W4:Y:S04]  /*25e30*/  LDL.LU.64 R166, [R1+0x13e0] ;  /* 0x0013e00001a67983 */ /* 0x002f280000300a00 */
[----:B------:R1:W-:Y:S04]  /*25e40*/  STL.64 [R1+0x780], R36 ;  /* 0x0007802401007387 */ /* 0x0003e80000100a00 */
[----:B-1----:R-:W4:Y:S01]  /*25e50*/  LDL.LU.64 R36, [R1+0x13d8] ;  /* 0x0013d80001247983 */ /* 0x002f220000300a00 */
[----:B------:R-:W-:-:S04]  /*25e60*/  IMAD.WIDE R2, R13, 0x4, R2 ;  /* 0x000000040d027825 */ /* 0x000fc800078e0202 */
[C---:B------:R-:W-:Y:S01]  /*25e70*/  IMAD.WIDE R244, R13.reuse, 0x4, R244 ;  /* 0x000000040df47825 */ /* 0x040fe200078e02f4 */
[----:B------:R1:W-:Y:S03]  /*25e80*/  STL.64 [R1+0x778], R2 ;  /* 0x0007780201007387 */ /* 0x0003e60000100a00 */
[----:B------:R-:W-:-:S04]  /*25e90*/  IMAD.WIDE R150, R13, 0x4, R150 ;  /* 0x000000040d967825 */ /* 0x000fc800078e0296 */
[C---:B------:R-:W-:Y:S01]  /*25ea0*/  IMAD.WIDE R242, R13.reuse, 0x4, R242 ;  /* 0x000000040df27825 */ /* 0x040fe200078e02f2 */
[----:B-1----:R-:W4:Y:S03]  /*25eb0*/  LDL.LU.64 R2, [R1+0x688] ;  /* 0x0006880001027983 */ /* 0x002f260000300a00 */
[C---:B------:R-:W-:Y:S01]  /*25ec0*/  IMAD.WIDE R4, R13.reuse, 0x4, R4 ;  /* 0x000000040d047825 */ /* 0x040fe200078e0204 */
[----:B------:R1:W-:Y:S03]  /*25ed0*/  STL.64 [R1+0x770], R244 ;  /* 0x000770f401007387 */ /* 0x0003e60000100a00 */
[----:B------:R-:W-:-:S04]  /*25ee0*/  IMAD.WIDE R6, R13, 0x4, R6 ;  /* 0x000000040d067825 */ /* 0x000fc800078e0206 */
[C---:B------:R-:W-:Y:S01]  /*25ef0*/  IMAD.WIDE R134, R13.reuse, 0x4, R134 ;  /* 0x000000040d867825 */ /* 0x040fe200078e0286 */
[----:B-1----:R-:W4:Y:S03]  /*25f00*/  LDL.LU.64 R244, [R1+0x670] ;  /* 0x0006700001f47983 */ /* 0x002f260000300a00 */
[----:B---3--:R-:W-:-:S04]  /*25f10*/  IMAD.WIDE R118, R13, 0x4, R118 ;  /* 0x000000040d767825 */ /* 0x008fc800078e0276 */
[----:B------:R-:W-:-:S04]  /*25f20*/  IMAD.WIDE R102, R13, 0x4, R102 ;  /* 0x000000040d667825 */ /* 0x000fc800078e0266 */
[----:B------:R-:W-:-:S04]  /*25f30*/  IMAD.WIDE R86, R13, 0x4, R86 ;  /* 0x000000040d567825 */ /* 0x000fc800078e0256 */
[----:B------:R-:W-:-:S04]  /*25f40*/  IMAD.WIDE R130, R13, 0x4, R130 ;  /* 0x000000040d827825 */ /* 0x000fc800078e0282 */
[----:B------:R-:W-:-:S04]  /*25f50*/  IMAD.WIDE R34, R13, 0x4, R34 ;  /* 0x000000040d227825 */ /* 0x000fc800078e0222 */
[----:B------:R-:W-:-:S04]  /*25f60*/  IMAD.WIDE R162, R13, 0x4, R162 ;  /* 0x000000040da27825 */ /* 0x000fc800078e02a2 */
[----:B------:R-:W-:-:S04]  /*25f70*/  IMAD.WIDE R70, R13, 0x4, R70 ;  /* 0x000000040d467825 */ /* 0x000fc800078e0246 */
[----:B------:R-:W-:-:S04]  /*25f80*/  IMAD.WIDE R54, R13, 0x4, R54 ;  /* 0x000000040d367825 */ /* 0x000fc800078e0236 */
[----:B--2---:R-:W-:-:S04]  /*25f90*/  IMAD.WIDE R132, R13, 0x4, R132 ;  /* 0x000000040d847825 */ /* 0x004fc800078e0284 */
[----:B----4-:R-:W-:-:S05]  /*25fa0*/  IMAD.WIDE R36, R13, 0x4, R36 ;  /* 0x000000040d247825 */ /* 0x010fca00078e0224 */
[----:B------:R1:W-:Y:S04]  /*25fb0*/  STL.64 [R1+0x768], R36 ;  /* 0x0007682401007387 */ /* 0x0003e80000100a00 */
[----:B-1----:R-:W2:Y:S04]  /*25fc0*/  LDL.LU.64 R36, [R1+0x660] ;  /* 0x0006600001247983 */ /* 0x002ea80000300a00 */
[----:B------:R1:W-:Y:S04]  /*25fd0*/  STL.64 [R1+0x760], R150 ;  /* 0x0007609601007387 */ /* 0x0003e80000100a00 */
[----:B-1----:R-:W3:Y:S04]  /*25fe0*/  LDL.LU.64 R150, [R1+0x13d0] ;  /* 0x0013d00001967983 */ /* 0x002ee80000300a00 */
        /* <DEDUP_REMOVED lines=26> */
[----:B------:R-:W-:-:S05]  /*26190*/  IMAD.WIDE R246, R13, 0x4, R246 ;  /* 0x000000040df67825 */ /* 0x000fca00078e02f6 */
[----:B------:R2:W-:Y:S01]  /*261a0*/  STL.64 [R1+0x6f0], R246 ;  /* 0x0006f0f601007387 */ /* 0x0005e20000100a00 */
[----:B------:R-:W-:-:S04]  /*261b0*/  IMAD.WIDE R38, R13, 0x4, R38 ;  /* 0x000000040d267825 */ /* 0x000fc800078e0226 */
[----:B------:R-:W-:-:S04]  /*261c0*/  IMAD.WIDE R22, R13, 0x4, R22 ;  /* 0x000000040d167825 */ /* 0x000fc800078e0216 */
[----:B------:R-:W-:-:S04]  /*261d0*/  IMAD.WIDE R226, R13, 0x4, R226 ;  /* 0x000000040de27825 */ /* 0x000fc800078e02e2 */
[----:B------:R-:W-:-:S04]  /*261e0*/  IMAD.WIDE R20, R13, 0x4, R20 ;  /* 0x000000040d147825 */ /* 0x000fc800078e0214 */
[C---:B--2---:R-:W-:Y:S02]  /*261f0*/  IMAD.WIDE R246, R13.reuse, 0x4, R132 ;  /* 0x000000040df67825 */ /* 0x044fe400078e0284 */
[----:B------:R-:W2:Y:S04]  /*26200*/  LDL.LU.64 R132, [R1+0x1e8] ;  /* 0x0001e80001847983 */ /* 0x000ea80000300a00 */
        /* <DEDUP_REMOVED lines=12> */
[----:B----4-:R-:W-:-:S04]  /*262d0*/  IMAD.WIDE R242, R13, 0x4, R242 ;  /* 0x000000040df27825 */ /* 0x010fc800078e02f2 */
[----:B-1----:R-:W-:-:S04]  /*262e0*/  IMAD.WIDE R2, R13, 0x4, R244 ;  /* 0x000000040d027825 */ /* 0x002fc800078e02f4 */
[C---:B------:R-:W-:Y:S01]  /*262f0*/  IMAD.WIDE R244, R13.reuse, 0x4, R36 ;  /* 0x000000040df47825 */ /* 0x040fe200078e0224 */
[----:B------:R2:W-:Y:S04]  /*26300*/  STL.64 [R1+0x6a0], R2 ;  /* 0x0006a00201007387 */ /* 0x0005e80000100a00 */
[----:B------:R-:W4:Y:S04]  /*26310*/  LDL.LU.64 R36, [R1+0x188] ;  /* 0x0001880001247983 */ /* 0x000f280000300a00 */
[----:B------:R1:W-:Y:S01]  /*26320*/  STL.64 [R1+0x698], R244 ;  /* 0x000698f401007387 */ /* 0x0003e20000100a00 */
        /* <DEDUP_REMOVED lines=9> */
[----:B------:R-:W-:Y:S01]  /*263c0*/  STL.64 [R1+0x688], R242 ;  /* 0x000688f201007387 */ /* 0x000fe20000100a00 */
[----:B---3--:R-:W-:-:S04]  /*263d0*/  IMAD.WIDE R2, R13, 0x4, R4 ;  /* 0x000000040d027825 */ /* 0x008fc800078e0204 */
[C---:B------:R-:W-:Y:S01]  /*263e0*/  IMAD.WIDE R4, R13.reuse, 0x4, R8 ;  /* 0x000000040d047825 */ /* 0x040fe200078e0208 */
[----:B------:R1:W-:Y:S04]  /*263f0*/  STL.64 [R1+0x680], R2 ;  /* 0x0006800201007387 */ /* 0x0003e80000100a00 */
[----:B-1----:R-:W3:Y:S04]  /*26400*/  LDL.LU.64 R2, [R1+0x160] ;  /* 0x0001600001027983 */ /* 0x002ee80000300a00 */
[----:B------:R-:W-:Y:S04]  /*26410*/  STL.64 [R1+0x678], R6 ;  /* 0x0006780601007387 */ /* 0x000fe80000100a00 */
[----:B------:R-:W3:Y:S04]  /*26420*/  LDL.LU.64 R242, [R1+0x158] ;  /* 0x0001580001f27983 */ /* 0x000ee80000300a00 */
[----:B------:R1:W-:Y:S04]  /*26430*/  STL.64 [R1+0x670], R4 ;  /* 0x0006700401007387 */ /* 0x0003e80000100a00 */
[----:B-1----:R-:W3:Y:S04]  /*26440*/  LDL.LU.64 R4, [R1+0x150] ;  /* 0x0001500001047983 */ /* 0x002ee80000300a00 */
[----:B------:R-:W3:Y:S04]  /*26450*/  LDL.LU.64 R6, [R1+0x148] ;  /* 0x0001480001067983 */ /* 0x000ee80000300a00 */
[----:B------:R-:W3:Y:S04]  /*26460*/  LDL.LU.64 R8, [R1+0x140] ;  /* 0x0001400001087983 */ /* 0x000ee80000300a00 */
[----:B------:R1:W-:Y:S04]  /*26470*/  STL.64 [R1+0x668], R18 ;  /* 0x0006681201007387 */ /* 0x0003e80000100a00 */
[----:B-1----:R-:W3:Y:S04]  /*26480*/  LDL.LU.64 R18, [R1+0x1370] ;  /* 0x0013700001127983 */ /* 0x002ee80000300a00 */
[----:B------:R1:W-:Y:S04]  /*26490*/  STL.64 [R1+0x660], R130 ;  /* 0x0006608201007387 */ /* 0x0003e80000100a00 */
[----:B-1----:R-:W3:Y:S04]  /*264a0*/  LDL.LU.64 R130, [R1+0x1368] ;  /* 0x0013680001827983 */ /* 0x002ee80000300a00 */
[----:B------:R1:W-:Y:S04]  /*264b0*/  STL.64 [R1+0x658], R34 ;  /* 0x0006582201007387 */ /* 0x0003e80000100a00 */
[----:B-1----:R-:W3:Y:S04]  /*264c0*/  LDL.LU.64 R34, [R1+0x1360] ;  /* 0x0013600001227983 */ /* 0x002ee80000300a00 */
[----:B------:R1:W-:Y:S04]  /*264d0*/  STL.64 [R1+0x650], R162 ;  /* 0x000650a201007387 */ /* 0x0003e80000100a00 */
[----:B-1----:R-:W3:Y:S01]  /*264e0*/  LDL.LU.64 R162, [R1+0x1358] ;  /* 0x0013580001a27983 */ /* 0x002ee20000300a00 */
[----:B------:R-:W-:-:S04]  /*264f0*/  IMAD.WIDE R212, R13, 0x4, R212 ;  /* 0x000000040dd47825 */ /* 0x000fc800078e02d4 */
        /* <DEDUP_REMOVED lines=9> */
[----:B-1----:R-:W3:Y:S04]  /*26590*/  LDL.LU.64 R196, [R1+0x1348] ;  /* 0x0013480001c47983 */ /* 0x002ee80000300a00 */
[----:B------:R1:W-:Y:S01]  /*265a0*/  STL.64 [R1+0x628], R180 ;  /* 0x000628b401007387 */ /* 0x0003e20000100a00 */
[----:B------:R-:W-:-:S03]  /*265b0*/  IMAD.WIDE R116, R13, 0x4, R116 ;  /* 0x000000040d747825 */ /* 0x000fc600078e0274 */
        /* <DEDUP_REMOVED lines=12> */
[----:B-1----:R-:W3:Y:S01]  /*26680*/  LDL.LU.64 R246, [R1+0x98] ;  /* 0x0000980001f67983 */ /* 0x002ee20000300a00 */
[----:B----4-:R-:W-:-:S04]  /*26690*/  IMAD.WIDE R36, R13, 0x4, R36 ;  /* 0x000000040d247825 */ /* 0x010fc800078e0224 */
[----:B------:R-:W-:-:S04]  /*266a0*/  IMAD.WIDE R50, R13, 0x4, R50 ;  /* 0x000000040d327825 */ /* 0x000fc800078e0232 */
[----:B------:R-:W-:-:S04]  /*266b0*/  IMAD.WIDE R228, R13, 0x4, R228 ;  /* 0x000000040de47825 */ /* 0x000fc800078e02e4 */
[----:B------:R-:W-:-:S04]  /*266c0*/  IMAD.WIDE R146, R13, 0x4, R146 ;  /* 0x000000040d927825 */ /* 0x000fc800078e0292 */
[----:B--2---:R-:W-:-:S04]  /*266d0*/  IMAD.WIDE R20, R13, 0x4, R20 ;  /* 0x000000040d147825 */ /* 0x004fc800078e0214 */
[----:B------:R-:W-:-:S04]  /*266e0*/  IMAD.WIDE R244, R13, 0x4, R244 ;  /* 0x000000040df47825 */ /* 0x000fc800078e02f4 */
[----:B---3--:R-:W-:-:S04]  /*266f0*/  IMAD.WIDE R2, R13, 0x4, R2 ;  /* 0x000000040d027825 */ /* 0x008fc800078e0202 */
[----:B------:R-:W-:-:S04]  /*26700*/  IMAD.WIDE R242, R13, 0x4, R242 ;  /* 0x000000040df27825 */ /* 0x000fc800078e02f2 */
[----:B------:R-:W-:-:S05]  /*26710*/  IMAD.WIDE R162, R13, 0x4, R162 ;  /* 0x000000040da27825 */ /* 0x000fca00078e02a2 */
[----:B------:R1:W-:Y:S04]  /*26720*/  STL.64 [R1+0x600], R162 ;  /* 0x000600a201007387 */ /* 0x0003e80000100a00 */
[----:B-1----:R-:W2:Y:S04]  /*26730*/  LDL.LU.64 R162, [R1+0x90] ;  /* 0x0000900001a27983 */ /* 0x002ea80000300a00 */
[----:B------:R1:W-:Y:S04]  /*26740*/  STL.64 [R1+0x5f8], R116 ;  /* 0x0005f87401007387 */ /* 0x0003e80000100a00 */
[----:B-1----:R-:W3:Y:S04]  /*26750*/  LDL.LU.64 R116, [R1+0x1320] ;  /* 0x0013200001747983 */ /* 0x002ee80000300a00 */
[----:B------:R1:W-:Y:S04]  /*26760*/  STL.64 [R1+0x5f0], R100 ;  /* 0x0005f06401007387 */ /* 0x0003e80000100a00 */
[----:B-1----:R-:W4:Y:S04]  /*26770*/  LDL.LU.64 R100, [R1+0x1318] ;  /* 0x0013180001647983 */ /* 0x002f280000300a00 */
        /* <DEDUP_REMOVED lines=12> */
[----:B------:R1:W-:Y:S01]  /*26840*/  STL.64 [R1+0x5b8], R50 ;  /* 0x0005b83201007387 */ /* 0x0003e20000100a00 */
[----:B------:R-:W-:-:S03]  /*26850*/  IMAD.WIDE R34, R13, 0x4, R34 ;  /* 0x000000040d227825 */ /* 0x000fc600078e0222 */
[----:B-1----:R-:W4:Y:S04]  /*26860*/  LDL.LU.64 R50, [R1+0x50] ;  /* 0x0000500001327983 */ /* 0x002f280000300a00 */
[----:B------:R1:W-:Y:S04]  /*26870*/  STL.64 [R1+0x5b0], R228 ;  /* 0x0005b0e401007387 */ /* 0x0003e80000100a00 */
[----:B-1----:R-:W4:Y:S04]  /*26880*/  LDL.LU.64 R228, [R1+0x12e8] ;  /* 0x0012e80001e47983 */ /* 0x002f280000300a00 */
[----:B------:R1:W-:Y:S04]  /*26890*/  STL.64 [R1+0x5a8], R2 ;  /* 0x0005a80201007387 */ /* 0x0003e80000100a00 */
[----:B------:R1:W-:Y:S02]  /*268a0*/  STL.64 [R1+0x5a0], R242 ;  /* 0x0005a0f201007387 */ /* 0x0003e40000100a00 */
[----:B-1----:R-:W-:-:S04]  /*268b0*/  IMAD.WIDE R2, R13, 0x4, R4 ;  /* 0x000000040d027825 */ /* 0x002fc800078e0204 */
[C---:B------:R-:W-:Y:S01]  /*268c0*/  IMAD.WIDE R4, R13.reuse, 0x4, R6 ;  /* 0x000000040d047825 */ /* 0x040fe200078e0206 */
[----:B------:R-:W4:Y:S03]  /*268d0*/  LDL.LU.64 R242, [R1+0x18] ;  /* 0x0000180001f27983 */ /* 0x000f260000300a00 */
[C---:B------:R-:W-:Y:S01]  /*268e0*/  IMAD.WIDE R6, R13.reuse, 0x4, R8 ;  /* 0x000000040d067825 */ /* 0x040fe200078e0208 */
[----:B------:R1:W-:Y:S04]  /*268f0*/  STL.64 [R1+0x590], R4 ;  /* 0x0005900401007387 */ /* 0x0003e80000100a00 */
[----:B-1----:R-:W4:Y:S04]  /*26900*/  LDL.LU.64 R4, [R1+0x10] ;  /* 0x0000100001047983 */ /* 0x002f280000300a00 */
[----:B------:R1:W-:Y:S04]  /*26910*/  STL.64 [R1+0x588], R6 ;  /* 0x0005880601007387 */ /* 0x0003e80000100a00 */
[----:B-1----:R-:W4:Y:S04]  /*26920*/  LDL.LU.64 R6, [R1+0x8] ;  /* 0x0000080001067983 */ /* 0x002f280000300a00 */
[----:B------:R-:W4:Y:S04]  /*26930*/  LDL.LU.64 R8, [R1] ;  /* 0x0000000001087983 */ /* 0x000f280000300a00 */
[----:B------:R1:W-:Y:S04]  /*26940*/  STL.64 [R1+0x580], R34 ;  /* 0x0005802201007387 */ /* 0x0003e80000100a00 */
[----:B-1----:R-:W4:Y:S04]  /*26950*/  LDL.LU.64 R34, [R1+0x12e0] ;  /* 0x0012e00001227983 */ /* 0x002f280000300a00 */
[----:B------:R-:W-:Y:S04]  /*26960*/  STL.64 [R1+0x598], R2 ;  /* 0x0005980201007387 */ /* 0x000fe80000100a00 */
        /* <DEDUP_REMOVED lines=9> */
[----:B-1----:R-:W4:Y:S04]  /*26a00*/  LDL.LU.64 R210, [R1+0x12d0] ;  /* 0x0012d00001d27983 */ /* 0x002f280000300a00 */
[----:B------:R1:W-:Y:S01]  /*26a10*/  STL.64 [R1+0x568], R194 ;  /* 0x000568c201007387 */ /* 0x0003e20000100a00 */
[----:B------:R-:W-:-:S04]  /*26a20*/  IMAD.WIDE R246, R13, 0x4, R246 ;  /* 0x000000040df67825 */ /* 0x000fc800078e02f6 */
[C---:B--2---:R-:W-:Y:S01]  /*26a30*/  IMAD.WIDE R162, R13.reuse, 0x4, R162 ;  /* 0x000000040da27825 */ /* 0x044fe200078e02a2 */
[----:B-1----:R-:W2:Y:S04]  /*26a40*/  LDL.LU.64 R194, [R1+0x12c8] ;  /* 0x0012c80001c27983 */ /* 0x002ea80000300a00 */
[----:B------:R1:W-:Y:S01]  /*26a50*/  STL.64 [R1+0x560], R178 ;  /* 0x000560b201007387 */ /* 0x0003e20000100a00 */
[----:B------:R-:W-:-:S04]  /*26a60*/  IMAD.WIDE R114, R13, 0x4, R114 ;  /* 0x000000040d727825 */ /* 0x000fc800078e0272 */
[C---:B------:R-:W-:Y:S01]  /*26a70*/  IMAD.WIDE R98, R13.reuse, 0x4, R98 ;  /* 0x000000040d627825 */ /* 0x040fe200078e0262 */
[----:B-1----:R-:W2:Y:S04]  /*26a80*/  LDL.LU.64 R178, [R1+0x12c0] ;  /* 0x0012c00001b27983 */ /* 0x002ea80000300a00 */
[----:B------:R1:W-:Y:S01]  /*26a90*/  STL.64 [R1+0x550], R162 ;  /* 0x000550a201007387 */ /* 0x0003e20000100a00 */
[----:B------:R-:W-:-:S03]  /*26aa0*/  IMAD.WIDE R82, R13, 0x4, R82 ;  /* 0x000000040d527825 */ /* 0x000fc600078e0252 */
[----:B-1----:R-:W2:Y:S01]  /*26ab0*/  LDL.LU.64 R162, [R1+0x12b8] ;  /* 0x0012b80001a27983 */ /* 0x002ea20000300a00 */
[----:B------:R-:W-:-:S04]  /*26ac0*/  IMAD.WIDE R66, R13, 0x4, R66 ;  /* 0x000000040d427825 */ /* 0x000fc800078e0242 */
[----:B------:R-:W-:-:S04]  /*26ad0*/  IMAD.WIDE R18, R13, 0x4, R18 ;  /* 0x000000040d127825 */ /* 0x000fc800078e0212 */
[----:B------:R-:W-:-:S04]  /*26ae0*/  IMAD.WIDE R230, R13, 0x4, R230 ;  /* 0x000000040de67825 */ /* 0x000fc800078e02e6 */
[----:B---3--:R-:W-:-:S04]  /*26af0*/  IMAD.WIDE R244, R13, 0x4, R244 ;  /* 0x000000040df47825 */ /* 0x008fc800078e02f4 */
[----:B----4-:R-:W-:-:S04]  /*26b00*/  IMAD.WIDE R50, R13, 0x4, R50 ;  /* 0x000000040d327825 */ /* 0x010fc800078e0232 */
[----:B------:R-:W-:-:S04]  /*26b10*/  IMAD.WIDE R34, R13, 0x4, R34 ;  /* 0x000000040d227825 */ /* 0x000fc800078e0222 */
[----:B------:R-:W-:-:S05]  /*26b20*/  IMAD.WIDE R146, R13, 0x4, R146 ;  /* 0x000000040d927825 */ /* 0x000fca00078e0292 */
[----:B------:R1:W-:Y:S04]  /*26b30*/  STL.64 [R1+0x548], R146 ;  /* 0x0005489201007387 */ /* 0x0003e80000100a00 */
[----:B-1----:R-:W3:Y:S04]  /*26b40*/  LDL.LU.64 R146, [R1+0x12b0] ;  /* 0x0012b00001927983 */ /* 0x002ee80000300a00 */
[----:B------:R1:W-:Y:S04]  /*26b50*/  STL.64 [R1+0x540], R130 ;  /* 0x0005408201007387 */ /* 0x0003e80000100a00 */
[----:B-1----:R-:W4:Y:S04]  /*26b60*/  LDL.LU.64 R130, [R1+0x12a8] ;  /* 0x0012a80001827983 */ /* 0x002f280000300a00 */
[----:B------:R-:W-:Y:S04]  /*26b70*/  STL.64 [R1+0x558], R246 ;  /* 0x000558f601007387 */ /* 0x000fe80000100a00 */
        /* <DEDUP_REMOVED lines=16> */
[----:B------:R-:W-:Y:S04]  /*26c80*/  STL.64 [R1+0x518], R244 ;  /* 0x000518f401007387 */ /* 0x000fe80000100a00 */
[----:B------:R1:W-:Y:S04]  /*26c90*/  STL.64 [R1+0x1118], R244 ;  /* 0x001118f401007387 */ /* 0x0003e80000100a00 */
[----:B-1----:R-:W2:Y:S04]  /*26ca0*/  LDL.LU.64 R244, [R1+0x30] ;  /* 0x0000300001f47983 */ /* 0x002ea80000300a00 */
[----:B------:R1:W-:Y:S04]  /*26cb0*/  STL.64 [R1+0x4f8], R230 ;  /* 0x0004f8e601007387 */ /* 0x0003e80000100a00 */
[----:B-1----:R-:W3:Y:S01]  /*26cc0*/  LDL.LU.64 R230, [R1+0x1268] ;  /* 0x0012680001e67983 */ /* 0x002ee20000300a00 */
[----:B------:R-:W-:-:S04]  /*26cd0*/  IMAD.WIDE R2, R13, 0x4, R2 ;  /* 0x000000040d027825 */ /* 0x000fc800078e0202 */
[----:B------:R-:W-:-:S04]  /*26ce0*/  IMAD.WIDE R242, R13, 0x4, R242 ;  /* 0x000000040df27825 */ /* 0x000fc800078e02f2 */
[----:B------:R-:W-:-:S04]  /*26cf0*/  IMAD.WIDE R236, R13, 0x4, R236 ;  /* 0x000000040dec7825 */ /* 0x000fc800078e02ec */
[----:B------:R-:W-:-:S04]  /*26d00*/  IMAD.WIDE R232, R13, 0x4, R232 ;  /* 0x000000040de87825 */ /* 0x000fc800078e02e8 */
[----:B--2---:R-:W-:-:S05]  /*26d10*/  IMAD.WIDE R244, R13, 0x4, R244 ;  /* 0x000000040df47825 */ /* 0x004fca00078e02f4 */
[----:B------:R1:W-:Y:S02]  /*26d20*/  STL.64 [R1+0x4f0], R244 ;  /* 0x0004f0f401007387 */ /* 0x0003e40000100a00 */
[----:B-1----:R-:W-:-:S05]  /*26d30*/  IMAD.WIDE R244, R13, 0x4, R246 ;  /* 0x000000040df47825 */ /* 0x002fca00078e02f6 */
[----:B------:R1:W-:Y:S04]  /*26d40*/  STL.64 [R1+0x4e8], R244 ;  /* 0x0004e8f401007387 */ /* 0x0003e80000100a00 */
[----:B------:R2:W-:Y:S01]  /*26d50*/  STL.64 [R1+0x4e0], R2 ;  /* 0x0004e00201007387 */ /* 0x0005e20000100a00 */
[----:B-1----:R-:W-:-:S04]  /*26d60*/  IMAD.WIDE R244, R13, 0x4, R4 ;  /* 0x000000040df47825 */ /* 0x002fc800078e0204 */
[C---:B------:R-:W-:Y:S01]  /*26d70*/  IMAD.WIDE R4, R13.reuse, 0x4, R6 ;  /* 0x000000040d047825 */ /* 0x040fe200078e0206 */
[----:B------:R-:W-:Y:S03]  /*26d80*/  STL.64 [R1+0x4d0], R244 ;  /* 0x0004d0f401007387 */ /* 0x000fe60000100a00 */
[C---:B--2---:R-:W-:Y:S01]  /*26d90*/  IMAD.WIDE R2, R13.reuse, 0x4, R8 ;  /* 0x000000040d027825 */ /* 0x044fe200078e0208 */
[----:B------:R-:W-:Y:S04]  /*26da0*/  STL.64 [R1+0x4d8], R242 ;  /* 0x0004d8f201007387 */ /* 0x000fe80000100a00 */
[----:B------:R1:W-:Y:S04]  /*26db0*/  STL.64 [R1+0x4c8], R4 ;  /* 0x0004c80401007387 */ /* 0x0003e80000100a00 */
[----:B------:R-:W-:Y:S04]  /*26dc0*/  STL.64 [R1+0x1120], R242 ;  /* 0x001120f201007387 */ /* 0x000fe80000100a00 */
[----:B------:R2:W-:Y:S01]  /*26dd0*/  STL.64 [R1+0x4c0], R2 ;  /* 0x0004c00201007387 */ /* 0x0005e20000100a00 */
[----:B-1----:R-:W-:-:S04]  /*26de0*/  IMAD.WIDE R4, R13, 0x4, R240 ;  /* 0x000000040d047825 */ /* 0x002fc800078e02f0 */
[C---:B--2---:R-:W-:Y:S01]  /*26df0*/  IMAD.WIDE R2, R13.reuse, 0x4, R238 ;  /* 0x000000040d027825 */ /* 0x044fe200078e02ee */
[----:B------:R-:W-:Y:S04]  /*26e00*/  STL.64 [R1+0x4b8], R4 ;  /* 0x0004b80401007387 */ /* 0x000fe80000100a00 */
[----:B------:R3:W-:Y:S01]  /*26e10*/  STL.64 [R1+0x4b0], R2 ;  /* 0x0004b00201007387 */ /* 0x0007e20000100a00 */
[----:B------:R-:W-:-:S03]  /*26e20*/  IMAD.WIDE R242, R13, 0x4, R234 ;  /* 0x000000040df27825 */ /* 0x000fc600078e02ea */
[----:B------:R-:W-:Y:S04]  /*26e30*/  STL.64 [R1+0x4a8], R236 ;  /* 0x0004a8ec01007387 */ /* 0x000fe80000100a00 */
[----:B------:R-:W-:Y:S01]  /*26e40*/  STL.64 [R1+0x1150], R236 ;  /* 0x001150ec01007387 */ /* 0x000fe20000100a00 */
[----:B---3--:R-:W-:-:S05]  /*26e50*/  IMAD.WIDE R2, R13, 0x4, R230 ;  /* 0x000000040d027825 */ /* 0x008fca00078e02e6 */
[----:B------:R1:W-:Y:S04]  /*26e60*/  STL.64 [R1+0x490], R2 ;  /* 0x0004900201007387 */ /* 0x0003e80000100a00 */
[----:B------:R-:W-:Y:S04]  /*26e70*/  STL.64 [R1+0x4a0], R242 ;  /* 0x0004a0f201007387 */ /* 0x000fe80000100a00 */
[----:B------:R-:W-:Y:S01]  /*26e80*/  STL.64 [R1+0x1128], R242 ;  /* 0x001128f201007387 */ /* 0x000fe20000100a00 */
[----:B-1----:R-:W-:-:S05]  /*26e90*/  IMAD.WIDE R2, R13, 0x4, R228 ;  /* 0x000000040d027825 */ /* 0x002fca00078e02e4 */
[----:B------:R1:W-:Y:S01]  /*26ea0*/  STL.64 [R1+0x488], R2 ;  /* 0x0004880201007387 */ /* 0x0003e20000100a00 */
[----:B------:R-:W-:-:S03]  /*26eb0*/  IMAD.WIDE R228, R13, 0x4, R224 ;  /* 0x000000040de47825 */ /* 0x000fc600078e02e0 */
[----:B------:R-:W-:Y:S04]  /*26ec0*/  STL.64 [R1+0x498], R232 ;  /* 0x000498e801007387 */ /* 0x000fe80000100a00 */
[----:B------:R-:W-:Y:S01]  /*26ed0*/  STL.64 [R1+0x1130], R232 ;  /* 0x001130e801007387 */ /* 0x000fe20000100a00 */
[----:B-1----:R-:W-:-:S05]  /*26ee0*/  IMAD.WIDE R2, R13, 0x4, R226 ;  /* 0x000000040d027825 */ /* 0x002fca00078e02e2 */
[----:B------:R1:W-:Y:S01]  /*26ef0*/  STL.64 [R1+0x238], R2 ;  /* 0x0002380201007387 */ /* 0x0003e20000100a00 */
[----:B------:R-:W-:-:S03]  /*26f00*/  IMAD.WIDE R234, R13, 0x4, R222 ;  /* 0x000000040dea7825 */ /* 0x000fc600078e02de */
[----:B------:R-:W-:Y:S01]  /*26f10*/  STL.64 [R1+0x480], R228 ;  /* 0x000480e401007387 */ /* 0x000fe20000100a00 */
[----:B------:R-:W-:-:S04]  /*26f20*/  IMAD.WIDE R244, R13, 0x4, R14 ;  /* 0x000000040df47825 */ /* 0x000fc800078e020e */
[----:B-1----:R-:W-:-:S04]  /*26f30*/  IMAD.WIDE R2, R13, 0x4, R220 ;  /* 0x000000040d027825 */ /* 0x002fc800078e02dc */
[C---:B------:R-:W-:Y:S01]  /*26f40*/  IMAD.WIDE R4, R13.reuse, 0x4, R18 ;  /* 0x000000040d047825 */ /* 0x040fe200078e0212 */
[----:B------:R1:W-:Y:S04]  /*26f50*/  STL.64 [R1+0x470], R2 ;  /* 0x0004700201007387 */ /* 0x0003e80000100a00 */
[----:B------:R-:W-:Y:S01]  /*26f60*/  STL.64 [R1+0x1228], R228 ;  /* 0x001228e401007387 */ /* 0x000fe20000100a00 */
[----:B------:R-:W-:-:S03]  /*26f70*/  IMAD.WIDE R230, R13, 0x4, R16 ;  /* 0x000000040de67825 */ /* 0x000fc600078e0210 */
[----:B------:R-:W-:Y:S01]  /*26f80*/  STL.64 [R1+0x478], R234 ;  /* 0x000478ea01007387 */ /* 0x000fe20000100a00 */
[----:B------:R-:W-:-:S03]  /*26f90*/  IMAD.WIDE R226, R13, 0x4, R22 ;  /* 0x000000040de27825 */ /* 0x000fc600078e0216 */
[----:B------:R-:W-:Y:S01]  /*26fa0*/  STL.64 [R1+0x11a0], R234 ;  /* 0x0011a0ea01007387 */ /* 0x000fe20000100a00 */
[----:B-1----:R-:W-:-:S03]  /*26fb0*/  IMAD.WIDE R2, R13, 0x4, R20 ;  /* 0x000000040d027825 */ /* 0x002fc600078e0214 */
[----:B------:R-:W-:Y:S01]  /*26fc0*/  STL.64 [R1+0x468], R244 ;  /* 0x000468f401007387 */ /* 0x000fe20000100a00 */
[----:B------:R-:W-:-:S03]  /*26fd0*/  IMAD.WIDE R224, R13, 0x4, R24 ;  /* 0x000000040de07825 */ /* 0x000fc600078e0218 */
[----:B------:R-:W-:Y:S01]  /*26fe0*/  STL.64 [R1+0x458], R4 ;  /* 0x0004580401007387 */ /* 0x000fe20000100a00 */
[----:B------:R-:W-:-:S03]  /*26ff0*/  IMAD.WIDE R222, R13, 0x4, R26 ;  /* 0x000000040dde7825 */ /* 0x000fc600078e021a */
[----:B------:R-:W-:Y:S04]  /*27000*/  STL.64 [R1+0x1138], R244 ;  /* 0x001138f401007387 */ /* 0x000fe80000100a00 */
[----:B------:R1:W-:Y:S04]  /*27010*/  STL.64 [R1+0x450], R2 ;  /* 0x0004500201007387 */ /* 0x0003e80000100a00 */
[----:B------:R-:W-:Y:S04]  /*27020*/  STL.64 [R1+0x460], R230 ;  /* 0x000460e601007387 */ /* 0x000fe80000100a00 */
[----:B------:R2:W-:Y:S04]  /*27030*/  STL.64 [R1+0x1140], R230 ;  /* 0x001140e601007387 */ /* 0x0005e80000100a00 */
[----:B------:R-:W-:Y:S01]  /*27040*/  STL.64 [R1+0x340], R226 ;  /* 0x000340e201007387 */ /* 0x000fe20000100a00 */
[----:B-1----:R-:W-:-:S03]  /*27050*/  IMAD.WIDE R2, R13, 0x4, R34 ;  /* 0x000000040d027825 */ /* 0x002fc600078e0222 */
[----:B------:R-:W-:Y:S01]  /*27060*/  STL.64 [R1+0x1248], R226 ;  /* 0x001248e201007387 */ /* 0x000fe20000100a00 */
[----:B--2---:R-:W-:-:S03]  /*27070*/  IMAD.WIDE R230, R13, 0x4, R28 ;  /* 0x000000040de67825 */ /* 0x004fc600078e021c */
[----:B------:R-:W-:Y:S04]  /*27080*/  STL.64 [R1+0x448], R224 ;  /* 0x000448e001007387 */ /* 0x000fe80000100a00 */
[----:B------:R-:W-:Y:S01]  /*27090*/  STL.64 [R1+0x1230], R224 ;  /* 0x001230e001007387 */ /* 0x000fe20000100a00 */
[----:B------:R-:W-:-:S03]  /*270a0*/  IMAD.WIDE R246, R13, 0x4, R30 ;  /* 0x000000040df67825 */ /* 0x000fc600078e021e */
[----:B------:R-:W-:Y:S04]  /*270b0*/  STL.64 [R1+0x440], R222 ;  /* 0x000440de01007387 */ /* 0x000fe80000100a00 */
[----:B------:R1:W-:Y:S04]  /*270c0*/  STL.64 [R1+0x11a8], R222 ;  /* 0x0011a8de01007387 */ /* 0x0003e80000100a00 */
[----:B------:R-:W-:Y:S04]  /*270d0*/  STL.64 [R1+0x438], R230 ;  /* 0x000438e601007387 */ /* 0x000fe80000100a00 */
[----:B------:R-:W-:Y:S01]  /*270e0*/  STL.64 [R1+0x1158], R230 ;  /* 0x001158e601007387 */ /* 0x000fe20000100a00 */
[----:B------:R-:W-:-:S03]  /*270f0*/  IMAD.WIDE R220, R13, 0x4, R32 ;  /* 0x000000040ddc7825 */ /* 0x000fc600078e0220 */
[----:B------:R2:W-:Y:S01]  /*27100*/  STL.64 [R1+0x420], R2 ;  /* 0x0004200201007387 */ /* 0x0005e20000100a00 */
[----:B-1----:R-:W-:-:S03]  /*27110*/  IMAD.WIDE R222, R13, 0x4, R38 ;  /* 0x000000040dde7825 */ /* 0x002fc600078e0226 */
[----:B------:R-:W-:Y:S01]  /*27120*/  STL.64 [R1+0x430], R246 ;  /* 0x000430f601007387 */ /* 0x000fe20000100a00 */
[----:B------:R-:W-:-:S03]  /*27130*/  IMAD.WIDE R240, R13, 0x4, R42 ;  /* 0x000000040df07825 */ /* 0x000fc600078e022a */
[----:B------:R-:W-:Y:S01]  /*27140*/  STL.64 [R1+0x1160], R246 ;  /* 0x001160f601007387 */ /* 0x000fe20000100a00 */
[----:B--2---:R-:W-:-:S05]  /*27150*/  IMAD.WIDE R2, R13, 0x4, R36 ;  /* 0x000000040d027825 */ /* 0x004fca00078e0224 */
[----:B------:R1:W-:Y:S01]  /*27160*/  STL.64 [R1+0x418], R2 ;  /* 0x0004180201007387 */ /* 0x0003e20000100a00 */
[----:B------:R-:W-:-:S03]  /*27170*/  IMAD.WIDE R244, R13, 0x4, R44 ;  /* 0x000000040df47825 */ /* 0x000fc600078e022c */
[----:B------:R-:W-:Y:S01]  /*27180*/  STL.64 [R1+0x428], R220 ;  /* 0x000428dc01007387 */ /* 0x000fe20000100a00 */
[----:B------:R-:W-:-:S03]  /*27190*/  IMAD.WIDE R4, R13, 0x4, R50 ;  /* 0x000000040d047825 */ /* 0x000fc600078e0232 */
[----:B------:R-:W-:Y:S01]  /*271a0*/  STL.64 [R1+0x1168], R220 ;  /* 0x001168dc01007387 */ /* 0x000fe20000100a00 */
[----:B-1----:R-:W-:-:S03]  /*271b0*/  IMAD.WIDE R2, R13, 0x4, R40 ;  /* 0x000000040d027825 */ /* 0x002fc600078e0228 */
[----:B------:R-:W-:Y:S04]  /*271c0*/  STL.64 [R1+0x3a8], R222 ;  /* 0x0003a8de01007387 */ /* 0x000fe80000100a00 */
[----:B------:R-:W-:Y:S04]  /*271d0*/  STL.64 [R1+0x1250], R222 ;  /* 0x001250de01007387 */ /* 0x000fe80000100a00 */
[----:B------:R1:W-:Y:S04]  /*271e0*/  STL.64 [R1+0x410], R2 ;  /* 0x0004100201007387 */ /* 0x0003e80000100a00 */
[----:B------:R-:W-:Y:S04]  /*271f0*/  STL.64 [R1+0x408], R240 ;  /* 0x000408f001007387 */ /* 0x000fe80000100a00 */
[----:B------:R-:W-:Y:S04]  /*27200*/  STL.64 [R1+0x11b0], R240 ;  /* 0x0011b0f001007387 */ /* 0x000fe80000100a00 */
[----:B------:R-:W-:Y:S01]  /*27210*/  STL.64 [R1+0x400], R244 ;  /* 0x000400f401007387 */ /* 0x000fe20000100a00 */
[----:B-1----:R-:W-:-:S03]  /*27220*/  IMAD.WIDE R2, R13, 0x4, R46 ;  /* 0x000000040d027825 */ /* 0x002fc600078e022e */
[----:B------:R-:W-:Y:S01]  /*27230*/  STL.64 [R1+0x1170], R244 ;  /* 0x001170f401007387 */ /* 0x000fe20000100a00 */
[----:B------:R-:W-:-:S03]  /*27240*/  IMAD.WIDE R34, R13, 0x4, R48 ;  /* 0x000000040d227825 */ /* 0x000fc600078e0230 */
[----:B------:R1:W-:Y:S01]  /*27250*/  STL.64 [R1+0x3e8], R4 ;  /* 0x0003e80401007387 */ /* 0x0003e20000100a00 */
[----:B------:R-:W-:-:S03]  /*27260*/  IMAD.WIDE R40, R13, 0x4, R54 ;  /* 0x000000040d287825 */ /* 0x000fc600078e0236 */
[----:B------:R-:W-:Y:S04]  /*27270*/  STL.64 [R1+0x3f8], R2 ;  /* 0x0003f80201007387 */ /* 0x000fe80000100a00 */
[----:B------:R2:W-:Y:S01]  /*27280*/  STL.64 [R1+0x1178], R2 ;  /* 0x0011780201007387 */ /* 0x0005e20000100a00 */
[----:B-1----:R-:W-:-:S05]  /*27290*/  IMAD.WIDE R4, R13, 0x4, R52 ;  /* 0x000000040d047825 */ /* 0x002fca00078e0234 */
[----:B------:R-:W-:Y:S01]  /*272a0*/  STL.64 [R1+0x3e0], R4 ;  /* 0x0003e00401007387 */ /* 0x000fe20000100a00 */
[----:B--2---:R-:W-:-:S03]  /*272b0*/  IMAD.WIDE R2, R13, 0x4, R56 ;  /* 0x000000040d027825 */ /* 0x004fc600078e0238 */
[----:B------:R-:W-:Y:S04]  /*272c0*/  STL.64 [R1+0x3f0], R34 ;  /* 0x0003f02201007387 */ /* 0x000fe80000100a00 */
[----:B------:R-:W-:Y:S04]  /*272d0*/  STL.64 [R1+0x1180], R34 ;  /* 0x0011802201007387 */ /* 0x000fe80000100a00 */
[----:B------:R-:W-:Y:S04]  /*272e0*/  STL.64 [R1+0x3c0], R40 ;  /* 0x0003c02801007387 */ /* 0x000fe80000100a00 */
[----:B------:R-:W-:Y:S04]  /*272f0*/  STL.64 [R1+0x1258], R40 ;  /* 0x0012582801007387 */ /* 0x000fe80000100a00 */
[----:B------:R1:W-:Y:S01]  /*27300*/  STL.64 [R1+0x3d8], R2 ;  /* 0x0003d80201007387 */ /* 0x0003e20000100a00 */
[----:B------:R-:W-:-:S04]  /*27310*/  IMAD.WIDE R232, R13, 0x4, R60 ;  /* 0x000000040de87825 */ /* 0x000fc800078e023c */
        /* <DEDUP_REMOVED lines=9> */
[----:B------:R-:W-:-:S03]  /*273b0*/  IMAD.WIDE R38, R13, 0x4, R70 ;  /* 0x000000040d267825 */ /* 0x000fc600078e0246 */
[----:B------:R2:W-:Y:S01]  /*273c0*/  STL.64 [R1+0x1190], R4 ;  /* 0x0011900401007387 */ /* 0x0005e20000100a00 */
[----:B-1----:R-:W-:-:S05]  /*273d0*/  IMAD.WIDE R2, R13, 0x4, R68 ;  /* 0x000000040d027825 */ /* 0x002fca00078e0244 */
[----:B------:R1:W-:Y:S01]  /*273e0*/  STL.64 [R1+0x398], R2 ;  /* 0x0003980201007387 */ /* 0x0003e20000100a00 */
[----:B------:R-:W-:-:S03]  /*273f0*/  IMAD.WIDE R242, R13, 0x4, R76 ;  /* 0x000000040df27825 */ /* 0x000fc600078e024c */
[----:B------:R-:W-:Y:S01]  /*27400*/  STL.64 [R1+0x3b0], R32 ;  /* 0x0003b02001007387 */ /* 0x000fe20000100a00 */
[----:B--2---:R-:W-:-:S03]  /*27410*/  IMAD.WIDE R4, R13, 0x4, R74 ;  /* 0x000000040d047825 */ /* 0x004fc600078e024a */
[----:B------:R-:W-:Y:S01]  /*27420*/  STL.64 [R1+0x1198], R32 ;  /* 0x0011982001007387 */ /* 0x000fe20000100a00 */
[----:B-1----:R-:W-:-:S03]  /*27430*/  IMAD.WIDE R2, R13, 0x4, R72 ;  /* 0x000000040d027825 */ /* 0x002fc600078e0248 */
[----:B------:R-:W-:Y:S04]  /*27440*/  STL.64 [R1+0x390], R38 ;  /* 0x0003902601007387 */ /* 0x000fe80000100a00 */
[----:B------:R1:W-:Y:S01]  /*27450*/  STL.64 [R1+0x388], R2 ;  /* 0x0003880201007387 */ /* 0x0003e20000100a00 */
[----:B------:R-:W-:-:S03]  /*27460*/  IMAD.WIDE R64, R13, 0x4, R78 ;  /* 0x000000040d407825 */ /* 0x000fc600078e024e */
[----:B------:R-:W-:Y:S04]  /*27470*/  STL.64 [R1+0x380], R4 ;  /* 0x0003800401007387 */ /* 0x000fe80000100a00 */
[----:B------:R-:W-:Y:S01]  /*27480*/  STL.64 [R1+0x11b8], R4 ;  /* 0x0011b80401007387 */ /* 0x000fe20000100a00 */
[----:B-1----:R-:W-:-:S03]  /*27490*/  IMAD.WIDE R2, R13, 0x4, R82 ;  /* 0x000000040d027825 */ /* 0x002fc600078e0252 */
[----:B------:R-:W-:Y:S04]  /*274a0*/  STL.64 [R1+0x378], R242 ;  /* 0x000378f201007387 */ /* 0x000fe80000100a00 */
[----:B------:R-:W-:Y:S04]  /*274b0*/  STL.64 [R1+0x11c0], R242 ;  /* 0x0011c0f201007387 */ /* 0x000fe80000100a00 */
[----:B------:R1:W-:Y:S01]  /*274c0*/  STL.64 [R1+0x360], R2 ;  /* 0x0003600201007387 */ /* 0x0003e20000100a00 */
[----:B------:R-:W-:-:S03]  /*274d0*/  IMAD.WIDE R30, R13, 0x4, R80 ;  /* 0x000000040d1e7825 */ /* 0x000fc600078e0250 */
[----:B------:R-:W-:Y:S01]  /*274e0*/  STL.64 [R1+0x370], R64 ;  /* 0x0003704001007387 */ /* 0x000fe20000100a00 */
[----:B------:R-:W-:-:S03]  /*274f0*/  IMAD.WIDE R36, R13, 0x4, R86 ;  /* 0x000000040d247825 */ /* 0x000fc600078e0256 */
[----:B------:R-:W-:Y:S01]  /*27500*/  STL.64 [R1+0x11c8], R64 ;  /* 0x0011c84001007387 */ /* 0x000fe20000100a00 */
[----:B-1----:R-:W-:-:S05]  /*27510*/  IMAD.WIDE R2, R13, 0x4, R84 ;  /* 0x000000040d027825 */ /* 0x002fca00078e0254 */
[----:B------:R1:W-:Y:S01]  /*27520*/  STL.64 [R1+0x358], R2 ;  /* 0x0003580201007387 */ /* 0x0003e20000100a00 */
[----:B------:R-:W-:-:S03]  /*27530*/  IMAD.WIDE R232, R13, 0x4, R90 ;  /* 0x000000040de87825 */ /* 0x000fc600078e025a */
[----:B------:R-:W-:Y:S01]  /*27540*/  STL.64 [R1+0x368], R30 ;  /* 0x0003681e01007387 */ /* 0x000fe20000100a00 */
[----:B------:R-:W-:-:S03]  /*27550*/  IMAD.WIDE R238, R13, 0x4, R92 ;  /* 0x000000040dee7825 */ /* 0x000fc600078e025c */
        /* <DEDUP_REMOVED lines=12> */
[----:B------:R-:W-:Y:S04]  /*27620*/  STL.64 [R1+0x328], R62 ;  /* 0x0003283e01007387 */ /* 0x000fe80000100a00 */
[----:B------:R-:W-:Y:S01]  /*27630*/  STL.64 [R1+0x11e8], R62 ;  /* 0x0011e83e01007387 */ /* 0x000fe20000100a00 */
[----:B-1----:R-:W-:-:S05]  /*27640*/  IMAD.WIDE R2, R13, 0x4, R100 ;  /* 0x000000040d027825 */ /* 0x002fca00078e0264 */
[----:B------:R1:W-:Y:S04]  /*27650*/  STL.64 [R1+0x310], R2 ;  /* 0x0003100201007387 */ /* 0x0003e80000100a00 */
[----:B------:R-:W-:Y:S04]  /*27660*/  STL.64 [R1+0x320], R28 ;  /* 0x0003201c01007387 */ /* 0x000fe80000100a00 */
[----:B------:R-:W-:Y:S01]  /*27670*/  STL.64 [R1+0x11f0], R28 ;  /* 0x0011f01c01007387 */ /* 0x000fe20000100a00 */
[----:B-1----:R-:W-:-:S05]  /*27680*/  IMAD.WIDE R2, R13, 0x4, R102 ;  /* 0x000000040d027825 */ /* 0x002fca00078e0266 */
[----:B------:R1:W-:Y:S01]  /*27690*/  STL.64 [R1+0x308], R2 ;  /* 0x0003080201007387 */ /* 0x0003e20000100a00 */
[----:B------:R-:W-:-:S04]  /*276a0*/  IMAD.WIDE R34, R13, 0x4, R106 ;  /* 0x000000040d227825 */ /* 0x000fc800078e026a */
[----:B------:R-:W-:-:S04]  /*276b0*/  IMAD.WIDE R88, R13, 0x4, R108 ;  /* 0x000000040d587825 */ /* 0x000fc800078e026c */
[----:B-1----:R-:W-:-:S05]  /*276c0*/  IMAD.WIDE R2, R13, 0x4, R104 ;  /* 0x000000040d027825 */ /* 0x002fca00078e0268 */
        /* <DEDUP_REMOVED lines=22> */
[----:B------:R-:W-:Y:S04]  /*27830*/  STL.64 [R1+0x2b8], R2 ;  /* 0x0002b80201007387 */ /* 0x000fe80000100a00 */
[----:B------:R4:W-:Y:S01]  /*27840*/  STL.64 [R1+0x1238], R2 ;  /* 0x0012380201007387 */ /* 0x0009e20000100a00 */
[----:B------:R-:W-:-:S03]  /*27850*/  IMAD.WIDE R58, R13, 0x4, R126 ;  /* 0x000000040d3a7825 */ /* 0x000fc600078e027e */
[----:B------:R-:W-:Y:S01]  /*27860*/  STL.64 [R1+0x2b0], R86 ;  /* 0x0002b05601007387 */ /* 0x000fe20000100a00 */
[----:B------:R-:W-:-:S03]  /*27870*/  IMAD.WIDE R24, R13, 0x4, R128 ;  /* 0x000000040d187825 */ /* 0x000fc600078e0280 */
[----:B------:R-:W-:Y:S01]  /*27880*/  STL.64 [R1+0x1240], R86 ;  /* 0x0012405601007387 */ /* 0x000fe20000100a00 */
[----:B----4-:R-:W-:-:S05]  /*27890*/  IMAD.WIDE R2, R13, 0x4, R130 ;  /* 0x000000040d027825 */ /* 0x010fca00078e0282 */
[----:B------:R1:W-:Y:S01]  /*278a0*/  STL.64 [R1+0x298], R2 ;  /* 0x0002980201007387 */ /* 0x0003e20000100a00 */
[----:B------:R-:W-:-:S03]  /*278b0*/  IMAD.WIDE R224, R13, 0x4, R134 ;  /* 0x000000040de07825 */ /* 0x000fc600078e0286 */
[----:B------:R-:W-:Y:S01]  /*278c0*/  STL.64 [R1+0x2a8], R58 ;  /* 0x0002a83a01007387 */ /* 0x000fe20000100a00 */
[----:B------:R-:W-:-:S04]  /*278d0*/  IMAD.WIDE R62, R13, 0x4, R136 ;  /* 0x000000040d3e7825 */ /* 0x000fc800078e0288 */
[----:B-1----:R-:W-:-:S04]  /*278e0*/  IMAD.WIDE R2, R13, 0x4, R132 ;  /* 0x000000040d027825 */ /* 0x002fc800078e0284 */
[C---:B------:R-:W-:Y:S01]  /*278f0*/  IMAD.WIDE R244, R13.reuse, 0x4, R138 ;  /* 0x000000040df47825 */ /* 0x040fe200078e028a */
[----:B------:R1:W-:Y:S03]  /*27900*/  STL.64 [R1+0x290], R2 ;  /* 0x0002900201007387 */ /* 0x0003e60000100a00 */
[C---:B------:R-:W-:Y:S01]  /*27910*/  IMAD.WIDE R84, R13.reuse, 0x4, R140 ;  /* 0x000000040d547825 */ /* 0x040fe200078e028c */
[----:B------:R-:W-:Y:S03]  /*27920*/  STL.64 [R1+0x2a0], R24 ;  /* 0x0002a01801007387 */ /* 0x000fe60000100a00 */
[C---:B------:R-:W-:Y:S01]  /*27930*/  IMAD.WIDE R4, R13.reuse, 0x4, R146 ;  /* 0x000000040d047825 */ /* 0x040fe200078e0292 */
[----:B------:R-:W-:Y:S03]  /*27940*/  STL.64 [R1+0x288], R224 ;  /* 0x000288e001007387 */ /* 0x000fe60000100a00 */
[C---:B------:R-:W-:Y:S01]  /*27950*/  IMAD.WIDE R56, R13.reuse, 0x4, R142 ;  /* 0x000000040d387825 */ /* 0x040fe200078e028e */
[----:B------:R-:W-:Y:S03]  /*27960*/  STL.64 [R1+0x280], R62 ;  /* 0x0002803e01007387 */ /* 0x000fe60000100a00 */
[C---:B-1----:R-:W-:Y:S01]  /*27970*/  IMAD.WIDE R2, R13.reuse, 0x4, R148 ;  /* 0x000000040d027825 */ /* 0x042fe200078e0294 */
[----:B------:R-:W-:Y:S03]  /*27980*/  STL.64 [R1+0x278], R244 ;  /* 0x000278f401007387 */ /* 0x000fe60000100a00 */
[C---:B------:R-:W-:Y:S01]  /*27990*/  IMAD.WIDE R22, R13.reuse, 0x4, R144 ;  /* 0x000000040d167825 */ /* 0x040fe200078e0290 */
[----:B------:R-:W-:Y:S03]  /*279a0*/  STL.64 [R1+0x270], R84 ;  /* 0x0002705401007387 */ /* 0x000fe60000100a00 */
[C---:B------:R-:W-:Y:S01]  /*279b0*/  IMAD.WIDE R228, R13.reuse, 0x4, R150 ;  /* 0x000000040de47825 */ /* 0x040fe200078e0296 */
[----:B------:R-:W-:Y:S03]  /*279c0*/  STL.64 [R1+0x258], R4 ;  /* 0x0002580401007387 */ /* 0x000fe60000100a00 */
[C---:B------:R-:W-:Y:S01]  /*279d0*/  IMAD.WIDE R238, R13.reuse, 0x4, R152 ;  /* 0x000000040dee7825 */ /* 0x040fe200078e0298 */
[----:B------:R-:W-:Y:S03]  /*279e0*/  STL.64 [R1+0x268], R56 ;  /* 0x0002683801007387 */ /* 0x000fe60000100a00 */
[C---:B------:R-:W-:Y:S01]  /*279f0*/  IMAD.WIDE R220, R13.reuse, 0x4, R154 ;  /* 0x000000040ddc7825 */ /* 0x040fe200078e029a */
[----:B------:R1:W-:Y:S04]  /*27a00*/  STL.64 [R1+0x250], R2 ;  /* 0x0002500201007387 */ /* 0x0003e80000100a00 */
        /* <DEDUP_REMOVED lines=8> */
[----:B------:R1:W-:Y:S01]  /*27a90*/  STL.64 [R1+0x218], R2 ;  /* 0x0002180201007387 */ /* 0x0003e20000100a00 */
[----:B------:R-:W-:-:S03]  /*27aa0*/  IMAD.WIDE R8, R13, 0x4, R166 ;  /* 0x000000040d087825 */ /* 0x000fc600078e02a6 */
[----:B------:R-:W-:Y:S01]  /*27ab0*/  STL.64 [R1+0x228], R82 ;  /* 0x0002285201007387 */ /* 0x000fe20000100a00 */
[----:B------:R-:W-:-:S03]  /*27ac0*/  IMAD.WIDE R232, R13, 0x4, R168 ;  /* 0x000000040de87825 */ /* 0x000fc600078e02a8 */
[----:B------:R2:W-:Y:S01]  /*27ad0*/  STL.64 [R1+0x210], R4 ;  /* 0x0002100401007387 */ /* 0x0005e20000100a00 */
[----:B-1----:R-:W-:-:S03]  /*27ae0*/  IMAD.WIDE R2, R13, 0x4, R164 ;  /* 0x000000040d027825 */ /* 0x002fc600078e02a4 */
[----:B------:R-:W-:Y:S01]  /*27af0*/  STL.64 [R1+0x220], R54 ;  /* 0x0002203601007387 */ /* 0x000fe20000100a00 */
[----:B------:R-:W-:-:S03]  /*27b00*/  IMAD.WIDE R246, R13, 0x4, R170 ;  /* 0x000000040df67825 */ /* 0x000fc600078e02aa */
[----:B------:R1:W-:Y:S01]  /*27b10*/  STL.64 [R1+0x208], R2 ;  /* 0x0002080201007387 */ /* 0x0003e20000100a00 */
[----:B------:R-:W-:-:S03]  /*27b20*/  IMAD.WIDE R80, R13, 0x4, R172 ;  /* 0x000000040d507825 */ /* 0x000fc600078e02ac */
[----:B------:R-:W-:Y:S01]  /*27b30*/  STL.64 [R1+0x200], R8 ;  /* 0x0002000801007387 */ /* 0x000fe20000100a00 */
[----:B--2---:R-:W-:-:S03]  /*27b40*/  IMAD.WIDE R4, R13, 0x4, R178 ;  /* 0x000000040d047825 */ /* 0x004fc600078e02b2 */
[----:B------:R-:W-:Y:S04]  /*27b50*/  STL.64 [R1+0x1f8], R232 ;  /* 0x0001f8e801007387 */ /* 0x000fe80000100a00 */
[----:B------:R-:W-:Y:S01]  /*27b60*/  STL.64 [R1+0x1f0], R246 ;  /* 0x0001f0f601007387 */ /* 0x000fe20000100a00 */
[----:B-1----:R-:W-:-:S03]  /*27b70*/  IMAD.WIDE R2, R13, 0x4, R180 ;  /* 0x000000040d027825 */ /* 0x002fc600078e02b4 */
[----:B------:R-:W-:Y:S04]  /*27b80*/  STL.64 [R1+0x1e8], R80 ;  /* 0x0001e85001007387 */ /* 0x000fe80000100a00 */
[----:B------:R1:W-:Y:S04]  /*27b90*/  STL.64 [R1+0x1b0], R4 ;  /* 0x0001b00401007387 */ /* 0x0003e80000100a00 */
[----:B------:R-:W2:Y:S04]  /*27ba0*/  LDL.LU.64 R226, [R1+0xa0] ;  /* 0x0000a00001e27983 */ /* 0x000ea80000300a00 */
[----:B------:R-:W3:Y:S04]  /*27bb0*/  LDL.LU.64 R234, [R1+0xa8] ;  /* 0x0000a80001ea7983 */ /* 0x000ee80000300a00 */
[----:B------:R4:W-:Y:S04]  /*27bc0*/  STL.64 [R1+0x1a8], R2 ;  /* 0x0001a80201007387 */ /* 0x0009e80000100a00 */
[----:B------:R-:W3:Y:S01]  /*27bd0*/  LDL.LU.64 R14, [R1+0xb0] ;  /* 0x0000b000010e7983 */ /* 0x000ee20000300a00 */
[----:B------:R-:W-:-:S04]  /*27be0*/  IMAD.WIDE R52, R13, 0x4, R174 ;  /* 0x000000040d347825 */ /* 0x000fc800078e02ae */
[C---:B------:R-:W-:Y:S01]  /*27bf0*/  IMAD.WIDE R20, R13.reuse, 0x4, R176 ;  /* 0x000000040d147825 */ /* 0x040fe200078e02b0 */
        /* <DEDUP_REMOVED lines=12> */
[----:B------:R1:W-:Y:S03]  /*27cc0*/  STL.64 [R1+0x170], R4 ;  /* 0x0001700401007387 */ /* 0x0003e60000100a00 */
[C---:B----4-:R-:W-:Y:S01]  /*27cd0*/  IMAD.WIDE R2, R13.reuse, 0x4, R196 ;  /* 0x000000040d027825 */ /* 0x050fe200078e02c4 */
[----:B------:R-:W-:Y:S03]  /*27ce0*/  STL.64 [R1+0x180], R50 ;  /* 0x0001803201007387 */ /* 0x000fe60000100a00 */
        /* <DEDUP_REMOVED lines=14> */
[C---:B----4-:R-:W-:Y:S01]  /*27dd0*/  IMAD.WIDE R2, R13.reuse, 0x4, R212 ;  /* 0x000000040d027825 */ /* 0x050fe200078e02d4 */
[----:B------:R-:W-:Y:S03]  /*27de0*/  STL.64 [R1+0x140], R48 ;  /* 0x0001403001007387 */ /* 0x000fe60000100a00 */
[C---:B------:R-:W-:Y:S01]  /*27df0*/  IMAD.WIDE R16, R13.reuse, 0x4, R208 ;  /* 0x000000040d107825 */ /* 0x040fe200078e02d0 */
[----:B------:R1:W-:Y:S03]  /*27e00*/  STL.64 [R1+0x100], R2 ;  /* 0x0001000201007387 */ /* 0x0003e60000100a00 */
[C---:B------:R-:W-:Y:S01]  /*27e10*/  IMAD.WIDE R26, R13.reuse, 0x4, R214 ;  /* 0x000000040d1a7825 */ /* 0x040fe200078e02d6 */
[----:B------:R-:W-:Y:S03]  /*27e20*/  STL.64 [R1+0x138], R16 ;  /* 0x0001381001007387 */ /* 0x000fe60000100a00 */
[C---:B------:R-:W-:Y:S01]  /*27e30*/  IMAD.WIDE R242, R13.reuse, 0x4, R216 ;  /* 0x000000040df27825 */ /* 0x040fe200078e02d8 */
[----:B------:R4:W-:Y:S03]  /*27e40*/  STL.64 [R1+0xf8], R26 ;  /* 0x0000f81a01007387 */ /* 0x0009e60000100a00 */
[C---:B------:R-:W-:Y:S01]  /*27e50*/  IMAD.WIDE R6, R13.reuse, 0x4, R218 ;  /* 0x000000040d067825 */ /* 0x040fe200078e02da */
[----:B------:R1:W-:Y:S04]  /*27e60*/  STL.64 [R1+0xb8], R242 ;  /* 0x0000b8f201007387 */ /* 0x0003e80000100a00 */
[----:B------:R1:W-:Y:S04]  /*27e70*/  STL.64 [R1+0x90], R6 ;  /* 0x0000900601007387 */ /* 0x0003e80000100a00 */
[----:B------:R-:W4:Y:S01]  /*27e80*/  LDL.LU.64 R92, [R1+0x930] ;  /* 0x00093000015c7983 */ /* 0x000f220000300a00 */
[----:B--2---:R-:W-:-:S04]  /*27e90*/  IMAD.WIDE R74, R13, 0x4, R226 ;  /* 0x000000040d4a7825 */ /* 0x004fc800078e02e2 */
[C---:B---3--:R-:W-:Y:S01]  /*27ea0*/  IMAD.WIDE R46, R13.reuse, 0x4, R234 ;  /* 0x000000040d2e7825 */ /* 0x048fe200078e02ea */
[----:B------:R-:W-:Y:S04]  /*27eb0*/  STL.64 [R1+0x88], R74 ;  /* 0x0000884a01007387 */ /* 0x000fe80000100a00 */
[----:B------:R-:W2:Y:S01]  /*27ec0*/  LDL.LU.64 R94, [R1+0x928] ;  /* 0x00092800015e7983 */ /* 0x000ea20000300a00 */
[----:B------:R-:W-:-:S03]  /*27ed0*/  IMAD.WIDE R14, R13, 0x4, R14 ;  /* 0x000000040d0e7825 */ /* 0x000fc600078e020e */
[----:B------:R-:W-:Y:S04]  /*27ee0*/  STL.64 [R1+0x80], R46 ;  /* 0x0000802e01007387 */ /* 0x000fe80000100a00 */
[----:B------:R-:W3:Y:S04]  /*27ef0*/  LDL.LU.64 R96, [R1+0x8f8] ;  /* 0x0008f80001607983 */ /* 0x000ee80000300a00 */
[----:B------:R-:W-:Y:S04]  /*27f00*/  STL.64 [R1+0x78], R14 ;  /* 0x0000780e01007387 */ /* 0x000fe80000100a00 */
[----:B------:R-:W2:Y:S04]  /*27f10*/  LDL.LU.64 R98, [R1+0x8f0] ;  /* 0x0008f00001627983 */ /* 0x000ea80000300a00 */
[----:B------:R-:W2:Y:S04]  /*27f20*/  LDL.LU.64 R100, [R1+0x8b8] ;  /* 0x0008b80001647983 */ /* 0x000ea80000300a00 */
        /* <DEDUP_REMOVED lines=60> */
[----:B------:R-:W4:Y:S04]  /*282f0*/  LDL.64 R40, [R1+0x8e8] ;  /* 0x0008e80001287983 */ /* 0x000f280000100a00 */
[----:B------:R-:W4:Y:S04]  /*28300*/  LDL.64 R222, [R1+0x8a8] ;  /* 0x0008a80001de7983 */ /* 0x000f280000100a00 */
[----:B------:R-:W4:Y:S04]  /*28310*/  LDL.64 R226, [R1+0x868] ;  /* 0x0008680001e27983 */ /* 0x000f280000100a00 */
[----:B------:R-:W4:Y:S04]  /*28320*/  LDL.64 R86, [R1+0x828] ;  /* 0x0008280001567983 */ /* 0x000f280000100a00 */
[----:B-1----:R-:W4:Y:S04]  /*28330*/  LDL.64 R2, [R1+0x7e8] ;  /* 0x0007e80001027983 */ /* 0x002f280000100a00 */
[----:B------:R-:W4:Y:S04]  /*28340*/  LDL.64 R88, [R1+0x7a8] ;  /* 0x0007a80001587983 */ /* 0x000f280000100a00 */
[----:B------:R-:W4:Y:S04]  /*28350*/  LDL.64 R34, [R1+0x768] ;  /* 0x0007680001227983 */ /* 0x000f280000100a00 */
[----:B------:R-:W4:Y:S04]  /*28360*/  LDL.64 R90, [R1+0x728] ;  /* 0x00072800015a7983 */ /* 0x000f280000100a00 */
[----:B------:R-:W4:Y:S04]  /*28370*/  LDL.64 R4, [R1+0x6e8] ;  /* 0x0006e80001047983 */ /* 0x000f280000100a00 */
[----:B------:R-:W4:Y:S04]  /*28380*/  LDL.64 R72, [R1+0x690] ;  /* 0x0006900001487983 */ /* 0x000f280000100a00 */
[----:B------:R-:W4:Y:S04]  /*28390*/  LDL.64 R32, [R1+0x650] ;  /* 0x0006500001207983 */ /* 0x000f280000100a00 */
[----:B---3--:R-:W-:Y:S04]  /*283a0*/  LDGSTS.E [R249+0x40400], desc[UR20][R96.64], P0 ;  /* 0x4040000060f97fae */ /* 0x008fe800081a1014 */
[----:B------:R-:W3:Y:S04]  /*283b0*/  LDL.64 R70, [R1+0x600] ;  /* 0x0006000001467983 */ /* 0x000ee80000100a00 */
[----:B------:R-:W3:Y:S04]  /*283c0*/  LDL.64 R68, [R1+0x5c0] ;  /* 0x0005c00001447983 */ /* 0x000ee80000100a00 */
[----:B--2---:R-:W-:Y:S04]  /*283d0*/  LDGSTS.E [R249+0x40800], desc[UR20][R100.64], P0 ;  /* 0x4080000064f97fae */ /* 0x004fe800081a1014 */
[----:B------:R-:W2:Y:S04]  /*283e0*/  LDL.64 R66, [R1+0x580] ;  /* 0x0005800001427983 */ /* 0x000ea80000100a00 */
[----:B----4-:R-:W-:Y:S04]  /*283f0*/  LDGSTS.E [R249+0x40c00], desc[UR20][R104.64], P0 ;  /* 0x40c0000068f97fae */ /* 0x010fe800081a1014 */
        /* <DEDUP_REMOVED lines=68> */
[----:B------:R-:W4:Y:S04]  /*28840*/  LDL.LU.64 R40, [R1+0x1258] ;  /* 0x0012580001287983 */ /* 0x000f280000300a00 */
[----:B------:R-:W4:Y:S04]  /*28850*/  LDL.LU.64 R222, [R1+0x1250] ;  /* 0x0012500001de7983 */ /* 0x000f280000300a00 */
[----:B------:R-:W4:Y:S04]  /*28860*/  LDL.LU.64 R226, [R1+0x1248] ;  /* 0x0012480001e27983 */ /* 0x000f280000300a00 */
[----:B------:R-:W-:Y:S04]  /*28870*/  LDGSTS.E [R10+0x41100], desc[UR20][R86.64], P0 ;  /* 0x41100000560a7fae */ /* 0x000fe800081a1014 */
[----:B------:R-:W-:Y:S04]  /*28880*/  LDGSTS.E [R10+0x41500], desc[UR20][R2.64], P0 ;  /* 0x41500000020a7fae */ /* 0x000fe800081a1014 */
[----:B------:R-:W-:Y:S04]  /*28890*/  LDGSTS.E [R10+0x41900], desc[UR20][R88.64], P0 ;  /* 0x41900000580a7fae */ /* 0x000fe800081a1014 */
[----:B------:R-:W4:Y:S04]  /*288a0*/  LDL.64 R86, [R1+0x308] ;  /* 0x0003080001567983 */ /* 0x000f280000100a00 */
[----:B------:R-:W4:Y:S04]  /*288b0*/  LDL.64 R2, [R1+0x2c8] ;  /* 0x0002c80001027983 */ /* 0x000f280000100a00 */
[----:B------:R-:W-:Y:S04]  /*288c0*/  LDGSTS.E [R10+0x41d00], desc[UR20][R34.64], P0 ;  /* 0x41d00000220a7fae */ /* 0x000fe800081a1014 */
[----:B------:R-:W-:Y:S04]  /*288d0*/  LDGSTS.E [R10+0x42100], desc[UR20][R90.64], P0 ;  /* 0x421000005a0a7fae */ /* 0x000fe800081a1014 */
[----:B------:R-:W-:Y:S04]  /*288e0*/  LDGSTS.E [R10+0x42500], desc[UR20][R4.64], P0 ;  /* 0x42500000040a7fae */ /* 0x000fe800081a1014 */
[----:B------:R-:W-:Y:S04]  /*288f0*/  LDGSTS.E [R10+0x42900], desc[UR20][R72.64], P0 ;  /* 0x42900000480a7fae */ /* 0x000fe800081a1014 */
[----:B------:R-:W-:Y:S04]  /*28900*/  LDGSTS.E [R10+0x42d00], desc[UR20][R32.64], P0 ;  /* 0x42d00000200a7fae */ /* 0x000fe800081a1014 */
[----:B---3--:R-:W-:Y:S04]  /*28910*/  LDGSTS.E [R10+0x43100], desc[UR20][R70.64], P0 ;  /* 0x43100000460a7fae */ /* 0x008fe800081a1014 */
[----:B------:R-:W-:Y:S04]  /*28920*/  LDGSTS.E [R10+0x43500], desc[UR20][R68.64], P0 ;  /* 0x43500000440a7fae */ /* 0x000fe800081a1014 */
[----:B--2---:R-:W-:Y:S04]  /*28930*/  LDGSTS.E [R10+0x43900], desc[UR20][R66.64], P0 ;  /* 0x43900000420a7fae */ /* 0x004fe800081a1014 */
[----:B----4-:R-:W-:Y:S04]  /*28940*/  LDGSTS.E [R10+0x43d00], desc[UR20][R240.64], P0 ;  /* 0x43d00000f00a7fae */ /* 0x010fe800081a1014 */
[----:B------:R-:W-:Y:S04]  /*28950*/  LDGSTS.E [R10+0x44100], desc[UR20][R44.64], P0 ;  /* 0x441000002c0a7fae */ /* 0x000fe800081a1014 */
[----:B------:R-:W-:Y:S04]  /*28960*/  LDGSTS.E [R10+0x44500], desc[UR20][R42.64], P0 ;  /* 0x445000002a0a7fae */ /* 0x000fe800081a1014 */
[----:B------:R-:W-:Y:S04]  /*28970*/  LDGSTS.E [R10+0x44900], desc[UR20][R234.64], P0 ;  /* 0x44900000ea0a7fae */ /* 0x000fe800081a1014 */
[----:B------:R-:W2:Y:S04]  /*28980*/  LDL.64 R88, [R1+0x920] ;  /* 0x0009200001587983 */ /* 0x000ea80000100a00 */
[----:B------:R-:W3:Y:S04]  /*28990*/  LDL.64 R34, [R1+0x8e0] ;  /* 0x0008e00001227983 */ /* 0x000ee80000100a00 */
[----:B------:R-:W4:Y:S04]  /*289a0*/  LDL.64 R90, [R1+0x8a0] ;  /* 0x0008a000015a7983 */ /* 0x000f280000100a00 */
        /* <DEDUP_REMOVED lines=10> */
[----:B------:R-:W-:Y:S04]  /*28a50*/  LDGSTS.E [R10+0x44d00], desc[UR20][R226.64], P0 ;  /* 0x44d00000e20a7fae */ /* 0x000fe800081a1014 */
[----:B------:R-:W-:Y:S04]  /*28a60*/  LDGSTS.E [R10+0x45100], desc[UR20][R222.64], P0 ;  /* 0x45100000de0a7fae */ /* 0x000fe800081a1014 */
[----:B------:R-:W-:Y:S04]  /*28a70*/  LDGSTS.E [R10+0x45500], desc[UR20][R40.64], P0 ;  /* 0x45500000280a7fae */ /* 0x000fe800081a1014 */
[----:B------:R-:W-:Y:S04]  /*28a80*/  LDGSTS.E [R10+0x45900], desc[UR20][R38.64], P0 ;  /* 0x45900000260a7fae */ /* 0x000fe800081a1014 */
[----:B------:R-:W-:Y:S04]  /*28a90*/  LDGSTS.E [R10+0x45d00], desc[UR20][R36.64], P0 ;  /* 0x45d00000240a7fae */ /* 0x000fe800081a1014 */
        /* <DEDUP_REMOVED lines=16> */
[----:B------:R-:W-:Y:S04]  /*28ba0*/  LDGSTS.E [R10+0x47900], desc[UR20][R28.64], P0 ;  /* 0x479000001c0a7fae */ /* 0x000fe800081a1014 */
[----:B------:R-:W-:Y:S04]  /*28bb0*/  LDGSTS.E [R10+0x47d00], desc[UR20][R26.64], P0 ;  /* 0x47d000001a0a7fae */ /* 0x000fe800081a1014 */
[----:B------:R-:W4:Y:S04]  /*28bc0*/  LDL.64 R60, [R1+0x388] ;  /* 0x00038800013c7983 */ /* 0x000f280000100a00 */
[----:B------:R-:W4:Y:S04]  /*28bd0*/  LDL.64 R28, [R1+0x410] ;  /* 0x00041000011c7983 */ /* 0x000f280000100a00 */
[----:B------:R-:W4:Y:S04]  /*28be0*/  LDL.64 R26, [R1+0x3d8] ;  /* 0x0003d800011a7983 */ /* 0x000f280000100a00 */
        /* <DEDUP_REMOVED lines=19> */
[----:B------:R-:W2:Y:S04]  /*28d20*/  LDL.64 R88, [R1+0x348] ;  /* 0x0003480001587983 */ /* 0x000ea80000100a00 */
[----:B------:R-:W-:Y:S04]  /*28d30*/  LDGSTS.E [R9+0x44d80], desc[UR20][R224.64], P0 ;  /* 0x44d80000e0097fae */ /* 0x000fe800081a1014 */
        /* <DEDUP_REMOVED lines=19> */
[----:B------:R-:W-:Y:S04]  /*28e70*/  LDGSTS.E [R9+0x45180], desc[UR20][R28.64], P0 ;  /* 0x451800001c097fae */ /* 0x000fe800081a1014 */
[----:B------:R-:W-:Y:S04]  /*28e80*/  LDGSTS.E [R9+0x45580], desc[UR20][R26.64], P0 ;  /* 0x455800001a097fae */ /* 0x000fe800081a1014 */
[----:B------:R-:W-:Y:S04]  /*28e90*/  LDGSTS.E [R9+0x45980], desc[UR20][R60.64], P0 ;  /* 0x459800003c097fae */ /* 0x000fe800081a1014 */
[----:B------:R-:W4:Y:S04]  /*28ea0*/  LDL.LU.64 R28, [R1+0x1218] ;  /* 0x00121800011c7983 */ /* 0x000f280000300a00 */
[----:B------:R-:W4:Y:S04]  /*28eb0*/  LDL.LU.64 R26, [R1+0x1210] ;  /* 0x00121000011a7983 */ /* 0x000f280000300a00 */
[----:B------:R-:W4:Y:S04]  /*28ec0*/  LDL.LU.64 R60, [R1+0x1208] ;  /* 0x00120800013c7983 */ /* 0x000f280000300a00 */
[----:B--2---:R-:W-:Y:S04]  /*28ed0*/  LDGSTS.E [R9+0x45d80], desc[UR20][R88.64], P0 ;  /* 0x45d8000058097fae */ /* 0x004fe800081a1014 */
[----:B---3--:R-:W-:Y:S04]  /*28ee0*/  LDGSTS.E [R9+0x46180], desc[UR20][R34.64], P0 ;  /* 0x4618000022097fae */ /* 0x008fe800081a1014 */
[----:B------:R-:W2:Y:S04]  /*28ef0*/  LDL.LU.64 R88, [R1+0x1200] ;  /* 0x0012000001587983 */ /* 0x000ea80000300a00 */
[----:B------:R-:W3:Y:S04]  /*28f00*/  LDL.LU.64 R34, [R1+0x11f8] ;  /* 0x0011f80001227983 */ /* 0x000ee80000300a00 */
[----:B----4-:R-:W-:Y:S04]  /*28f10*/  LDGSTS.E [R9+0x46580], desc[UR20][R28.64], P0 ;  /* 0x465800001c097fae */ /* 0x010fe800081a1014 */
[----:B------:R-:W-:Y:S04]  /*28f20*/  LDGSTS.E [R9+0x46980], desc[UR20][R62.64], P0 ;  /* 0x469800003e097fae */ /* 0x000fe800081a1014 */
[----:B------:R-:W-:Y:S04]  /*28f30*/  LDGSTS.E [R9+0x46d80], desc[UR20][R238.64], P0 ;  /* 0x46d80000ee097fae */ /* 0x000fe800081a1014 */
[----:B------:R-:W4:Y:S04]  /*28f40*/  LDL.LU.64 R28, [R1+0x11f0] ;  /* 0x0011f000011c7983 */ /* 0x000f280000300a00 */
        /* <DEDUP_REMOVED lines=21> */
[----:B------:R-:W-:Y:S04]  /*290a0*/  LDGSTS.E [R8+0x41e00], desc[UR20][R70.64], P0 ;  /* 0x41e0000046087fae */ /* 0x000fe800081a1014 */
[----:B------:R-:W-:Y:S04]  /*290b0*/  LDGSTS.E [R8+0x42200], desc[UR20][R68.64], P0 ;  /* 0x4220000044087fae */ /* 0x000fe800081a1014 */
[----:B------:R-:W3:Y:S04]  /*290c0*/  LDL.64 R32, [R1+0x3d0] ;  /* 0x0003d00001207983 */ /* 0x000ee80000100a00 */
        /* <DEDUP_REMOVED lines=22> */
[----:B--2---:R-:W-:Y:S04]  /*29230*/  LDGSTS.E [R8+0x44a00], desc[UR20][R234.64], P0 ;  /* 0x44a00000ea087fae */ /* 0x004fe800081a1014 */
[----:B------:R-:W-:Y:S04]  /*29240*/  LDGSTS.E [R8+0x44e00], desc[UR20][R222.64], P0 ;  /* 0x44e00000de087fae */ /* 0x000fe800081a1014 */
[----:B------:R-:W-:Y:S04]  /*29250*/  LDGSTS.E [R8+0x45200], desc[UR20][R240.64], P0 ;  /* 0x45200000f0087fae */ /* 0x000fe800081a1014 */
[----:B------:R-:W2:Y:S04]  /*29260*/  LDL.64 R234, [R1+0x568] ;  /* 0x0005680001ea7983 */ /* 0x000ea80000100a00 */
[----:B------:R-:W2:Y:S04]  /*29270*/  LDL.64 R222, [R1+0x678] ;  /* 0x0006780001de7983 */ /* 0x000ea80000100a00 */
[----:B------:R-:W2:Y:S04]  /*29280*/  LDL.64 R240, [R1+0x4e8] ;  /* 0x0004e80001f07983 */ /* 0x000ea80000100a00 */
[----:B---3--:R-:W-:Y:S04]  /*29290*/  LDGSTS.E [R8+0x45600], desc[UR20][R32.64], P0 ;  /* 0x4560000020087fae */ /* 0x008fe800081a1014 */
[----:B------:R-:W-:Y:S04]  /*292a0*/  LDGSTS.E [R8+0x45a00], desc[UR20][R4.64], P0 ;  /* 0x45a0000004087fae */ /* 0x000fe800081a1014 */
[----:B------:R-:W-:Y:S04]  /*292b0*/  LDGSTS.E [R8+0x45e00], desc[UR20][R232.64], P0 ;  /* 0x45e00000e8087fae */ /* 0x000fe800081a1014 */
[----:B------:R-:W3:Y:S04]  /*292c0*/  LDL.LU.64 R32, [R1+0x1198] ;  /* 0x0011980001207983 */ /* 0x000ee80000300a00 */
        /* <DEDUP_REMOVED lines=16> */
[----:B------:R-:W2:Y:S04]  /*293d0*/  LDL.LU.64 R236, [R1+0x1150] ;  /* 0x0011500001ec7983 */ /* 0x000ea80000300a00 */
[----:B------:R-:W4:Y:S04]  /*293e0*/  LDL.LU.64 R6, [R1+0x1148] ;  /* 0x0011480001067983 */ /* 0x000f280000300a00 */
[----:B------:R1:W-:Y:S04]  /*293f0*/  STL.64 [R1+0x1098], R8 ;  /* 0x0010980801007387 */ /* 0x0003e80000100a00 */
[----:B-1----:R-:W2:Y:S04]  /*29400*/  LDL.LU.64 R8, [R1+0x528] ;  /* 0x0005280001087983 */ /* 0x002ea80000300a00 */
[----:B----4-:R-:W-:Y:S04]  /*29410*/  LDGSTS.E [R7+0x40280], desc[UR20][R90.64], P0 ;  /* 0x402800005a077fae */ /* 0x010fe800081a1014 */
[----:B------:R-:W-:Y:S04]  /*29420*/  LDGSTS.E [R7+0x40680], desc[UR20][R72.64], P0 ;  /* 0x4068000048077fae */ /* 0x000fe800081a1014 */
[----:B------:R-:W-:Y:S04]  /*29430*/  LDGSTS.E [R7+0x40a80], desc[UR20][R70.64], P0 ;  /* 0x40a8000046077fae */ /* 0x000fe800081a1014 */
[----:B------:R-:W4:Y:S04]  /*29440*/  LDL.64 R90, [R1+0x470] ;  /* 0x00047000015a7983 */ /* 0x000f280000100a00 */
[----:B------:R-:W-:Y:S04]  /*29450*/  LDGSTS.E [R7+0x40e80], desc[UR20][R68.64], P0 ;  /* 0x40e8000044077fae */ /* 0x000fe800081a1014 */
[----:B------:R-:W-:Y:S04]  /*29460*/  LDGSTS.E [R7+0x41280], desc[UR20][R66.64], P0 ;  /* 0x4128000042077fae */ /* 0x000fe800081a1014 */
[----:B------:R-:W-:Y:S04]  /*29470*/  LDGSTS.E [R7+0x41680], desc[UR20][R44.64], P0 ;  /* 0x416800002c077fae */ /* 0x000fe800081a1014 */
[----:B------:R-:W-:Y:S04]  /*29480*/  LDGSTS.E [R7+0x41a80], desc[UR20][R42.64], P0 ;  /* 0x41a800002a077fae */ /* 0x000fe800081a1014 */
[----:B------:R-:W-:Y:S04]  /*29490*/  LDGSTS.E [R7+0x41e80], desc[UR20][R40.64], P0 ;  /* 0x41e8000028077fae */ /* 0x000fe800081a1014 */
[----:B------:R-:W-:Y:S04]  /*294a0*/  LDGSTS.E [R7+0x42280], desc[UR20][R38.64], P0 ;  /* 0x4228000026077fae */ /* 0x000fe800081a1014 */
[----:B------:R-:W3:Y:S04]  /*294b0*/  LDL.64 R72, [R1+0x908] ;  /* 0x0009080001487983 */ /* 0x000ee80000100a00 */
[----:B------:R-:W-:Y:S04]  /*294c0*/  LDGSTS.E [R7+0x42680], desc[UR20][R36.64], P0 ;  /* 0x4268000024077fae */ /* 0x000fe800081a1014 */
[----:B------:R-:W3:Y:S04]  /*294d0*/  LDL.64 R70, [R1+0x8c8] ;  /* 0x0008c80001467983 */ /* 0x000ee80000100a00 */
[----:B--2---:R-:W-:Y:S04]  /*294e0*/  LDGSTS.E [R7+0x42a80], desc[UR20][R222.64], P0 ;  /* 0x42a80000de077fae */ /* 0x004fe800081a1014 */
        /* <DEDUP_REMOVED lines=15> */
[----:B------:R-:W2:Y:S04]  /*295e0*/  LDL.64 R224, [R1+0x670] ;  /* 0x0006700001e07983 */ /* 0x000ea80000100a00 */
[----:B------:R-:W2:Y:S04]  /*295f0*/  LDL.64 R226, [R1+0x620] ;  /* 0x0006200001e27983 */ /* 0x000ea80000100a00 */
[----:B------:R-:W2:Y:S04]  /*29600*/  LDL.64 R228, [R1+0x5e0] ;  /* 0x0005e00001e47983 */ /* 0x000ea80000100a00 */
[----:B------:R-:W2:Y:S04]  /*29610*/  LDL.64 R234, [R1+0x5a0] ;  /* 0x0005a00001ea7983 */ /* 0x000ea80000100a00 */
[----:B------:R-:W2:Y:S04]  /*29620*/  LDL.64 R236, [R1+0x560] ;  /* 0x0005600001ec7983 */ /* 0x000ea80000100a00 */
[----:B------:R-:W2:Y:S04]  /*29630*/  LDL.64 R240, [R1+0x520] ;  /* 0x0005200001f07983 */ /* 0x000ea80000100a00 */
[----:B----4-:R-:W-:Y:S04]  /*29640*/  LDGSTS.E [R7+0x44a80], desc[UR20][R90.64], P0 ;  /* 0x44a800005a077fae */ /* 0x010fe800081a1014 */
        /* <DEDUP_REMOVED lines=9> */
[----:B------:R-:W4:Y:S04]  /*296e0*/  LDL.LU.64 R242, [R1+0x1128] ;  /* 0x0011280001f27983 */ /* 0x000f280000300a00 */
[----:B------:R-:W4:Y:S04]  /*296f0*/  LDL.64 R238, [R1+0x4e0] ;  /* 0x0004e00001ee7983 */ /* 0x000f280000100a00 */
[----:B------:R-:W-:Y:S04]  /*29700*/  LDGSTS.E [R7+0x46680], desc[UR20][R86.64], P0 ;  /* 0x4668000056077fae */ /* 0x000fe800081a1014 */
[----:B------:R-:W-:Y:S04]  /*29710*/  LDGSTS.E [R7+0x46a80], desc[UR20][R84.64], P0 ;  /* 0x46a8000054077fae */ /* 0x000fe800081a1014 */
        /* <DEDUP_REMOVED lines=22> */
[----:B------:R-:W3:Y:S04]  /*29880*/  LDL.64 R42, [R1+0x8c0] ;  /* 0x0008c000012a7983 */ /* 0x000ee80000100a00 */
        /* <DEDUP_REMOVED lines=13> */
[----:B------:R-:W4:Y:S04]  /*29960*/  LDL.64 R238, [R1+0x5d8] ;  /* 0x0005d80001ee7983 */ /* 0x000f280000100a00 */
        /* <DEDUP_REMOVED lines=19> */
[----:B-1----:R-:W4:Y:S04]  /*29aa0*/  LDL.LU.64 R6, [R1+0x218] ;  /* 0x0002180001067983 */ /* 0x002f280000300a00 */
        /* <DEDUP_REMOVED lines=13> */
[----:B----4-:R-:W-:Y:S04]  /*29b80*/  LDGSTS.E [R5+0x43380], desc[UR20][R238.64], P0 ;  /* 0x43380000ee057fae */ /* 0x010fe800081a1014 */
[----:B------:R-:W-:Y:S04]  /*29b90*/  LDGSTS.E [R5+0x43780], desc[UR20][R2.64], P0 ;  /* 0x4378000002057fae */ /* 0x000fe800081a1014 */
[----:B------:R-:W-:Y:S04]  /*29ba0*/  LDGSTS.E [R5+0x43b80], desc[UR20][R246.64], P0 ;  /* 0x43b80000f6057fae */ /* 0x000fe800081a1014 */
[----:B------:R-:W-:Y:S04]  /*29bb0*/  LDGSTS.E [R5+0x43f80], desc[UR20][R244.64], P0 ;  /* 0x43f80000f4057fae */ /* 0x000fe800081a1014 */
[----:B------:R-:W3:Y:S04]  /*29bc0*/  LDL.LU.64 R2, [R1+0x10f8] ;  /* 0x0010f80001027983 */ /* 0x000ee80000300a00 */
[----:B------:R-:W4:Y:S04]  /*29bd0*/  LDL.LU.64 R246, [R1+0x10f0] ;  /* 0x0010f00001f67983 */ /* 0x000f280000300a00 */
[----:B------:R-:W-:Y:S04]  /*29be0*/  LDGSTS.E [R5+0x44380], desc[UR20][R242.64], P0 ;  /* 0x44380000f2057fae */ /* 0x000fe800081a1014 */
[----:B------:R-:W4:Y:S04]  /*29bf0*/  LDL.LU.64 R244, [R1+0x10e8] ;  /* 0x0010e80001f47983 */ /* 0x000f280000300a00 */
[----:B------:R-:W-:Y:S04]  /*29c00*/  LDGSTS.E [R5+0x44780], desc[UR20][R232.64], P0 ;  /* 0x44780000e8057fae */ /* 0x000fe800081a1014 */
[----:B------:R-:W4:Y:S04]  /*29c10*/  LDL.LU.64 R242, [R1+0x10e0] ;  /* 0x0010e00001f27983 */ /* 0x000f280000300a00 */
[----:B------:R-:W-:Y:S04]  /*29c20*/  LDGSTS.E [R5+0x44b80], desc[UR20][R230.64], P0 ;  /* 0x44b80000e6057fae */ /* 0x000fe800081a1014 */
[----:B------:R-:W-:Y:S04]  /*29c30*/  LDGSTS.E [R5+0x44f80], desc[UR20][R220.64], P0 ;  /* 0x44f80000dc057fae */ /* 0x000fe800081a1014 */
[----:B------:R-:W-:Y:S04]  /*29c40*/  LDGSTS.E [R5+0x45380], desc[UR20][R34.64], P0 ;  /* 0x4538000022057fae */ /* 0x000fe800081a1014 */
[----:B------:R-:W4:Y:S04]  /*29c50*/  LDL.LU.64 R230, [R1+0xb28] ;  /* 0x000b280001e67983 */ /* 0x000f280000300a00 */
[----:B------:R-:W4:Y:S04]  /*29c60*/  LDL.LU.64 R238, [R1+0xc0] ;  /* 0x0000c00001ee7983 */ /* 0x000f280000300a00 */
[----:B------:R-:W-:Y:S04]  /*29c70*/  LDGSTS.E [R5+0x45780], desc[UR20][R32.64], P0 ;  /* 0x4578000020057fae */ /* 0x000fe800081a1014 */
[----:B------:R-:W-:Y:S04]  /*29c80*/  LDGSTS.E [R5+0x45b80], desc[UR20][R30.64], P0 ;  /* 0x45b800001e057fae */ /* 0x000fe800081a1014 */
[----:B------:R-:W-:Y:S04]  /*29c90*/  LDGSTS.E [R5+0x45f80], desc[UR20][R28.64], P0 ;  /* 0x45f800001c057fae */ /* 0x000fe800081a1014 */
[----:B------:R-:W-:Y:S04]  /*29ca0*/  LDGSTS.E [R5+0x46380], desc[UR20][R26.64], P0 ;  /* 0x463800001a057fae */ /* 0x000fe800081a1014 */
[----:B------:R-:W-:Y:S04]  /*29cb0*/  LDGSTS.E [R5+0x46780], desc[UR20][R24.64], P0 ;  /* 0x4678000018057fae */ /* 0x000fe800081a1014 */
[----:B------:R-:W4:Y:S04]  /*29cc0*/  LDL.LU.64 R236, [R1+0xc8] ;  /* 0x0000c80001ec7983 */ /* 0x000f280000300a00 */
[----:B------:R-:W-:Y:S04]  /*29cd0*/  LDGSTS.E [R5+0x46b80], desc[UR20][R22.64], P0 ;  /* 0x46b8000016057fae */ /* 0x000fe800081a1014 */
[----:B------:R-:W4:Y:S04]  /*29ce0*/  LDL.LU.64 R232, [R1+0xd0] ;  /* 0x0000d00001e87983 */ /* 0x000f280000300a00 */
[----:B------:R-:W-:Y:S04]  /*29cf0*/  LDGSTS.E [R5+0x46f80], desc[UR20][R6.64], P0 ;  /* 0x46f8000006057fae */ /* 0x000fe800081a1014 */
[----:B------:R-:W-:Y:S04]  /*29d00*/  LDGSTS.E [R5+0x47380], desc[UR20][R20.64], P0 ;  /* 0x4738000014057fae */ /* 0x000fe800081a1014 */
[----:B------:R-:W-:Y:S04]  /*29d10*/  LDGSTS.E [R5+0x47780], desc[UR20][R18.64], P0 ;  /* 0x4778000012057fae */ /* 0x000fe800081a1014 */
[----:B------:R-:W-:Y:S04]  /*29d20*/  LDGSTS.E [R5+0x47b80], desc[UR20][R16.64], P0 ;  /* 0x47b8000010057fae */ /* 0x000fe800081a1014 */
[----:B------:R2:W-:Y:S04]  /*29d30*/  LDGSTS.E [R5+0x47f80], desc[UR20][R14.64], P0 ;  /* 0x47f800000e057fae */ /* 0x0005e800081a1014 */
[----:B------:R-:W-:Y:S04]  /*29d40*/  STL.64 [R1+0xdb8], R4 ;  /* 0x000db80401007387 */ /* 0x000fe80000100a00 */
[----:B------:R-:W0:Y:S01]  /*29d50*/  LDGDEPBAR ;  /* 0x00000000000079af */ /* 0x000e220000000000 */
[----:B--2---:R-:W-:Y:S01]  /*29d60*/  IMAD.WIDE R14, R251, 0x4, R240 ;  /* 0x00000004fb0e7825 */ /* 0x004fe200078e02f0 */
[----:B------:R-:W-:Y:S06]  /*29d70*/  BAR.SYNC.DEFER_BLOCKING 0x0 ;  /* 0x0000000000007b1d */ /* 0x000fec0000010000 */
[----:B------:R1:W-:Y:S04]  /*29d80*/  STL.64 [R1+0x70], R14 ;  /* 0x0000700e01007387 */ /* 0x0003e80000100a00 */
[----:B------:R-:W2:Y:S04]  /*29d90*/  LDL.LU.64 R234, [R1+0xd8] ;  /* 0x0000d80001ea7983 */ /* 0x000ea80000300a00 */
[----:B------:R-:W2:Y:S01]  /*29da0*/  LDL.LU.64 R240, [R1+0xe0] ;  /* 0x0000e00001f07983 */ /* 0x000ea20000300a00 */
[----:B------:R-:W-:-:S02]  /*29db0*/  SGXT.U32 R252, R252, 0x1 ;  /* 0x00000001fcfc781a */ /* 0x000fc40000000000 */
[----:B------:R-:W-:Y:S02]  /*29dc0*/  ISETP.NE.U32.AND P4, PT, R12, RZ, PT ;  /* 0x000000ff0c00720c */ /* 0x000fe40003f85070 */
[----:B------:R-:W-:Y:S02]  /*29dd0*/  SEL R12, RZ, 0x4, P1 ;  /* 0x00000004ff0c7807 */ /* 0x000fe40000800000 */
[----:B------:R-:W-:Y:S01]  /*29de0*/  LOP3.LUT R252, R252, 0x22, RZ, 0xfc, !PT ;  /* 0x00000022fcfc7812 */ /* 0x000fe200078efcff */
[----:B------:R-:W-:Y:S01]  /*29df0*/  @!PT LDS RZ, [RZ] ;  /* 0x00000000fffff984 */ /* 0x000fe20000000800 */
[----:B------:R-:W-:Y:S01]  /*29e00*/  @!PT LDS RZ, [RZ] ;  /* 0x00000000fffff984 */ /* 0x000fe20000000800 */
[----:B------:R-:W-:Y:S01]  /*29e10*/  @!PT LDS RZ, [RZ] ;  /* 0x00000000fffff984 */ /* 0x000fe20000000800 */
[----:B------:R1:W-:Y:S01]  /*29e20*/  LDGSTS.E [R11+-0x8000], desc[UR20][R14.64], P6 ;  /* 0xf80000000e0b7fae */ /* 0x0003e2000b1a1014 */
[----:B------:R-:W-:Y:S02]  /*29e30*/  SEL R12, R12, RZ, P5 ;  /* 0x000000ff0c0c7207 */ /* 0x000fe40002800000 */
[----:B------:R-:W-:Y:S02]  /*29e40*/  ISETP.GE.AND P1, PT, R252, UR4, PT ;  /* 0x00000004fc007c0c */ /* 0x000fe4000bf26270 */
[----:B------:R-:W-:-:S02]  /*29e50*/  ISETP.NE.U32.AND P0, PT, R12, RZ, PT ;  /* 0x000000ff0c00720c */ /* 0x000fc40003f05070 */
[----:B------:R-:W-:Y:S02]  /*29e60*/  SEL R12, RZ, 0x4, P1 ;  /* 0x00000004ff0c7807 */ /* 0x000fe40000800000 */
[----:B---3--:R-:W-:Y:S02]  /*29e70*/  LOP3.LUT R91, R3, 0x40, RZ, 0xfc, !PT ;  /* 0x00000040035b7812 */ /* 0x008fe400078efcff */
[----:B------:R-:W-:Y:S02]  /*29e80*/  SEL R12, R12, RZ, P5 ;  /* 0x000000ff0c0c7207 */ /* 0x000fe40002800000 */
[----:B------:R-:W-:Y:S02]  /*29e90*/  ISETP.GE.AND P1, PT, R91, UR4, PT ;  /* 0x000000045b007c0c */ /* 0x000fe4000bf26270 */
[----:B------:R-:W-:Y:S02]  /*29ea0*/  LOP3.LUT R252, R3, 0x42, RZ, 0xfc, !PT ;  /* 0x0000004203fc7812 */ /* 0x000fe400078efcff */
[----:B------:R-:W-:-:S02]  /*29eb0*/  ISETP.NE.U32.AND P6, PT, R12, RZ, PT ;  /* 0x000000ff0c00720c */ /* 0x000fc40003fc5070 */
[----:B------:R-:W-:Y:S02]  /*29ec0*/  SEL R12, RZ, 0x4, P1 ;  /* 0x00000004ff0c7807 */ /* 0x000fe40000800000 */
[----:B------:R-:W-:Y:S02]  /*29ed0*/  ISETP.GE.AND P1, PT, R252, UR4, PT ;  /* 0x00000004fc007c0c */ /* 0x000fe4000bf26270 */
[----:B------:R-:W-:Y:S02]  /*29ee0*/  SEL R12, R12, RZ, P5 ;  /* 0x000000ff0c0c7207 */ /* 0x000fe40002800000 */
[----:B-1----:R-:W-:Y:S02]  /*29ef0*/  SEL R14, RZ, 0x4, P1 ;  /* 0x00000004ff0e7807 */ /* 0x002fe40000800000 */
[----:B------:R-:W-:Y:S01]  /*29f00*/  ISETP.NE.U32.AND P1, PT, R12, RZ, PT ;  /* 0x000000ff0c00720c */ /* 0x000fe20003f25070 */
[----:B----4-:R-:W-:Y:S01]  /*29f10*/  IMAD.WIDE R4, R251, 0x4, R230 ;  /* 0x00000004fb047825 */ /* 0x010fe200078e02e6 */
[----:B------:R-:W-:-:S03]  /*29f20*/  LOP3.LUT R231, R3, 0x60, RZ, 0xfc, !PT ;  /* 0x0000006003e77812 */ /* 0x000fc600078efcff */
[----:B------:R-:W-:Y:S01]  /*29f30*/  IMAD.WIDE R238, R251, 0x4, R238 ;  /* 0x00000004fbee7825 */ /* 0x000fe200078e02ee */
[----:B------:R-:W-:Y:S01]  /*29f40*/  SEL R12, R14, RZ, P5 ;  /* 0x000000ff0e0c7207 */ /* 0x000fe20002800000 */
[----:B------:R1:W-:Y:S01]  /*29f50*/  LDGSTS.E [R11+-0x7ff8], desc[UR20][R4.64], P4 ;  /* 0xf8008000040b7fae */ /* 0x0003e2000a1a1014 */
[----:B------:R-:W-:Y:S02]  /*29f60*/  ISETP.GE.AND P4, PT, R231, UR4, PT ;  /* 0x00000004e7007c0c */ /* 0x000fe4000bf86270 */
[----:B------:R-:W-:Y:S01]  /*29f70*/  LOP3.LUT R231, R3, 0x62, RZ, 0xfc, !PT ;  /* 0x0000006203e77812 */ /* 0x000fe200078efcff */
[----:B------:R-:W-:Y:S01]  /*29f80*/  LDGSTS.E [R11+-0x6000], desc[UR20][R238.64], P0 ;  /* 0xfa000000ee0b7fae */ /* 0x000fe200081a1014 */
[----:B------:R-:W-:Y:S02]  /*29f90*/  ISETP.NE.U32.AND P0, PT, R12, RZ, PT ;  /* 0x000000ff0c00720c */ /* 0x000fe40003f05070 */
[----:B------:R-:W-:Y:S01]  /*29fa0*/  SEL R12, RZ, 0x4, P4 ;  /* 0x00000004ff0c7807 */ /* 0x000fe20002000000 */
[----:B------:R1:W-:Y:S01]  /*29fb0*/  STL.64 [R1+0x68], R4 ;  /* 0x0000680401007387 */ /* 0x0003e20000100a00 */
[----:B------:R-:W-:-:S02]  /*29fc0*/  ISETP.GE.AND P4, PT, R231, UR4, PT ;  /* 0x00000004e7007c0c */ /* 0x000fc4000bf86270 */
[----:B------:R-:W-:Y:S01]  /*29fd0*/  SEL R12, R12, RZ, P5 ;  /* 0x000000ff0c0c7207 */ /* 0x000fe20002800000 */
[----:B------:R-:W-:Y:S01]  /*29fe0*/  STL.64 [R1+0xcb8], R238 ;  /* 0x000cb8ee01007387 */ /* 0x000fe20000100a00 */
[----:B------:R-:W-:-:S03]  /*29ff0*/  SEL R14, RZ, 0x4, P4 ;  /* 0x00000004ff0e7807 */ /* 0x000fc60002000000 */
[----:B------:R-:W3:Y:S01]  /*2a000*/  LDL.LU.64 R228, [R1+0xe8] ;  /* 0x0000e80001e47983 */ /* 0x000ee20000300a00 */
[----:B------:R-:W-:-:S03]  /*2a010*/  ISETP.NE.U32.AND P4, PT, R12, RZ, PT ;  /* 0x000000ff0c00720c */ /* 0x000fc60003f85070 */
[----:B------:R-:W1:Y:S01]  /*2a020*/  LDL.LU.64 R230, [R1+0xaf8] ;  /* 0x000af80001e67983 */ /* 0x000e620000300a00 */
[----:B------:R-:W-:Y:S01]  /*2a030*/  IMAD.WIDE R236, R251, 0x4, R236 ;  /* 0x00000004fbec7825 */ /* 0x000fe200078e02ec */
[----:B------:R-:W-:-:S04]  /*2a040*/  SEL R12, R14, RZ, P5 ;  /* 0x000000ff0e0c7207 */ /* 0x000fc80002800000 */
[----:B------:R-:W-:Y:S01]  /*2a050*/  LDGSTS.E [R11+-0x5ff8], desc[UR20][R236.64], P6 ;  /* 0xfa008000ec0b7fae */ /* 0x000fe2000b1a1014 */
[----:B------:R-:W-:Y:S01]  /*2a060*/  IMAD.WIDE R44, R251, 0x4, R232 ;  /* 0x00000004fb2c7825 */ /* 0x000fe200078e02e8 */
[----:B------:R-:W-:-:S04]  /*2a070*/  LOP3.LUT R233, R3, 0x4, RZ, 0xfc, !PT ;  /* 0x0000000403e97812 */ /* 0x000fc800078efcff */
[----:B------:R-:W-:Y:S01]  /*2a080*/  ISETP.GE.AND P6, PT, R233, UR4, PT ;  /* 0x00000004e9007c0c */ /* 0x000fe2000bfc6270 */
[----:B------:R-:W-:Y:S01]  /*2a090*/  LDGSTS.E [R11+-0x4000], desc[UR20][R44.64], P1 ;  /* 0xfc0000002c0b7fae */ /* 0x000fe200089a1014 */
[----:B------:R-:W-:Y:S02]  /*2a0a0*/  LOP3.LUT R233, R3, 0x6, RZ, 0xfc, !PT ;  /* 0x0000000603e97812 */ /* 0x000fe400078efcff */
[----:B------:R-:W-:Y:S01]  /*2a0b0*/  ISETP.NE.U32.AND P1, PT, R12, RZ, PT ;  /* 0x000000ff0c00720c */ /* 0x000fe20003f25070 */
[----:B------:R-:W-:Y:S01]  /*2a0c0*/  STL.64 [R1+0xcc0], R236 ;  /* 0x000cc0ec01007387 */ /* 0x000fe20000100a00 */
[----:B------:R-:W-:Y:S02]  /*2a0d0*/  SEL R12, RZ, 0x4, P6 ;  /* 0x00000004ff0c7807 */ /* 0x000fe40003000000 */
[----:B------:R-:W-:Y:S01]  /*2a0e0*/  ISETP.GE.AND P6, PT, R233, UR4, PT ;  /* 0x00000004e9007c0c */ /* 0x000fe2000bfc6270 */
[----:B------:R-:W-:Y:S01]  /*2a0f0*/  STL.64 [R1+0xcc8], R44 ;  /* 0x000cc82c01007387 */ /* 0x000fe20000100a00 */
[----:B------:R-:W-:-:S03]  /*2a100*/  SEL R12, R12, RZ, P5 ;  /* 0x000000ff0c0c7207 */ /* 0x000fc60002800000 */
[----:B------:R-:W4:Y:S01]  /*2a110*/  LDL.LU.64 R226, [R1+0xaf0] ;  /* 0x000af00001e27983 */ /* 0x000f220000300a00 */
[----:B------:R-:W-:Y:S02]  /*2a120*/  SEL R14, RZ, 0x4, P6 ;  /* 0x00000004ff0e7807 */ /* 0x000fe40003000000 */
[----:B------:R-:W-:Y:S02]  /*2a130*/  ISETP.NE.U32.AND P6, PT, R12, RZ, PT ;  /* 0x000000ff0c00720c */ /* 0x000fe40003fc5070 */
[----:B------:R-:W-:Y:S01]  /*2a140*/  SEL R12, R14, RZ, P5 ;  /* 0x000000ff0e0c7207 */ /* 0x000fe20002800000 */
[C---:B--2---:R-:W-:Y:S02]  /*2a150*/  IMAD.WIDE R42, R251.reuse, 0x4, R234 ;  /* 0x00000004fb2a7825 */ /* 0x044fe400078e02ea */
[----:B------:R-:W2:Y:S02]  /*2a160*/  LDL.LU.64 R234, [R1+0xf0] ;  /* 0x0000f00001ea7983 */ /* 0x000ea40000300a00 */
[----:B------:R-:W-:Y:S01]  /*2a170*/  IMAD.WIDE R40, R251, 0x4, R240 ;  /* 0x00000004fb287825 */ /* 0x000fe200078e02f0 */
[----:B------:R-:W-:Y:S01]  /*2a180*/  LOP3.LUT R241, R3, 0x24, RZ, 0xfc, !PT ;  /* 0x0000002403f17812 */ /* 0x000fe200078efcff */
[----:B------:R-:W-:Y:S03]  /*2a190*/  LDGSTS.E [R11+-0x3ff8], desc[UR20][R42.64], P0 ;  /* 0xfc0080002a0b7fae */ /* 0x000fe600081a1014 */
[----:B------:R-:W-:Y:S01]  /*2a1a0*/  ISETP.GE.AND P0, PT, R241, UR4, PT ;  /* 0x00000004f1007c0c */ /* 0x000fe2000bf06270 */
[----:B------:R-:W-:Y:S01]  /*2a1b0*/  LDGSTS.E [R11+-0x2000], desc[UR20][R40.64], P4 ;  /* 0xfe000000280b7fae */ /* 0x000fe2000a1a1014 */
[----:B------:R-:W-:-:S02]  /*2a1c0*/  LOP3.LUT R241, R3, 0x26, RZ, 0xfc, !PT ;  /* 0x0000002603f17812 */ /* 0x000fc400078efcff */
[----:B------:R-:W-:Y:S01]  /*2a1d0*/  ISETP.NE.U32.AND P4, PT, R12, RZ, PT ;  /* 0x000000ff0c00720c */ /* 0x000fe20003f85070 */
[----:B------:R-:W-:Y:S01]  /*2a1e0*/  STL.64 [R1+0xcd0], R42 ;  /* 0x000cd02a01007387 */ /* 0x000fe20000100a00 */
[----:B------:R-:W-:Y:S02]  /*2a1f0*/  SEL R12, RZ, 0x4, P0 ;  /* 0x00000004ff0c7807 */ /* 0x000fe40000000000 */
[----:B------:R-:W-:Y:S01]  /*2a200*/  ISETP.GE.AND P0, PT, R241, UR4, PT ;  /* 0x00000004f1007c0c */ /* 0x000fe2000bf06270 */
[----:B------:R-:W-:Y:S04]  /*2a210*/  STL.64 [R1+0xcd8], R40 ;  /* 0x000cd82801007387 */ /* 0x000fe80000100a00 */
[----:B------:R-:W2:Y:S04]  /*2a220*/  LDL.LU.64 R232, [R1+0x110] ;  /* 0x0001100001e87983 */ /* 0x000ea80000300a00 */
[----:B------:R-:W2:Y:S01]  /*2a230*/  LDL.LU.64 R240, [R1+0x118] ;  /* 0x0001180001f07983 */ /* 0x000ea20000300a00 */
[----:B------:R-:W-:-:S02]  /*2a240*/  SEL R12, R12, RZ, P5 ;  /* 0x000000ff0c0c7207 */ /* 0x000fc40002800000 */
[----:B------:R-:W-:Y:S02]  /*2a250*/  SEL R14, RZ, 0x4, P0 ;  /* 0x00000004ff0e7807 */ /* 0x000fe40000000000 */
[----:B------:R-:W-:Y:S02]  /*2a260*/  ISETP.NE.U32.AND P0, PT, R12, RZ, PT ;  /* 0x000000ff0c00720c */ /* 0x000fe40003f05070 */
[----:B------:R-:W-:Y:S01]  /*2a270*/  SEL R12, R14, RZ, P5 ;  /* 0x000000ff0e0c7207 */ /* 0x000fe20002800000 */
[----:B---3--:R-:W-:-:S04]  /*2a280*/  IMAD.WIDE R38, R251, 0x4, R228 ;  /* 0x00000004fb267825 */ /* 0x008fc800078e02e4 */
[----:B-1----:R-:W-:Y:S01]  /*2a290*/  IMAD.WIDE R4, R251, 0x4, R230 ;  /* 0x00000004fb047825 */ /* 0x002fe200078e02e6 */
[----:B------:R-:W-:Y:S01]  /*2a2a0*/  LOP3.LUT R231, R3, 0x44, RZ, 0xfc, !PT ;  /* 0x0000004403e77812 */ /* 0x000fe200078efcff */
[----:B------:R-:W-:Y:S03]  /*2a2b0*/  LDGSTS.E [R11+-0x1ff8], desc[UR20][R38.64], P1 ;  /* 0xfe008000260b7fae */ /* 0x000fe600089a1014 */
[----:B------:R-:W-:Y:S01]  /*2a2c0*/  ISETP.GE.AND P1, PT, R231, UR4, PT ;  /* 0x00000004e7007c0c */ /* 0x000fe2000bf26270 */
[----:B------:R4:W-:Y:S01]  /*2a2d0*/  LDGSTS.E [R242+-0x8000], desc[UR20][R4.64], P6 ;  /* 0xf800000004f27fae */ /* 0x0009e2000b1a1014 */
[----:B------:R-:W-:Y:S02]  /*2a2e0*/  LOP3.LUT R231, R3, 0x46, RZ, 0xfc, !PT ;  /* 0x0000004603e77812 */ /* 0x000fe400078efcff */
[----:B------:R-:W-:Y:S01]  /*2a2f0*/  ISETP.NE.U32.AND P6, PT, R12, RZ, PT ;  /* 0x000000ff0c00720c */ /* 0x000fe20003fc5070 */
[----:B------:R-:W-:Y:S01]  /*2a300*/  STL.64 [R1+0xce0], R38 ;  /* 0x000ce02601007387 */ /* 0x000fe20000100a00 */
[----:B------:R-:W-:-:S02]  /*2a310*/  SEL R12, RZ, 0x4, P1 ;  /* 0x00000004ff0c7807 */ /* 0x000fc40000800000 */
[----:B------:R-:W-:Y:S01]  /*2a320*/  ISETP.GE.AND P1, PT, R231, UR4, PT ;  /* 0x00000004e7007c0c */ /* 0x000fe2000bf26270 */
[----:B------:R4:W-:Y:S01]  /*2a330*/  STL.64 [R1+0x60], R4 ;  /* 0x0000600401007387 */ /* 0x0009e20000100a00 */
[----:B------:R-:W-:-:S03]  /*2a340*/  SEL R12, R12, RZ, P5 ;  /* 0x000000ff0c0c7207 */ /* 0x000fc60002800000 */
[----:B------:R-:W3:Y:S01]  /*2a350*/  LDL.LU.64 R228, [R1+0x120] ;  /* 0x0001200001e47983 */ /* 0x000ee20000300a00 */
[----:B------:R-:W-:-:S03]  /*2a360*/  SEL R14, RZ, 0x4, P1 ;  /* 0x00000004ff0e7807 */ /* 0x000fc60000800000 */
[----:B------:R-:W3:Y:S01]  /*2a370*/  LDL.LU.64 R230, [R1+0x128] ;  /* 0x0001280001e67983 */ /* 0x000ee20000300a00 */
[----:B------:R-:W-:Y:S01]  /*2a380*/  ISETP.NE.U32.AND P1, PT, R12, RZ, PT ;  /* 0x000000ff0c00720c */ /* 0x000fe20003f25070 */
[----:B----4-:R-:W-:Y:S01]  /*2a390*/  IMAD.WIDE R4, R251, 0x4, R226 ;  /* 0x00000004fb047825 */ /* 0x010fe200078e02e2 */
[----:B------:R-:W-:Y:S02]  /*2a3a0*/  LOP3.LUT R227, R3, 0x64, RZ, 0xfc, !PT ;  /* 0x0000006403e37812 */ /* 0x000fe400078efcff */
[----:B------:R-:W-:Y:S02]  /*2a3b0*/  SEL R12, R14, RZ, P5 ;  /* 0x000000ff0e0c7207 */ /* 0x000fe40002800000 */
[----:B------:R1:W-:Y:S01]  /*2a3c0*/  LDGSTS.E [R242+-0x7ff8], desc[UR20][R4.64], P4 ;  /* 0xf800800004f27fae */ /* 0x0003e2000a1a1014 */
[----:B------:R-:W-:Y:S02]  /*2a3d0*/  ISETP.GE.AND P4, PT, R227, UR4, PT ;  /* 0x00000004e3007c0c */ /* 0x000fe4000bf86270 */
[----:B------:R-:W-:Y:S01]  /*2a3e0*/  LOP3.LUT R227, R3, 0x66, RZ, 0xfc, !PT ;  /* 0x0000006603e37812 */ /* 0x000fe200078efcff */
[----:B------:R1:W-:Y:S01]  /*2a3f0*/  STL.64 [R1+0x58], R4 ;  /* 0x0000580401007387 */ /* 0x0003e20000100a00 */
[----:B--2---:R-:W-:-:S05]  /*2a400*/  IMAD.WIDE R234, R251, 0x4, R234 ;  /* 0x00000004fbea7825 */ /* 0x004fca00078e02ea */
[----:B------:R-:W-:Y:S01]  /*2a410*/  LDGSTS.E [R242+-0x6000], desc[UR20][R234.64], P0 ;  /* 0xfa000000eaf27fae */ /* 0x000fe200081a1014 */
[----:B------:R-:W-:Y:S02]  /*2a420*/  ISETP.NE.U32.AND P0, PT, R12, RZ, PT ;  /* 0x000000ff0c00720c */ /* 0x000fe40003f05070 */
[----:B------:R-:W-:Y:S01]  /*2a430*/  SEL R12, RZ, 0x4, P4 ;  /* 0x00000004ff0c7807 */ /* 0x000fe20002000000 */
[----:B------:R-:W-:Y:S01]  /*2a440*/  STL.64 [R1+0xce8], R234 ;  /* 0x000ce8ea01007387 */ /* 0x000fe20000100a00 */
[----:B------:R-:W-:-:S03]  /*2a450*/  ISETP.GE.AND P4, PT, R227, UR4, PT ;  /* 0x00000004e3007c0c */ /* 0x000fc6000bf86270 */
[----:B------:R-:W2:Y:S01]  /*2a460*/  LDL.LU.64 R226, [R1+0x130] ;  /* 0x0001300001e27983 */ /* 0x000ea20000300a00 */
[----:B------:R-:W-:-:S03]  /*2a470*/  IMAD.WIDE R36, R251, 0x4, R240 ;  /* 0x00000004fb247825 */ /* 0x000fc600078e02f0 */
[----:B------:R-:W1:Y:S01]  /*2a480*/  LDL.LU.64 R240, [R1+0xab8] ;  /* 0x000ab80001f07983 */ /* 0x000e620000300a00 */
[----:B------:R-:W-:Y:S01]  /*2a490*/  SEL R12, R12, RZ, P5 ;  /* 0x000000ff0c0c7207 */ /* 0x000fe20002800000 */
[----:B------:R-:W-:Y:S01]  /*2a4a0*/  IMAD.WIDE R232, R251, 0x4, R232 ;  /* 0x00000004fbe87825 */ /* 0x000fe200078e02e8 */
[----:B------:R-:W-:Y:S02]  /*2a4b0*/  SEL R14, RZ, 0x4, P4 ;  /* 0x00000004ff0e7807 */ /* 0x000fe40002000000 */
[----:B------:R-:W-:Y:S02]  /*2a4c0*/  LOP3.LUT R225, R3, 0x8, RZ, 0xfc, !PT ;  /* 0x0000000803e17812 */ /* 0x000fe400078efcff */
[----:B------:R-:W-:Y:S01]  /*2a4d0*/  ISETP.NE.U32.AND P4, PT, R12, RZ, PT ;  /* 0x000000ff0c00720c */ /* 0x000fe20003f85070 */
[----:B------:R-:W-:Y:S01]  /*2a4e0*/  LDGSTS.E [R242+-0x5ff8], desc[UR20][R232.64], P6 ;  /* 0xfa008000e8f27fae */ /* 0x000fe2000b1a1014 */
[----:B------:R-:W-:Y:S02]  /*2a4f0*/  SEL R12, R14, RZ, P5 ;  /* 0x000000ff0e0c7207 */ /* 0x000fe40002800000 */
[----:B------:R-:W-:Y:S01]  /*2a500*/  ISETP.GE.AND P6, PT, R225, UR4, PT ;  /* 0x00000004e1007c0c */ /* 0x000fe2000bfc6270 */
[----:B------:R-:W-:Y:S01]  /*2a510*/  LDGSTS.E [R242+-0x4000], desc[UR20][R36.64], P1 ;  /* 0xfc00000024f27fae */ /* 0x000fe200089a1014 */
[----:B------:R-:W-:-:S02]  /*2a520*/  LOP3.LUT R225, R3, 0xa, RZ, 0xfc, !PT ;  /* 0x0000000a03e17812 */ /* 0x000fc400078efcff */
        /* <DEDUP_REMOVED lines=10> */
[----:B---3--:R-:W-:Y:S01]  /*2a5d0*/  IMAD.WIDE R34, R251, 0x4, R228 ;  /* 0x00000004fb227825 */ /* 0x008fe200078e02e4 */
[----:B------:R-:W-:-:S03]  /*2a5e0*/  LOP3.LUT R229, R3, 0x28, RZ, 0xfc, !PT ;  /* 0x0000002803e57812 */ /* 0x000fc600078efcff */
[----:B------:R-:W-:Y:S01]  /*2a5f0*/  IMAD.WIDE R32, R251, 0x4, R230 ;  /* 0x00000004fb207825 */ /* 0x000fe200078e02e6 */
[----:B------:R-:W-:Y:S04]  /*2a600*/  LDGSTS.E [R242+-0x3ff8], desc[UR20][R34.64], P0 ;  /* 0xfc00800022f27fae */ /* 0x000fe800081a1014 */
[----:B------:R-:W3:Y:S01]  /*2a610*/  LDL.LU.64 R230, [R1+0xaa8] ;  /* 0x000aa80001e67983 */ /* 0x000ee20000300a00 */
[----:B------:R-:W-:Y:S02]  /*2a620*/  ISETP.GE.AND P0, PT, R229, UR4, PT ;  /* 0x00000004e5007c0c */ /* 0x000fe4000bf06270 */
[----:B------:R-:W-:Y:S01]  /*2a630*/  LOP3.LUT R229, R3, 0x2a, RZ, 0xfc, !PT ;  /* 0x0000002a03e57812 */ /* 0x000fe200078efcff */
[----:B------:R-:W-:Y:S01]  /*2a640*/  LDGSTS.E [R242+-0x2000], desc[UR20][R32.64], P4 ;  /* 0xfe00000020f27fae */ /* 0x000fe2000a1a1014 */
[----:B------:R-:W-:-:S02]  /*2a650*/  ISETP.NE.U32.AND P4, PT, R12, RZ, PT ;  /* 0x000000ff0c00720c */ /* 0x000fc40003f85070 */
[----:B------:R-:W-:Y:S01]  /*2a660*/  SEL R12, RZ, 0x4, P0 ;  /* 0x00000004ff0c7807 */ /* 0x000fe20000000000 */
[----:B------:R-:W-:Y:S01]  /*2a670*/  STL.64 [R1+0xd00], R34 ;  /* 0x000d002201007387 */ /* 0x000fe20000100a00 */
[----:B------:R-:W-:-:S03]  /*2a680*/  ISETP.GE.AND P0, PT, R229, UR4, PT ;  /* 0x00000004e5007c0c */ /* 0x000fc6000bf06270 */
[----:B------:R-:W-:Y:S01]  /*2a690*/  STL.64 [R1+0xd08], R32 ;  /* 0x000d082001007387 */ /* 0x000fe20000100a00 */
[----:B------:R-:W-:-:S03]  /*2a6a0*/  SEL R12, R12, RZ, P5 ;  /* 0x000000ff0c0c7207 */ /* 0x000fc60002800000 */
[----:B------:R-:W3:Y:S01]  /*2a6b0*/  LDL.LU.64 R228, [R1+0xaa0] ;  /* 0x000aa00001e47983 */ /* 0x000ee20000300a00 */
[----:B------:R-:W-:-:S03]  /*2a6c0*/  SEL R14, RZ, 0x4, P0 ;  /* 0x00000004ff0e7807 */ /* 0x000fc60000000000 */
[----:B------:R-:W3:Y:S01]  /*2a6d0*/  LDL.LU.64 R224, [R1+0x1b8] ;  /* 0x0001b80001e07983 */ /* 0x000ee20000300a00 */
[----:B------:R-:W-:Y:S02]  /*2a6e0*/  ISETP.NE.U32.AND P0, PT, R12, RZ, PT ;  /* 0x000000ff0c00720c */ /* 0x000fe40003f05070 */
[----:B------:R-:W-:Y:S01]  /*2a6f0*/  SEL R12, R14, RZ, P5 ;  /* 0x000000ff0e0c7207 */ /* 0x000fe20002800000 */
[----:B--2---:R-:W-:-:S05]  /*2a700*/  IMAD.WIDE R30, R251, 0x4, R226 ;  /* 0x00000004fb1e7825 */ /* 0x004fca00078e02e2 */
[----:B------:R-:W-:Y:S01]  /*2a710*/  LDGSTS.E [R242+-0x1ff8], desc[UR20][R30.64], P1 ;  /* 0xfe0080001ef27fae */ /* 0x000fe200089a1014 */
[----:B-1----:R-:W-:Y:S01]  /*2a720*/  IMAD.WIDE R4, R251, 0x4, R240 ;  /* 0x00000004fb047825 */ /* 0x002fe200078e02f0 */
[----:B------:R-:W-:-:S04]  /*2a730*/  LOP3.LUT R241, R3, 0x48, RZ, 0xfc, !PT ;  /* 0x0000004803f17812 */ /* 0x000fc800078efcff */
[----:B------:R-:W-:Y:S01]  /*2a740*/  ISETP.GE.AND P1, PT, R241, UR4, PT ;  /* 0x00000004f1007c0c */ /* 0x000fe2000bf26270 */
[----:B------:R4:W-:Y:S01]  /*2a750*/  LDGSTS.E [R243+-0x8000], desc[UR20][R4.64], P6 ;  /* 0xf800000004f37fae */ /* 0x0009e2000b1a1014 */
[----:B------:R-:W-:Y:S02]  /*2a760*/  LOP3.LUT R241, R3, 0x4a, RZ, 0xfc, !PT ;  /* 0x0000004a03f17812 */ /* 0x000fe400078efcff */
[----:B------:R-:W-:Y:S01]  /*2a770*/  ISETP.NE.U32.AND P6, PT, R12, RZ, PT ;  /* 0x000000ff0c00720c */ /* 0x000fe20003fc5070 */
[----:B------:R-:W-:Y:S01]  /*2a780*/  STL.64 [R1+0xd10], R30 ;  /* 0x000d101e01007387 */ /* 0x000fe20000100a00 */
[----:B------:R-:W-:Y:S02]  /*2a790*/  SEL R12, RZ, 0x4, P1 ;  /* 0x00000004ff0c7807 */ /* 0x000fe40000800000 */
[----:B------:R-:W-:Y:S01]  /*2a7a0*/  ISETP.GE.AND P1, PT, R241, UR4, PT ;  /* 0x00000004f1007c0c */ /* 0x000fe2000bf26270 */
[----:B------:R4:W-:Y:S04]  /*2a7b0*/  STL.64 [R1+0x50], R4 ;  /* 0x0000500401007387 */ /* 0x0009e80000100a00 */
[----:B------:R-:W2:Y:S04]  /*2a7c0*/  LDL.LU.64 R226, [R1+0x1c0] ;  /* 0x0001c00001e27983 */ /* 0x000ea80000300a00 */
[----:B------:R-:W2:Y:S01]  /*2a7d0*/  LDL.LU.64 R240, [R1+0x1d0] ;  /* 0x0001d00001f07983 */ /* 0x000ea20000300a00 */
[----:B------:R-:W-:-:S02]  /*2a7e0*/  SEL R12, R12, RZ, P5 ;  /* 0x000000ff0c0c7207 */ /* 0x000fc40002800000 */
[----:B------:R-:W-:Y:S01]  /*2a7f0*/  SEL R14, RZ, 0x4, P1 ;  /* 0x00000004ff0e7807 */ /* 0x000fe20000800000 */
[----:B----4-:R-:W-:Y:S01]  /*2a800*/  IMAD.WIDE R4, R251, 0x4, R222 ;  /* 0x00000004fb047825 */ /* 0x010fe200078e02de */
[----:B------:R-:W-:Y:S02]  /*2a810*/  LOP3.LUT R223, R3, 0x68, RZ, 0xfc, !PT ;  /* 0x0000006803df7812 */ /* 0x000fe400078efcff */
[----:B------:R-:W-:Y:S02]  /*2a820*/  ISETP.NE.U32.AND P1, PT, R12, RZ, PT ;  /* 0x000000ff0c00720c */ /* 0x000fe40003f25070 */
[----:B------:R-:W-:Y:S01]  /*2a830*/  SEL R12, R14, RZ, P5 ;  /* 0x000000ff0e0c7207 */ /* 0x000fe20002800000 */
[----:B------:R1:W-:Y:S01]  /*2a840*/  LDGSTS.E [R243+-0x7ff8], desc[UR20][R4.64], P4 ;  /* 0xf800800004f37fae */ /* 0x0003e2000a1a1014 */
[----:B------:R-:W-:Y:S02]  /*2a850*/  ISETP.GE.AND P4, PT, R223, UR4, PT ;  /* 0x00000004df007c0c */ /* 0x000fe4000bf86270 */
[----:B------:R-:W-:Y:S01]  /*2a860*/  LOP3.LUT R223, R3, 0x6a, RZ, 0xfc, !PT ;  /* 0x0000006a03df7812 */ /* 0x000fe200078efcff */
[----:B------:R1:W-:Y:S01]  /*2a870*/  STL.64 [R1+0x48], R4 ;  /* 0x0000480401007387 */ /* 0x0003e20000100a00 */
[----:B---3--:R-:W-:-:S05]  /*2a880*/  IMAD.WIDE R230, R251, 0x4, R230 ;  /* 0x00000004fbe67825 */ /* 0x008fca00078e02e6 */
[----:B------:R-:W-:Y:S01]  /*2a890*/  LDGSTS.E [R243+-0x6000], desc[UR20][R230.64], P0 ;  /* 0xfa000000e6f37fae */ /* 0x000fe200081a1014 */
[----:B------:R-:W-:Y:S02]  /*2a8a0*/  ISETP.NE.U32.AND P0, PT, R12, RZ, PT ;  /* 0x000000ff0c00720c */ /* 0x000fe40003f05070 */
[----:B------:R-:W-:Y:S02]  /*2a8b0*/  SEL R12, RZ, 0x4, P4 ;  /* 0x00000004ff0c7807 */ /* 0x000fe40002000000 */
[----:B------:R-:W-:Y:S01]  /*2a8c0*/  ISETP.GE.AND P4, PT, R223, UR4, PT ;  /* 0x00000004df007c0c */ /* 0x000fe2000bf86270 */
[----:B------:R-:W-:Y:S01]  /*2a8d0*/  STL.64 [R1+0xd18], R230 ;  /* 0x000d18e601007387 */ /* 0x000fe20000100a00 */
[----:B------:R-:W-:Y:S02]  /*2a8e0*/  SEL R12, R12, RZ, P5 ;  /* 0x000000ff0c0c7207 */ /* 0x000fe40002800000 */
[----:B------:R-:W-:Y:S01]  /*2a8f0*/  SEL R14, RZ, 0x4, P4 ;  /* 0x00000004ff0e7807 */ /* 0x000fe20002000000 */
[----:B------:R-:W3:Y:S01]  /*2a900*/  LDL.LU.64 R220, [R1+0x1e0] ;  /* 0x0001e00001dc7983 */ /* 0x000ee20000300a00 */
[----:B------:R-:W-:-:S03]  /*2a910*/  IMAD.WIDE R228, R251, 0x4, R228 ;  /* 0x00000004fbe47825 */ /* 0x000fc600078e02e4 */
[----:B------:R-:W1:Y:S01]  /*2a920*/  LDL.LU.64 R222, [R1+0xa78] ;  /* 0x000a780001de7983 */ /* 0x000e620000300a00 */
[----:B------:R-:W-:Y:S01]  /*2a930*/  IMAD.WIDE R28, R251, 0x4, R224 ;  /* 0x00000004fb1c7825 */ /* 0x000fe200078e02e0 */
[----:B------:R-:W-:Y:S02]  /*2a940*/  LOP3.LUT R225, R3, 0xc, RZ, 0xfc, !PT ;  /* 0x0000000c03e17812 */ /* 0x000fe400078efcff */
[----:B------:R-:W-:Y:S01]  /*2a950*/  ISETP.NE.U32.AND P4, PT, R12, RZ, PT ;  /* 0x000000ff0c00720c */ /* 0x000fe20003f85070 */
[----:B------:R-:W-:Y:S01]  /*2a960*/  LDGSTS.E [R243+-0x5ff8], desc[UR20][R228.64], P6 ;  /* 0xfa008000e4f37fae */ /* 0x000fe2000b1a1014 */
[----:B------:R-:W-:Y:S02]  /*2a970*/  SEL R12, R14, RZ, P5 ;  /* 0x000000ff0e0c7207 */ /* 0x000fe40002800000 */
[----:B------:R-:W-:Y:S01]  /*2a980*/  ISETP.GE.AND P6, PT, R225, UR4, PT ;  /* 0x00000004e1007c0c */ /* 0x000fe2000bfc6270 */
[----:B------:R-:W-:Y:S01]  /*2a990*/  LDGSTS.E [R243+-0x4000], desc[UR20][R28.64], P1 ;  /* 0xfc0000001cf37fae */ /* 0x000fe200089a1014 */
[----:B------:R-:W-:-:S02]  /*2a9a0*/  LOP3.LUT R225, R3, 0xe, RZ, 0xfc, !PT ;  /* 0x0000000e03e17812 */ /* 0x000fc400078efcff */
[----:B------:R-:W-:Y:S02]  /*2a9b0*/  ISETP.NE.U32.AND P1, PT, R12, RZ, PT ;  /* 0x000000ff0c00720c */ /* 0x000fe40003f25070 */
[----:B------:R-:W-:Y:S02]  /*2a9c0*/  SEL R12, RZ, 0x4, P6 ;  /* 0x00000004ff0c7807 */ /* 0x000fe40003000000 */
[----:B------:R-:W-:Y:S02]  /*2a9d0*/  ISETP.GE.AND P6, PT, R225, UR4, PT ;  /* 0x00000004e1007c0c */ /* 0x000fe4000bfc6270 */
[----:B------:R-:W-:Y:S02]  /*2a9e0*/  SEL R12, R12, RZ, P5 ;  /* 0x000000ff0c0c7207 */ /* 0x000fe40002800000 */
[----:B------:R-:W-:Y:S01]  /*2a9f0*/  SEL R14, RZ, 0x4, P6 ;  /* 0x00000004ff0e7807 */ /* 0x000fe20003000000 */
[----:B------:R-:W-:Y:S01]  /*2aa00*/  STL.64 [R1+0xd20], R228 ;  /* 0x000d20e401007387 */ /* 0x000fe20000100a00 */
[----:B------:R-:W-:-:S02]  /*2aa10*/  ISETP.NE.U32.AND P6, PT, R12, RZ, PT ;  /* 0x000000ff0c00720c */ /* 0x000fc40003fc5070 */
[----:B------:R-:W-:Y:S01]  /*2aa20*/  SEL R12, R14, RZ, P5 ;  /* 0x000000ff0e0c7207 */ /* 0x000fe20002800000 */
[----:B------:R-:W-:Y:S04]  /*2aa30*/  STL.64 [R1+0xd28], R28 ;  /* 0x000d281c01007387 */ /* 0x000fe80000100a00 */
[----:B------:R-:W4:Y:S01]  /*2aa40*/  LDL.LU.64 R16, [R1+0xa70] ;  /* 0x000a700001107983 */ /* 0x000f220000300a00 */
[----:B--2---:R-:W-:-:S03]  /*2aa50*/  IMAD.WIDE R26, R251, 0x4, R226 ;  /* 0x00000004fb1a7825 */ /* 0x004fc600078e02e2 */
[----:B------:R-:W2:Y:S01]  /*2aa60*/  LDL.LU.64 R226, [R1+0xa68] ;  /* 0x000a680001e27983 */ /* 0x000ea20000300a00 */
[----:B------:R-:W-:Y:S01]  /*2aa70*/  IMAD.WIDE R24, R251, 0x4, R240 ;  /* 0x00000004fb187825 */ /* 0x000fe200078e02f0 */
[----:B------:R-:W-:Y:S02]  /*2aa80*/  LOP3.LUT R241, R3, 0x2c, RZ, 0xfc, !PT ;  /* 0x0000002c03f17812 */ /* 0x000fe400078efcff */
[----:B------:R-:W-:Y:S02]  /*2aa90*/  LDGSTS.E [R243+-0x3ff8], desc[UR20][R26.64], P0 ;  /* 0xfc0080001af37fae */ /* 0x000fe400081a1014 */
[----:B------:R-:W-:Y:S02]  /*2aaa0*/  ISETP.GE.AND P0, PT, R241, UR4, PT ;  /* 0x00000004f1007c0c */ /* 0x000fe4000bf06270 */
[----:B------:R-:W-:Y:S01]  /*2aab0*/  LDGSTS.E [R243+-0x2000], desc[UR20][R24.64], P4 ;  /* 0xfe00000018f37fae */ /* 0x000fe2000a1a1014 */
[----:B------:R-:W-:Y:S02]  /*2aac0*/  LOP3.LUT R241, R3, 0x2e, RZ, 0xfc, !PT ;  /* 0x0000002e03f17812 */ /* 0x000fe400078efcff */
[----:B------:R-:W-:Y:S01]  /*2aad0*/  ISETP.NE.U32.AND P4, PT, R12, RZ, PT ;  /* 0x000000ff0c00720c */ /* 0x000fe20003f85070 */
[----:B------:R-:W-:Y:S01]  /*2aae0*/  STL.64 [R1+0xd30], R26 ;  /* 0x000d301a01007387 */ /* 0x000fe20000100a00 */
[----:B------:R-:W-:-:S02]  /*2aaf0*/  SEL R12, RZ, 0x4, P0 ;  /* 0x00000004ff0c7807 */ /* 0x000fc40000000000 */
        /* <DEDUP_REMOVED lines=8> */
[----:B------:R-:W-:Y:S01]  /*2ab80*/  STL.64 [R1+0xd48], R242 ;  /* 0x000d48f201007387 */ /* 0x000fe20000100a00 */
        /* <DEDUP_REMOVED lines=12> */
[----:B------:R-:W3:Y:S04]  /*2ac50*/  LDL.LU.64 R220, [R1+0xa50] ;  /* 0x000a500001dc7983 */ /* 0x000ee80000300a00 */
[----:B------:R-:W3:Y:S01]  /*2ac60*/  LDL.LU.64 R222, [R1+0xa48] ;  /* 0x000a480001de7983 */ /* 0x000ee20000300a00 */
[----:B----4-:R-:W-:-:S05]  /*2ac70*/  IMAD.WIDE R4, R251, 0x4, R16 ;  /* 0x00000004fb047825 */ /* 0x010fca00078e0210 */
[----:B------:R1:W-:Y:S01]  /*2ac80*/  STL.64 [R1+0x38], R4 ;  /* 0x0000380401007387 */ /* 0x0003e20000100a00 */
[----:B--2---:R-:W-:-:S04]  /*2ac90*/  IMAD.WIDE R226, R251, 0x4, R226 ;  /* 0x00000004fbe27825 */ /* 0x004fc800078e02e2 */
[----:B------:R-:W-:Y:S01]  /*2aca0*/  IMAD.WIDE R20, R251, 0x4, R240 ;  /* 0x00000004fb147825 */ /* 0x000fe200078e02f0 */
[----:B------:R-:W-:Y:S04]  /*2acb0*/  STL.64 [R1+0xd50], R226 ;  /* 0x000d50e201007387 */ /* 0x000fe80000100a00 */
[----:B------:R-:W2:Y:S04]  /*2acc0*/  LDL.LU.64 R50, [R1+0xa40] ;  /* 0x000a400001327983 */ /* 0x000ea80000300a00 */
[----:B------:R-:W1:Y:S01]  /*2acd0*/  LDL.LU.64 R240, [R1+0xa38] ;  /* 0x000a380001f07983 */ /* 0x000e620000300a00 */
[----:B------:R-:W-:-:S02]  /*2ace0*/  SEL R12, R12, RZ, P5 ;  /* 0x000000ff0c0c7207 */ /* 0x000fc40002800000 */
[----:B------:R-:W-:Y:S01]  /*2acf0*/  SEL R14, RZ, 0x4, P1 ;  /* 0x00000004ff0e7807 */ /* 0x000fe20000800000 */
[----:B------:R1:W-:Y:S01]  /*2ad00*/  LDGSTS.E [R244+-0x7ff8], desc[UR20][R4.64], P4 ;  /* 0xf800800004f47fae */ /* 0x0003e2000a1a1014 */
[----:B------:R-:W-:Y:S02]  /*2ad10*/  LOP3.LUT R15, R3, 0x6c, RZ, 0xfc, !PT ;  /* 0x0000006c030f7812 */ /* 0x000fe400078efcff */
[----:B------:R-:W-:Y:S01]  /*2ad20*/  ISETP.NE.U32.AND P1, PT, R12, RZ, PT ;  /* 0x000000ff0c00720c */ /* 0x000fe20003f25070 */
[----:B------:R-:W-:Y:S01]  /*2ad30*/  LDGSTS.E [R244+-0x6000], desc[UR20][R226.64], P0 ;  /* 0xfa000000e2f47fae */ /* 0x000fe200081a1014 */
[----:B------:R-:W-:Y:S02]  /*2ad40*/  SEL R12, R14, RZ, P5 ;  /* 0x000000ff0e0c7207 */ /* 0x000fe40002800000 */
[----:B------:R-:W-:Y:S02]  /*2ad50*/  ISETP.GE.AND P4, PT, R15, UR4, PT ;  /* 0x000000040f007c0c */ /* 0x000fe4000bf86270 */
[----:B------:R-:W-:-:S02]  /*2ad60*/  LOP3.LUT R15, R3, 0x6e, RZ, 0xfc, !PT ;  /* 0x0000006e030f7812 */ /* 0x000fc400078efcff */
[----:B------:R-:W-:Y:S02]  /*2ad70*/  ISETP.NE.U32.AND P0, PT, R12, RZ, PT ;  /* 0x000000ff0c00720c */ /* 0x000fe40003f05070 */
[----:B------:R-:W-:Y:S02]  /*2ad80*/  SEL R12, RZ, 0x4, P4 ;  /* 0x00000004ff0c7807 */ /* 0x000fe40002000000 */
[----:B------:R-:W-:Y:S01]  /*2ad90*/  ISETP.GE.AND P4, PT, R15, UR4, PT ;  /* 0x000000040f007c0c */ /* 0x000fe2000bf86270 */
[----:B------:R-:W-:Y:S01]  /*2ada0*/  IMAD.WIDE R224, R251, 0x4, R224 ;  /* 0x00000004fbe07825 */ /* 0x000fe200078e02e0 */
[----:B------:R-:W-:Y:S02]  /*2adb0*/  SEL R12, R12, RZ, P5 ;  /* 0x000000ff0c0c7207 */ /* 0x000fe40002800000 */
[----:B------:R-:W-:Y:S02]  /*2adc0*/  SEL R14, RZ, 0x4, P4 ;  /* 0x00000004ff0e7807 */ /* 0x000fe40002000000 */
[----:B------:R-:W-:Y:S01]  /*2add0*/  LOP3.LUT R15, R3, 0x10, RZ, 0xfc, !PT ;  /* 0x00000010030f7812 */ /* 0x000fe200078efcff */
[----:B------:R-:W-:Y:S01]  /*2ade0*/  LDGSTS.E [R244+-0x5ff8], desc[UR20][R224.64], P6 ;  /* 0xfa008000e0f47fae */ /* 0x000fe2000b1a1014 */
[----:B------:R-:W-:-:S02]  /*2adf0*/  ISETP.NE.U32.AND P4, PT, R12, RZ, PT ;  /* 0x000000ff0c00720c */ /* 0x000fc40003f85070 */
[----:B------:R-:W-:Y:S01]  /*2ae00*/  SEL R12, R14, RZ, P5 ;  /* 0x000000ff0e0c7207 */ /* 0x000fe20002800000 */
[----:B------:R-:W-:Y:S01]  /*2ae10*/  LDGSTS.E [R244+-0x4000], desc[UR20][R20.64], P1 ;  /* 0xfc00000014f47fae */ /* 0x000fe200089a1014 */
[----:B------:R-:W-:Y:S02]  /*2ae20*/  ISETP.GE.AND P6, PT, R15, UR4, PT ;  /* 0x000000040f007c0c */ /* 0x000fe4000bfc6270 */
[----:B------:R-:W-:Y:S01]  /*2ae30*/  LOP3.LUT R15, R3, 0x12, RZ, 0xfc, !PT ;  /* 0x00000012030f7812 */ /* 0x000fe200078efcff */
[----:B------:R-:W-:Y:S01]  /*2ae40*/  STL.64 [R1+0xd58], R224 ;  /* 0x000d58e001007387 */ /* 0x000fe20000100a00 */
[----:B------:R-:W-:Y:S02]  /*2ae50*/  ISETP.NE.U32.AND P1, PT, R12, RZ, PT ;  /* 0x000000ff0c00720c */ /* 0x000fe40003f25070 */
[----:B------:R-:W-:Y:S01]  /*2ae60*/  SEL R12, RZ, 0x4, P6 ;  /* 0x00000004ff0c7807 */ /* 0x000fe20003000000 */
[----:B------:R-:W-:Y:S01]  /*2ae70*/  STL.64 [R1+0xd60], R20 ;  /* 0x000d601401007387 */ /* 0x000fe20000100a00 */
[----:B------:R-:W-:-:S03]  /*2ae80*/  ISETP.GE.AND P6, PT, R15, UR4, PT ;  /* 0x000000040f007c0c */ /* 0x000fc6000bfc6270 */
[----:B------:R-:W4:Y:S01]  /*2ae90*/  LDL.LU.64 R48, [R1+0xa30] ;  /* 0x000a300001307983 */ /* 0x000f220000300a00 */
[----:B------:R-:W-:Y:S02]  /*2aea0*/  SEL R12, R12, RZ, P5 ;  /* 0x000000ff0c0c7207 */ /* 0x000fe40002800000 */
[----:B------:R-:W-:Y:S02]  /*2aeb0*/  SEL R14, RZ, 0x4, P6 ;  /* 0x00000004ff0e7807 */ /* 0x000fe40003000000 */
[----:B------:R-:W-:Y:S01]  /*2aec0*/  ISETP.NE.U32.AND P6, PT, R12, RZ, PT ;  /* 0x000000ff0c00720c */ /* 0x000fe20003fc5070 */
[----:B---3--:R-:W-:Y:S01]  /*2aed0*/  IMAD.WIDE R18, R251, 0x4, R220 ;  /* 0x00000004fb127825 */ /* 0x008fe200078e02dc */
[----:B------:R-:W-:-:S03]  /*2aee0*/  LOP3.LUT R221, R3, 0x30, RZ, 0xfc, !PT ;  /* 0x0000003003dd7812 */ /* 0x000fc600078efcff */
[----:B------:R-:W-:Y:S01]  /*2aef0*/  IMAD.WIDE R16, R251, 0x4, R222 ;  /* 0x00000004fb107825 */ /* 0x000fe200078e02de */
[----:B------:R-:W-:Y:S04]  /*2af00*/  LDGSTS.E [R244+-0x3ff8], desc[UR20][R18.64], P0 ;  /* 0xfc00800012f47fae */ /* 0x000fe800081a1014 */
[----:B------:R-:W3:Y:S01]  /*2af10*/  LDL.LU.64 R222, [R1+0xa28] ;  /* 0x000a280001de7983 */ /* 0x000ee20000300a00 */
        /* <DEDUP_REMOVED lines=10> */
[----:B------:R-:W3:Y:S01]  /*2afc0*/  LDL.LU.64 R220, [R1+0xa20] ;  /* 0x000a200001dc7983 */ /* 0x000ee20000300a00 */
[----:B------:R-:W-:-:S03]  /*2afd0*/  SEL R46, RZ, 0x4, P0 ;  /* 0x00000004ff2e7807 */ /* 0x000fc60000000000 */
[----:B------:R-:W3:Y:S01]  /*2afe0*/  LDL.LU.64 R52, [R1+0xa18] ;  /* 0x000a180001347983 */ /* 0x000ee20000300a00 */
[----:B------:R-:W-:Y:S02]  /*2aff0*/  ISETP.NE.U32.AND P0, PT, R12, RZ, PT ;  /* 0x000000ff0c00720c */ /* 0x000fe40003f05070 */
[----:B------:R-:W-:Y:S01]  /*2b000*/  SEL R12, R46, RZ, P5 ;  /* 0x000000ff2e0c7207 */ /* 0x000fe20002800000 */
[----:B--2---:R-:W-:-:S04]  /*2b010*/  IMAD.WIDE R14, R251, 0x4, R50 ;  /* 0x00000004fb0e7825 */ /* 0x004fc800078e0232 */
        /* <DEDUP_REMOVED lines=10> */
[----:B------:R4:W-:Y:S04]  /*2b0c0*/  STL.64 [R1+0x30], R4 ;  /* 0x0000300401007387 */ /* 0x0009e80000100a00 */
[----:B------:R-:W2:Y:S04]  /*2b0d0*/  LDL.LU.64 R50, [R1+0xa10] ;  /* 0x000a100001327983 */ /* 0x000ea80000300a00 */
[----:B------:R-:W2:Y:S01]  /*2b0e0*/  LDL.LU.64 R240, [R1+0xa08] ;  /* 0x000a080001f07983 */ /* 0x000ea20000300a00 */
[----:B------:R-:W-:-:S02]  /*2b0f0*/  SEL R12, R12, RZ, P5 ;  /* 0x000000ff0c0c7207 */ /* 0x000fc40002800000 */
[----:B------:R-:W-:Y:S02]  /*2b100*/  SEL R46, RZ, 0x4, P1 ;  /* 0x00000004ff2e7807 */ /* 0x000fe40000800000 */
[----:B------:R-:W-:Y:S02]  /*2b110*/  LOP3.LUT R47, R3, 0x70, RZ, 0xfc, !PT ;  /* 0x00000070032f7812 */ /* 0x000fe400078efcff */
[----:B------:R-:W-:Y:S02]  /*2b120*/  ISETP.NE.U32.AND P1, PT, R12, RZ, PT ;  /* 0x000000ff0c00720c */ /* 0x000fe40003f25070 */
[----:B------:R-:W-:Y:S01]  /*2b130*/  SEL R12, R46, RZ, P5 ;  /* 0x000000ff2e0c7207 */ /* 0x000fe20002800000 */
[----:B----4-:R-:W-:-:S05]  /*2b140*/  IMAD.WIDE R4, R251, 0x4, R48 ;  /* 0x00000004fb047825 */ /* 0x010fca00078e0230 */
[----:B------:R1:W-:Y:S01]  /*2b150*/  LDGSTS.E [R245+-0x7ff8], desc[UR20][R4.64], P4 ;  /* 0xf800800004f57fae */ /* 0x0003e2000a1a1014 */
[----:B------:R-:W-:Y:S02]  /*2b160*/  ISETP.GE.AND P4, PT, R47, UR4, PT ;  /* 0x000000042f007c0c */ /* 0x000fe4000bf86270 */
[----:B------:R-:W-:Y:S01]  /*2b170*/  LOP3.LUT R47, R3, 0x72, RZ, 0xfc, !PT ;  /* 0x00000072032f7812 */ /* 0x000fe200078efcff */
[----:B------:R1:W-:Y:S01]  /*2b180*/  STL.64 [R1+0x28], R4 ;  /* 0x0000280401007387 */ /* 0x0003e20000100a00 */
[----:B---3--:R-:W-:-:S05]  /*2b190*/  IMAD.WIDE R222, R251, 0x4, R222 ;  /* 0x00000004fbde7825 */ /* 0x008fca00078e02de */
[----:B------:R-:W-:Y:S01]  /*2b1a0*/  LDGSTS.E [R245+-0x6000], desc[UR20][R222.64], P0 ;  /* 0xfa000000def57fae */ /* 0x000fe200081a1014 */
[----:B------:R-:W-:Y:S02]  /*2b1b0*/  ISETP.NE.U32.AND P0, PT, R12, RZ, PT ;  /* 0x000000ff0c00720c */ /* 0x000fe40003f05070 */
[----:B------:R-:W-:Y:S01]  /*2b1c0*/  SEL R12, RZ, 0x4, P4 ;  /* 0x00000004ff0c7807 */ /* 0x000fe20002000000 */
[----:B------:R-:W-:Y:S01]  /*2b1d0*/  STL.64 [R1+0xd80], R222 ;  /* 0x000d80de01007387 */ /* 0x000fe20000100a00 */
[----:B------:R-:W-:Y:S02]  /*2b1e0*/  ISETP.GE.AND P4, PT, R47, UR4, PT ;  /* 0x000000042f007c0c */ /* 0x000fe4000bf86270 */
[----:B------:R-:W-:Y:S01]  /*2b1f0*/  SEL R12, R12, RZ, P5 ;  /* 0x000000ff0c0c7207 */ /* 0x000fe20002800000 */
[----:B------:R-:W3:Y:S01]  /*2b200*/  LDL.LU.64 R62, [R1+0xa00] ;  /* 0x000a0000013e7983 */ /* 0x000ee20000300a00 */
[----:B------:R-:W-:Y:S01]  /*2b210*/  SEL R48, RZ, 0x4, P4 ;  /* 0x00000004ff307807 */ /* 0x000fe20002000000 */
[----:B------:R-:W-:-:S02]  /*2b220*/  IMAD.WIDE R220, R251, 0x4, R220 ;  /* 0x00000004fbdc7825 */ /* 0x000fc400078e02dc */
[----:B------:R-:W1:Y:S01]  /*2b230*/  LDL.LU.64 R56, [R1+0x9f8] ;  /* 0x0009f80001387983 */ /* 0x000e620000300a00 */
[----:B------:R-:W-:Y:S01]  /*2b240*/  LOP3.LUT R49, R3, 0x14, RZ, 0xfc, !PT ;  /* 0x0000001403317812 */ /* 0x000fe200078efcff */
[----:B------:R-:W-:Y:S01]  /*2b250*/  IMAD.WIDE R46, R251, 0x4, R52 ;  /* 0x00000004fb2e7825 */ /* 0x000fe200078e0234 */
[----:B------:R-:W-:Y:S01]  /*2b260*/  ISETP.NE.U32.AND P4, PT, R12, RZ, PT ;  /* 0x000000ff0c00720c */ /* 0x000fe20003f85070 */
[----:B------:R-:W-:Y:S01]  /*2b270*/  LDGSTS.E [R245+-0x5ff8], desc[UR20][R220.64], P6 ;  /* 0xfa008000dcf57fae */ /* 0x000fe2000b1a1014 */
[----:B------:R-:W-:Y:S02]  /*2b280*/  SEL R12, R48, RZ, P5 ;  /* 0x000000ff300c7207 */ /* 0x000fe40002800000 */
[----:B------:R-:W-:Y:S01]  /*2b290*/  ISETP.GE.AND P6, PT, R49, UR4, PT ;  /* 0x0000000431007c0c */ /* 0x000fe2000bfc6270 */
[----:B------:R-:W-:Y:S01]  /*2b2a0*/  LDGSTS.E [R245+-0x4000], desc[UR20][R46.64], P1 ;  /* 0xfc0000002ef57fae */ /* 0x000fe200089a1014 */
[----:B------:R-:W-:Y:S02]  /*2b2b0*/  LOP3.LUT R49, R3, 0x16, RZ, 0xfc, !PT ;  /* 0x0000001603317812 */ /* 0x000fe400078efcff */
[----:B------:R-:W-:Y:S01]  /*2b2c0*/  ISETP.NE.U32.AND P1, PT, R12, RZ, PT ;  /* 0x000000ff0c00720c */ /* 0x000fe20003f25070 */
[----:B------:R-:W-:Y:S01]  /*2b2d0*/  STL.64 [R1+0xd88], R220 ;  /* 0x000d88dc01007387 */ /* 0x000fe20000100a00 */
[----:B------:R-:W-:-:S02]  /*2b2e0*/  SEL R12, RZ, 0x4, P6 ;  /* 0x00000004ff0c7807 */ /* 0x000fc40003000000 */
[----:B------:R-:W-:Y:S01]  /*2b2f0*/  ISETP.GE.AND P6, PT, R49, UR4, PT ;  /* 0x0000000431007c0c */ /* 0x000fe2000bfc6270 */
[----:B------:R-:W-:Y:S01]  /*2b300*/  STL.64 [R1+0xd90], R46 ;  /* 0x000d902e01007387 */ /* 0x000fe20000100a00 */
[----:B------:R-:W-:-:S03]  /*2b310*/  SEL R12, R12, RZ, P5 ;  /* 0x000000ff0c0c7207 */ /* 0x000fc60002800000 */
[----:B------:R-:W4:Y:S01]  /*2b320*/  LDL.LU.64 R64, [R1+0x9f0] ;  /* 0x0009f00001407983 */ /* 0x000f220000300a00 */
[----:B------:R-:W-:-:S03]  /*2b330*/  SEL R52, RZ, 0x4, P6 ;  /* 0x00000004ff347807 */ /* 0x000fc60003000000 */
[----:B------:R-:W4:Y:S01]  /*2b340*/  LDL.LU.64 R60, [R1+0x9e8] ;  /* 0x0009e800013c7983 */ /* 0x000f220000300a00 */
[----:B------:R-:W-:Y:S02]  /*2b350*/  ISETP.NE.U32.AND P6, PT, R12, RZ, PT ;  /* 0x000000ff0c00720c */ /* 0x000fe40003fc5070 */
[----:B------:R-:W-:Y:S01]  /*2b360*/  SEL R12, R52, RZ, P5 ;  /* 0x000000ff340c7207 */ /* 0x000fe20002800000 */
[----:B--2---:R-:W-:-:S04]  /*2b370*/  IMAD.WIDE R48, R251, 0x4, R50 ;  /* 0x00000004fb307825 */ /* 0x004fc800078e0232 */
[----:B------:R-:W-:Y:S01]  /*2b380*/  IMAD.WIDE R50, R251, 0x4, R240 ;  /* 0x00000004fb327825 */ /* 0x000fe200078e02f0 */
[----:B------:R-:W-:Y:S01]  /*2b390*/  LOP3.LUT R241, R3, 0x34, RZ, 0xfc, !PT ;  /* 0x0000003403f17812 */ /* 0x000fe200078efcff */
[----:B------:R-:W-:Y:S03]  /*2b3a0*/  LDGSTS.E [R245+-0x3ff8], desc[UR20][R48.64], P0 ;  /* 0xfc00800030f57fae */ /* 0x000fe600081a1014 */
[----:B------:R-:W-:Y:S01]  /*2b3b0*/  ISETP.GE.AND P0, PT, R241, UR4, PT ;  /* 0x00000004f1007c0c */ /* 0x000fe2000bf06270 */
        /* <DEDUP_REMOVED lines=11> */
[----:B------:R-:W-:Y:S02]  /*2b470*/  LOP3.LUT R55, R3, 0x54, RZ, 0xfc, !PT ;  /* 0x0000005403377812 */ /* 0x000fe400078efcff */
[----:B------:R-:W-:Y:S02]  /*2b480*/  ISETP.NE.U32.AND P0, PT, R12, RZ, PT ;  /* 0x000000ff0c00720c */ /* 0x000fe40003f05070 */
[----:B------:R-:W-:Y:S01]  /*2b490*/  SEL R12, R54, RZ, P5 ;  /* 0x000000ff360c7207 */ /* 0x000fe20002800000 */
[----:B------:R-:W-:Y:S01]  /*2b4a0*/  STL.64 [R1+0xdb0], R244 ;  /* 0x000db0f401007387 */ /* 0x000fe20000100a00 */
[----:B---3--:R-:W-:-:S04]  /*2b4b0*/  IMAD.WIDE R52, R251, 0x4, R62 ;  /* 0x00000004fb347825 */ /* 0x008fc800078e023e */
[----:B-1----:R-:W-:Y:S01]  /*2b4c0*/  IMAD.WIDE R4, R251, 0x4, R56 ;  /* 0x00000004fb047825 */ /* 0x002fe200078e0238 */
[----:B------:R-:W-:Y:S01]  /*2b4d0*/  LDGSTS.E [R245+-0x1ff8], desc[UR20][R52.64], P1 ;  /* 0xfe00800034f57fae */ /* 0x000fe200089a1014 */
        /* <DEDUP_REMOVED lines=11> */
[----:B------:R-:W-:Y:S01]  /*2b590*/  LOP3.LUT R57, R3, 0x74, RZ, 0xfc, !PT ;  /* 0x0000007403397812 */ /* 0x000fe200078efcff */
[C---:B----4-:R-:W-:Y:S02]  /*2b5a0*/  IMAD.WIDE R4, R251.reuse, 0x4, R64 ;  /* 0x00000004fb047825 */ /* 0x050fe400078e0240 */
[----:B------:R-:W4:Y:S01]  /*2b5b0*/  LDL.LU.64 R62, [R1+0x9c8] ;  /* 0x0009c800013e7983 */ /* 0x000f220000300a00 */
[----:B------:R-:W-:Y:S01]  /*2b5c0*/  ISETP.NE.U32.AND P1, PT, R12, RZ, PT ;  /* 0x000000ff0c00720c */ /* 0x000fe20003f25070 */
[----:B------:R-:W-:Y:S01]  /*2b5d0*/  IMAD.WIDE R54, R251, 0x4, R60 ;  /* 0x00000004fb367825 */ /* 0x000fe200078e023c */
[----:B------:R-:W-:Y:S01]  /*2b5e0*/  SEL R12, R56, RZ, P5 ;  /* 0x000000ff380c7207 */ /* 0x000fe20002800000 */
[----:B------:R1:W-:Y:S01]  /*2b5f0*/  LDGSTS.E [R246+-0x7ff8], desc[UR20][R4.64], P4 ;  /* 0xf800800004f67fae */ /* 0x0003e2000a1a1014 */
[----:B------:R-:W-:Y:S02]  /*2b600*/  ISETP.GE.AND P4, PT, R57, UR4, PT ;  /* 0x0000000439007c0c */ /* 0x000fe4000bf86270 */
[----:B------:R-:W-:Y:S01]  /*2b610*/  LOP3.LUT R57, R3, 0x76, RZ, 0xfc, !PT ;  /* 0x0000007603397812 */ /* 0x000fe200078efcff */
[----:B------:R-:W-:Y:S01]  /*2b620*/  LDGSTS.E [R246+-0x6000], desc[UR20][R54.64], P0 ;  /* 0xfa00000036f67fae */ /* 0x000fe200081a1014 */
[----:B------:R-:W-:-:S02]  /*2b630*/  ISETP.NE.U32.AND P0, PT, R12, RZ, PT ;  /* 0x000000ff0c00720c */ /* 0x000fc40003f05070 */
[----:B------:R-:W-:Y:S01]  /*2b640*/  SEL R12, RZ, 0x4, P4 ;  /* 0x00000004ff0c7807 */ /* 0x000fe20002000000 */
[----:B------:R1:W-:Y:S01]  /*2b650*/  STL.64 [R1+0x18], R4 ;  /* 0x0000180401007387 */ /* 0x0003e20000100a00 */
[----:B------:R-:W-:-:S03]  /*2b660*/  ISETP.GE.AND P4, PT, R57, UR4, PT ;  /* 0x0000000439007c0c */ /* 0x000fc6000bf86270 */
[----:B------:R-:W-:Y:S04]  /*2b670*/  STL.64 [R1+0xdc0], R54 ;  /* 0x000dc03601007387 */ /* 0x000fe80000100a00 */
[----:B------:R-:W4:Y:S01]  /*2b680*/  LDL.LU.64 R68, [R1+0x9c0] ;  /* 0x0009c00001447983 */ /* 0x000f220000300a00 */
[----:B--2---:R-:W-:-:S04]  /*2b690*/  IMAD.WIDE R56, R251, 0x4, R58 ;  /* 0x00000004fb387825 */ /* 0x004fc800078e023a */
[----:B------:R-:W-:Y:S01]  /*2b6a0*/  IMAD.WIDE R58, R251, 0x4, R240 ;  /* 0x00000004fb3a7825 */ /* 0x000fe200078e02f0 */
[----:B------:R-:W-:Y:S01]  /*2b6b0*/  SEL R12, R12, RZ, P5 ;  /* 0x000000ff0c0c7207 */ /* 0x000fe20002800000 */
[----:B------:R-:W1:Y:S04]  /*2b6c0*/  LDL.LU.64 R240, [R1+0x9b8] ;  /* 0x0009b80001f07983 */ /* 0x000e680000300a00 */
[----:B------:R-:W-:Y:S04]  /*2b6d0*/  STL.64 [R1+0xdc8], R56 ;  /* 0x000dc83801007387 */ /* 0x000fe80000100a00 */
[----:B------:R-:W-:Y:S04]  /*2b6e0*/  STL.64 [R1+0xdd0], R58 ;  /* 0x000dd03a01007387 */ /* 0x000fe80000100a00 */
[----:B------:R-:W2:Y:S04]  /*2b6f0*/  LDL.LU.64 R78, [R1+0x9b0] ;  /* 0x0009b000014e7983 */ /* 0x000ea80000300a00 */
[----:B------:R-:W2:Y:S01]  /*2b700*/  LDL.LU.64 R72, [R1+0x9a8] ;  /* 0x0009a80001487983 */ /* 0x000ea20000300a00 */
[----:B------:R-:W-:-:S02]  /*2b710*/  SEL R60, RZ, 0x4, P4 ;  /* 0x00000004ff3c7807 */ /* 0x000fc40002000000 */
[----:B------:R-:W-:Y:S01]  /*2b720*/  LOP3.LUT R61, R3, 0x18, RZ, 0xfc, !PT ;  /* 0x00000018033d7812 */ /* 0x000fe200078efcff */
[----:B------:R-:W-:Y:S01]  /*2b730*/  LDGSTS.E [R246+-0x5ff8], desc[UR20][R56.64], P6 ;  /* 0xfa00800038f67fae */ /* 0x000fe2000b1a1014 */
[----:B------:R-:W-:Y:S02]  /*2b740*/  ISETP.NE.U32.AND P4, PT, R12, RZ, PT ;  /* 0x000000ff0c00720c */ /* 0x000fe40003f85070 */
[----:B------:R-:W-:Y:S01]  /*2b750*/  SEL R12, R60, RZ, P5 ;  /* 0x000000ff3c0c7207 */ /* 0x000fe20002800000 */
[----:B------:R-:W-:Y:S01]  /*2b760*/  LDGSTS.E [R246+-0x4000], desc[UR20][R58.64], P1 ;  /* 0xfc0000003af67fae */ /* 0x000fe200089a1014 */
[----:B------:R-:W-:Y:S02]  /*2b770*/  ISETP.GE.AND P6, PT, R61, UR4, PT ;  /* 0x000000043d007c0c */ /* 0x000fe4000bfc6270 */
[----:B------:R-:W-:Y:S02]  /*2b780*/  LOP3.LUT R61, R3, 0x1a, RZ, 0xfc, !PT ;  /* 0x0000001a033d7812 */ /* 0x000fe400078efcff */
[----:B------:R-:W-:-:S02]  /*2b790*/  ISETP.NE.U32.AND P1, PT, R12, RZ, PT ;  /* 0x000000ff0c00720c */ /* 0x000fc40003f25070 */
[----:B------:R-:W-:Y:S02]  /*2b7a0*/  SEL R12, RZ, 0x4, P6 ;  /* 0x00000004ff0c7807 */ /* 0x000fe40003000000 */
[----:B------:R-:W-:Y:S02]  /*2b7b0*/  ISETP.GE.AND P6, PT, R61, UR4, PT ;  /* 0x000000043d007c0c */ /* 0x000fe4000bfc6270 */
[----:B------:R-:W-:Y:S02]  /*2b7c0*/  SEL R12, R12, RZ, P5 ;  /* 0x000000ff0c0c7207 */ /* 0x000fe40002800000 */
[----:B------:R-:W-:Y:S02]  /*2b7d0*/  SEL R64, RZ, 0x4, P6 ;  /* 0x00000004ff407807 */ /* 0x000fe40003000000 */
[----:B------:R-:W-:Y:S02]  /*2b7e0*/  LOP3.LUT R65, R3, 0x38, RZ, 0xfc, !PT ;  /* 0x0000003803417812 */ /* 0x000fe400078efcff */
[----:B------:R-:W-:-:S02]  /*2b7f0*/  ISETP.NE.U32.AND P6, PT, R12, RZ, PT ;  /* 0x000000ff0c00720c */ /* 0x000fc40003fc5070 */
[----:B------:R-:W-:Y:S01]  /*2b800*/  SEL R12, R64, RZ, P5 ;  /* 0x000000ff400c7207 */ /* 0x000fe20002800000 */
[----:B---3--:R-:W-:-:S04]  /*2b810*/  IMAD.WIDE R60, R251, 0x4, R66 ;  /* 0x00000004fb3c7825 */ /* 0x008fc800078e0242 */
[----:B----4-:R-:W-:Y:S01]  /*2b820*/  IMAD.WIDE R62, R251, 0x4, R62 ;  /* 0x00000004fb3e7825 */ /* 0x010fe200078e023e */
[----:B------:R-:W-:Y:S01]  /*2b830*/  LDGSTS.E [R246+-0x3ff8], desc[UR20][R60.64], P0 ;  /* 0xfc0080003cf67fae */ /* 0x000fe200081a1014 */
[----:B------:R-:W-:Y:S02]  /*2b840*/  ISETP.GE.AND P0, PT, R65, UR4, PT ;  /* 0x0000000441007c0c */ /* 0x000fe4000bf06270 */
[----:B------:R-:W-:Y:S01]  /*2b850*/  LOP3.LUT R65, R3, 0x3a, RZ, 0xfc, !PT ;  /* 0x0000003a03417812 */ /* 0x000fe200078efcff */
[----:B------:R-:W-:Y:S01]  /*2b860*/  LDGSTS.E [R246+-0x2000], desc[UR20][R62.64], P4 ;  /* 0xfe0000003ef67fae */ /* 0x000fe2000a1a1014 */
[----:B------:R-:W-:Y:S02]  /*2b870*/  ISETP.NE.U32.AND P4, PT, R12, RZ, PT ;  /* 0x000000ff0c00720c */ /* 0x000fe40003f85070 */
[----:B------:R-:W-:Y:S01]  /*2b880*/  SEL R12, RZ, 0x4, P0 ;  /* 0x00000004ff0c7807 */ /* 0x000fe20000000000 */
[----:B------:R-:W-:Y:S01]  /*2b890*/  STL.64 [R1+0xdd8], R60 ;  /* 0x000dd83c01007387 */ /* 0x000fe20000100a00 */
[----:B------:R-:W-:-:S03]  /*2b8a0*/  ISETP.GE.AND P0, PT, R65, UR4, PT ;  /* 0x0000000441007c0c */ /* 0x000fc6000bf06270 */
[----:B------:R-:W-:Y:S01]  /*2b8b0*/  STL.64 [R1+0xde0], R62 ;  /* 0x000de03e01007387 */ /* 0x000fe20000100a00 */
[----:B------:R-:W-:-:S03]  /*2b8c0*/  SEL R12, R12, RZ, P5 ;  /* 0x000000ff0c0c7207 */ /* 0x000fc60002800000 */
[----:B------:R-:W3:Y:S01]  /*2b8d0*/  LDL.LU.64 R76, [R1+0x9a0] ;  /* 0x0009a000014c7983 */ /* 0x000ee20000300a00 */
[----:B------:R-:W-:Y:S01]  /*2b8e0*/  SEL R66, RZ, 0x4, P0 ;  /* 0x00000004ff427807 */ /* 0x000fe20000000000 */
[C---:B------:R-:W-:Y:S02]  /*2b8f0*/  IMAD.WIDE R64, R251.reuse, 0x4, R68 ;  /* 0x00000004fb407825 */ /* 0x040fe400078e0244 */
[----:B------:R-:W4:Y:S01]  /*2b900*/  LDL.LU.64 R70, [R1+0x998] ;  /* 0x0009980001467983 */ /* 0x000f220000300a00 */
[----:B------:R-:W-:Y:S02]  /*2b910*/  ISETP.NE.U32.AND P0, PT, R12, RZ, PT ;  /* 0x000000ff0c00720c */ /* 0x000fe40003f05070 */
[----:B------:R-:W-:Y:S01]  /*2b920*/  SEL R12, R66, RZ, P5 ;  /* 0x000000ff420c7207 */ /* 0x000fe20002800000 */
[----:B------:R-:W-:Y:S04]  /*2b930*/  LDGSTS.E [R246+-0x1ff8], desc[UR20][R64.64], P1 ;  /* 0xfe00800040f67fae */ /* 0x000fe800089a1014 */
[----:B------:R-:W-:Y:S01]  /*2b940*/  STL.64 [R1+0xde8], R64 ;  /* 0x000de84001007387 */ /* 0x000fe20000100a00 */
        /* <DEDUP_REMOVED lines=8> */
[----:B------:R-:W-:Y:S01]  /*2b9d0*/  ISETP.GE.AND P1, PT, R241, UR4, PT ;  /* 0x00000004f1007c0c */ /* 0x000fe2000bf26270 */
[----:B------:R-:W4:Y:S04]  /*2b9e0*/  LDL.LU.64 R74, [R1+0x990] ;  /* 0x00099000014a7983 */ /* 0x000f280000300a00 */
[----:B------:R-:W4:Y:S01]  /*2b9f0*/  LDL.LU.64 R240, [R1+0x988] ;  /* 0x0009880001f07983 */ /* 0x000f220000300a00 */
[----:B--2---:R-:W-:-:S04]  /*2ba00*/  IMAD.WIDE R66, R251, 0x4, R72 ;  /* 0x00000004fb427825 */ /* 0x004fc800078e0248 */
[----:B-1----:R-:W-:-:S05]  /*2ba10*/  IMAD.WIDE R4, R251, 0x4, R78 ;  /* 0x00000004fb047825 */ /* 0x002fca00078e024e */
[----:B------:R1:W-:Y:S04]  /*2ba20*/  STL.64 [R1+0x8], R4 ;  /* 0x0000080401007387 */ /* 0x0003e80000100a00 */
        /* <DEDUP_REMOVED lines=14> */
[----:B------:R-:W-:Y:S02]  /*2bb10*/  ISETP.GE.AND P4, PT, R69, UR4, PT ;  /* 0x0000000445007c0c */ /* 0x000fe4000bf86270 */
[----:B------:R-:W-:Y:S02]  /*2bb20*/  SEL R12, R12, RZ, P5 ;  /* 0x000000ff0c0c7207 */ /* 0x000fe40002800000 */
[----:B------:R-:W-:Y:S02]  /*2bb30*/  SEL R72, RZ, 0x4, P4 ;  /* 0x00000004ff487807 */ /* 0x000fe40002000000 */
[----:B------:R-:W-:-:S02]  /*2bb40*/  LOP3.LUT R73, R3, 0x1c, RZ, 0xfc, !PT ;  /* 0x0000001c03497812 */ /* 0x000fc400078efcff */
[----:B------:R-:W-:Y:S01]  /*2bb50*/  ISETP.NE.U32.AND P4, PT, R12, RZ, PT ;  /* 0x000000ff0c00720c */ /* 0x000fe20003f85070 */
[----:B---3--:R-:W-:Y:S01]  /*2bb60*/  IMAD.WIDE R68, R251, 0x4, R76 ;  /* 0x00000004fb447825 */ /* 0x008fe200078e024c */
[----:B------:R-:W-:-:S03]  /*2bb70*/  SEL R12, R72, RZ, P5 ;  /* 0x000000ff480c7207 */ /* 0x000fc60002800000 */
        /* <DEDUP_REMOVED lines=10> */
[----:B------:R-:W-:Y:S02]  /*2bc20*/  SEL R12, R12, RZ, P5 ;  /* 0x000000ff0c0c7207 */ /* 0x000fe40002800000 */
[----:B------:R-:W-:Y:S02]  /*2bc30*/  SEL R76, RZ, 0x4, P6 ;  /* 0x00000004ff4c7807 */ /* 0x000fe40003000000 */
[----:B------:R-:W-:Y:S02]  /*2bc40*/  LOP3.LUT R77, R3, 0x3c, RZ, 0xfc, !PT ;  /* 0x0000003c034d7812 */ /* 0x000fe400078efcff */
[----:B------:R-:W-:Y:S02]  /*2bc50*/  ISETP.NE.U32.AND P6, PT, R12, RZ, PT ;  /* 0x000000ff0c00720c */ /* 0x000fe40003fc5070 */
[----:B------:R-:W-:Y:S01]  /*2bc60*/  SEL R12, R76, RZ, P5 ;  /* 0x000000ff4c0c7207 */ /* 0x000fe20002800000 */
[----:B------:R-:W-:-:S04]  /*2bc70*/  IMAD.WIDE R72, R251, 0x4, R74 ;  /* 0x00000004fb487825 */ /* 0x000fc800078e024a */
[----:B------:R-:W-:Y:S01]  /*2bc80*/  IMAD.WIDE R74, R251, 0x4, R240 ;  /* 0x00000004fb4a7825 */ /* 0x000fe200078e02f0 */
[----:B------:R-:W-:Y:S04]  /*2bc90*/  LDGSTS.E [R247+-0x3ff8], desc[UR20][R72.64], P0 ;  /* 0xfc00800048f77fae */ /* 0x000fe800081a1014 */
[----:B------:R-:W3:Y:S04]  /*2bca0*/  LDL.LU.64 R240, [R1+0x970] ;  /* 0x0009700001f07983 */ /* 0x000ee80000300a00 */
[----:B------:R-:W4:Y:S01]  /*2bcb0*/  LDL.LU.64 R88, [R1+0x968] ;  /* 0x0009680001587983 */ /* 0x000f220000300a00 */
[----:B------:R-:W-:-:S02]  /*2bcc0*/  ISETP.GE.AND P0, PT, R77, UR4, PT ;  /* 0x000000044d007c0c */ /* 0x000fc4000bf06270 */
[----:B------:R-:W-:Y:S01]  /*2bcd0*/  LOP3.LUT R77, R3, 0x3e, RZ, 0xfc, !PT ;  /* 0x0000003e034d7812 */ /* 0x000fe200078efcff */
[----:B------:R-:W-:Y:S01]  /*2bce0*/  LDGSTS.E [R247+-0x2000], desc[UR20][R74.64], P4 ;  /* 0xfe0000004af77fae */ /* 0x000fe2000a1a1014 */
[----:B------:R-:W-:Y:S02]  /*2bcf0*/  ISETP.NE.U32.AND P4, PT, R12, RZ, PT ;  /* 0x000000ff0c00720c */ /* 0x000fe40003f85070 */
[----:B------:R-:W-:Y:S01]  /*2bd00*/  SEL R12, RZ, 0x4, P0 ;  /* 0x00000004ff0c7807 */ /* 0x000fe20000000000 */
[----:B------:R-:W-:Y:S01]  /*2bd10*/  STL.64 [R1+0xe08], R72 ;  /* 0x000e084801007387 */ /* 0x000fe20000100a00 */
[----:B------:R-:W-:Y:S01]  /*2bd20*/  ISETP.GE.AND P0, PT, R77, UR4, PT ;  /* 0x000000044d007c0c */ /* 0x000fe2000bf06270 */
[C---:B--2---:R-:W-:Y:S02]  /*2bd30*/  IMAD.WIDE R76, R251.reuse, 0x4, R82 ;  /* 0x00000004fb4c7825 */ /* 0x044fe400078e0252 */
[----:B------:R-:W-:Y:S02]  /*2bd40*/  STL.64 [R1+0xe10], R74 ;  /* 0x000e104a01007387 */ /* 0x000fe40000100a00 */
[----:B-1----:R-:W-:-:S02]  /*2bd50*/  IMAD.WIDE R4, R251, 0x4, R80 ;  /* 0x00000004fb047825 */ /* 0x002fc400078e0250 */
[----:B------:R-:W2:Y:S01]  /*2bd60*/  LDL.LU.64 R86, [R1+0x960] ;  /* 0x0009600001567983 */ /* 0x000ea20000300a00 */
[----:B------:R-:W-:Y:S01]  /*2bd70*/  SEL R12, R12, RZ, P5 ;  /* 0x000000ff0c0c7207 */ /* 0x000fe20002800000 */
[----:B------:R-:W1:Y:S02]  /*2bd80*/  LDC R81, c[0x0][0x3a0] ;  /* 0x0000e800ff517b82 */ /* 0x000e640000000800 */
[----:B------:R-:W2:Y:S04]  /*2bd90*/  LDL.LU.64 R82, [R1+0x958] ;  /* 0x0009580001527983 */ /* 0x000ea80000300a00 */
[----:B------:R-:W-:Y:S04]  /*2bda0*/  STL.64 [R1+0xe20], R246 ;  /* 0x000e20f601007387 */ /* 0x000fe80000100a00 */
[----:B------:R1:W-:Y:S04]  /*2bdb0*/  STL.64 [R1], R4 ;  /* 0x0000000401007387 */ /* 0x0003e80000100a00 */
[----:B------:R-:W-:Y:S04]  /*2bdc0*/  STL.64 [R1+0xe18], R76 ;  /* 0x000e184c01007387 */ /* 0x000fe80000100a00 */
        /* <DEDUP_REMOVED lines=11> */
[----:B------:R-:W-:Y:S01]  /*2be80*/  ISETP.GE.AND P1, PT, R79, UR4, PT ;  /* 0x000000044f007c0c */ /* 0x000fe2000bf26270 */
[----:B------:R-:W-:Y:S01]  /*2be90*/  UIADD3 UR5, UPT, UPT, UR5, -0x200, URZ ;  /* 0xfffffe0005057890 */ /* 0x000fe2000fffe0ff */
[----:B------:R-:W-:Y:S02]  /*2bea0*/  SEL R12, R12, RZ, P5 ;  /* 0x000000ff0c0c7207 */ /* 0x000fe40002800000 */
[----:B------:R-:W-:Y:S02]  /*2beb0*/  SEL R80, RZ, 0x4, P1 ;  /* 0x00000004ff507807 */ /* 0x000fe40000800000 */
[----:B------:R-:W-:Y:S01]  /*2bec0*/  ISETP.NE.U32.AND P1, PT, R12, RZ, PT ;  /* 0x000000ff0c00720c */ /* 0x000fe20003f25070 */
[----:B-1----:R-:W-:Y:S01]  /*2bed0*/  VIADD R81, R81, 0x7f ;  /* 0x0000007f51517836 */ /* 0x002fe20000000000 */
[----:B------:R-:W-:Y:S01]  /*2bee0*/  SEL R12, R80, RZ, P5 ;  /* 0x000000ff500c7207 */ /* 0x000fe20002800000 */
[----:B---3--:R-:W-:-:S04]  /*2bef0*/  IMAD.WIDE R240, R251, 0x4, R240 ;  /* 0x00000004fbf07825 */ /* 0x008fc800078e02f0 */
[----:B----4-:R-:W-:Y:S01]  /*2bf00*/  IMAD.WIDE R78, R251, 0x4, R88 ;  /* 0x00000004fb4e7825 */ /* 0x010fe200078e0258 */
[----:B------:R-:W-:Y:S04]  /*2bf10*/  STL.64 [R1+0xe28], R240 ;  /* 0x000e28f001007387 */ /* 0x000fe80000100a00 */
[----:B------:R1:W-:Y:S04]  /*2bf20*/  STL.64 [R1+0xe30], R2 ;  /* 0x000e300201007387 */ /* 0x0003e80000100a00 */
[----:B------:R-:W-:Y:S04]  /*2bf30*/  STL.64 [R1+0xe38], R78 ;  /* 0x000e384e01007387 */ /* 0x000fe80000100a00 */
[----:B------:R-:W3:Y:S04]  /*2bf40*/  LDL.LU.64 R42, [R1+0x948] ;  /* 0x00094800012a7983 */ /* 0x000ee80000300a00 */
[----:B------:R-:W-:Y:S01]  /*2bf50*/  LDGSTS.E [R248+-0x7ff8], desc[UR20][R240.64], P4 ;  /* 0xf8008000f0f87fae */ /* 0x000fe2000a1a1014 */
[----:B------:R-:W-:-:S03]  /*2bf60*/  ISETP.GE.AND P4, PT, R3, UR5, PT ;  /* 0x0000000503007c0c */ /* 0x000fc6000bf86270 */
[----:B------:R-:W-:Y:S01]  /*2bf70*/  LDGSTS.E [R248+-0x6000], desc[UR20][R78.64], P0 ;  /* 0xfa0000004ef87fae */ /* 0x000fe200081a1014 */
[----:B------:R-:W-:Y:S02]  /*2bf80*/  ISETP.NE.U32.AND P0, PT, R12, RZ, PT ;  /* 0x000000ff0c00720c */ /* 0x000fe40003f05070 */
[----:B------:R-:W-:Y:S01]  /*2bf90*/  SEL R12, RZ, 0x4, P4 ;  /* 0x00000004ff0c7807 */ /* 0x000fe20002000000 */
[----:B------:R-:W4:Y:S01]  /*2bfa0*/  LDL.LU.64 R88, [R1+0x940] ;  /* 0x0009400001587983 */ /* 0x000f220000300a00 */
[----:B------:R-:W-:Y:S01]  /*2bfb0*/  ISETP.GT.AND P4, PT, R81, 0x27f, PT ;  /* 0x0000027f5100780c */ /* 0x000fe20003f84270 */
[----:B--2---:R-:W-:-:S04]  /*2bfc0*/  IMAD.WIDE R80, R251, 0x4, R86 ;  /* 0x00000004fb507825 */ /* 0x004fc800078e0256 */
[C---:B------:R-:W-:Y:S01]  /*2bfd0*/  IMAD.WIDE R82, R251.reuse, 0x4, R82 ;  /* 0x00000004fb527825 */ /* 0x040fe200078e0252 */
[----:B------:R-:W-:Y:S04]  /*2bfe0*/  STL.64 [R1+0xe40], R80 ;  /* 0x000e405001007387 */ /* 0x000fe80000100a00 */
[----:B------:R-:W-:Y:S01]  /*2bff0*/  STL.64 [R1+0xe48], R82 ;  /* 0x000e485201007387 */ /* 0x000fe20000100a00 */
[----:B------:R-:W-:-:S03]  /*2c000*/  IMAD.WIDE R84, R251, 0x4, R84 ;  /* 0x00000004fb547825 */ /* 0x000fc600078e0254 */
[----:B------:R-:W2:Y:S04]  /*2c010*/  LDL.LU.64 R40, [R1+0x938] ;  /* 0x0009380001287983 */ /* 0x000ea80000300a00 */
[----:B------:R-:W-:Y:S04]  /*2c020*/  STL.64 [R1+0xe50], R84 ;  /* 0x000e505401007387 */ /* 0x000fe80000100a00 */
[----:B------:R-:W1:Y:S04]  /*2c030*/  LDL.LU.64 R44, [R1+0x920] ;  /* 0x00092000012c7983 */ /* 0x000e680000300a00 */
[----:B------:R-:W2:Y:S01]  /*2c040*/  LDL.LU.64 R236, [R1+0x918] ;  /* 0x0009180001ec7983 */ /* 0x000ea20000300a00 */
[----:B------:R-:W3:Y:S01]  /*2c050*/  S2R R87, SR_TID.X ;  /* 0x0000000000577919 */ /* 0x000ee20000002100 */
[----:B------:R-:W-:-:S02]  /*2c060*/  SEL R12, R12, RZ, P4 ;  /* 0x000000ff0c0c7207 */ /* 0x000fc40002000000 */
[----:B------:R-:W-:Y:S04]  /*2c070*/  LDGSTS.E [R248+-0x5ff8], desc[UR20][R80.64], P6 ;  /* 0xfa00800050f87fae */ /* 0x000fe8000b1a1014 */
[----:B------:R-:W-:Y:S01]  /*2c080*/  LDGSTS.E [R248+-0x4000], desc[UR20][R82.64], P1 ;  /* 0xfc00000052f87fae */ /* 0x000fe200089a1014 */
[----:B------:R-:W-:-:S03]  /*2c090*/  ISETP.NE.U32.AND P1, PT, R12, RZ, PT ;  /* 0x000000ff0c00720c */ /* 0x000fc60003f25070 */
[----:B------:R-:W-:Y:S04]  /*2c0a0*/  LDGSTS.E [R248+-0x3ff8], desc[UR20][R84.64], P0 ;  /* 0xfc00800054f87fae */ /* 0x000fe800081a1014 */
[----:B------:R-:W2:Y:S04]  /*2c0b0*/  LDL.LU.64 R238, [R1+0x910] ;  /* 0x0009100001ee7983 */ /* 0x000ea80000300a00 */
[----:B------:R-:W2:Y:S04]  /*2c0c0*/  LDL.LU.64 R4, [R1+0x908] ;  /* 0x0009080001047983 */ /* 0x000ea80000300a00 */
[----:B------:R-:W2:Y:S04]  /*2c0d0*/  LDL.LU.64 R30, [R1+0x900] ;  /* 0x00090000011e7983 */ /* 0x000ea80000300a00 */
[----:B------:R-:W2:Y:S01]  /*2c0e0*/  LDL.LU.64 R232, [R1+0x8e8] ;  /* 0x0008e80001e87983 */ /* 0x000ea20000300a00 */
[----:B---3--:R-:W-:-:S02]  /*2c0f0*/  SHF.R.U32.HI R86, RZ, 0x6, R87 ;  /* 0x00000006ff567819 */ /* 0x008fc40000011657 */
[----:B------:R-:W-:Y:S02]  /*2c100*/  SHF.R.U32.HI R87, RZ, 0x6, R87 ;  /* 0x00000006ff577819 */ /* 0x000fe40000011657 */
[----:B------:R-:W-:Y:S02]  /*2c110*/  SGXT.U32 R86, R86, 0x1 ;  /* 0x000000015656781a */ /* 0x000fe40000000000 */
[----:B------:R-:W-:Y:S02]  /*2c120*/  SGXT.U32 R87, R87, 0x1 ;  /* 0x000000015757781a */ /* 0x000fe40000000000 */
[----:B------:R-:W-:Y:S02]  /*2c130*/  LOP3.LUT R86, R86, 0x7c, RZ, 0xfc, !PT ;  /* 0x0000007c56567812 */ /* 0x000fe400078efcff */
[----:B------:R-:W-:Y:S02]  /*2c140*/  LOP3.LUT R87, R87, 0x7e, RZ, 0xfc, !PT ;  /* 0x0000007e57577812 */ /* 0x000fe400078efcff */
[----:B------:R-:W-:-:S04]  /*2c150*/  ISETP.GE.AND P6, PT, R86, UR4, PT ;  /* 0x0000000456007c0c */ /* 0x000fc8000bfc6270 */
[----:B------:R-:W-:Y:S02]  /*2c160*/  SEL R12, RZ, 0x4, P6 ;  /* 0x00000004ff0c7807 */ /* 0x000fe40003000000 */
[----:B------:R-:W-:Y:S02]  /*2c170*/  ISETP.GE.AND P6, PT, R87, UR4, PT ;  /* 0x0000000457007c0c */ /* 0x000fe4000bfc6270 */
[----:B------:R-:W3:Y:S01]  /*2c180*/  S2R R87, SR_TID.X ;  /* 0x0000000000577919 */ /* 0x000ee20000002100 */
[----:B------:R-:W-:Y:S02]  /*2c190*/  SEL R86, R12, RZ, P5 ;  /* 0x000000ff0c567207 */ /* 0x000fe40002800000 */
[----:B------:R-:W-:-:S04]  /*2c1a0*/  SEL R12, RZ, 0x4, P6 ;  /* 0x00000004ff0c7807 */ /* 0x000fc80003000000 */
[----:B------:R-:W-:Y:S02]  /*2c1b0*/  SEL R12, R12, RZ, P5 ;  /* 0x000000ff0c0c7207 */ /* 0x000fe40002800000 */
[----:B------:R-:W-:Y:S02]  /*2c1c0*/  ISETP.NE.U32.AND P6, PT, R86, RZ, PT ;  /* 0x000000ff5600720c */ /* 0x000fe40003fc5070 */
[----:B------:R-:W-:Y:S02]  /*2c1d0*/  ISETP.NE.U32.AND P5, PT, R12, RZ, PT ;  /* 0x000000ff0c00720c */ /* 0x000fe40003fa5070 */
[--C-:B---3--:R-:W-:Y:S02]  /*2c1e0*/  SHF.R.U32.HI R90, RZ, 0x6, R87.reuse ;  /* 0x00000006ff5a7819 */ /* 0x108fe40000011657 */
[----:B------:R-:W-:Y:S02]  /*2c1f0*/  SHF.R.U32.HI R87, RZ, 0x6, R87 ;  /* 0x00000006ff577819 */ /* 0x000fe40000011657 */
[----:B------:R-:W-:-:S02]  /*2c200*/  SGXT.U32 R90, R90, 0x1 ;  /* 0x000000015a5a781a */ /* 0x000fc40000000000 */
[----:B------:R-:W-:Y:S02]  /*2c210*/  SGXT.U32 R87, R87, 0x1 ;  /* 0x000000015757781a */ /* 0x000fe40000000000 */
[----:B------:R-:W-:Y:S02]  /*2c220*/  LOP3.LUT R90, R90, 0x2, RZ, 0xfc, !PT ;  /* 0x000000025a5a7812 */ /* 0x000fe400078efcff */
[----:B------:R-:W-:Y:S02]  /*2c230*/  LOP3.LUT R87, R87, 0x20, RZ, 0xfc, !PT ;  /* 0x0000002057577812 */ /* 0x000fe400078efcff */
[----:B------:R-:W-:-:S04]  /*2c240*/  ISETP.GE.AND P0, PT, R90, UR5, PT ;  /* 0x000000055a007c0c */ /* 0x000fc8000bf06270 */
[----:B------:R-:W-:Y:S02]  /*2c250*/  SEL R12, RZ, 0x4, P0 ;  /* 0x00000004ff0c7807 */ /* 0x000fe40000000000 */
[----:B------:R-:W-:Y:S02]  /*2c260*/  ISETP.GE.AND P0, PT, R87, UR5, PT ;  /* 0x0000000557007c0c */ /* 0x000fe4000bf06270 */
[----:B------:R-:W-:Y:S02]  /*2c270*/  SEL R12, R12, RZ, P4 ;  /* 0x000000ff0c0c7207 */ /* 0x000fe40002000000 */
[----:B------:R-:W-:Y:S02]  /*2c280*/  SEL R90, RZ, 0x4, P0 ;  /* 0x00000004ff5a7807 */ /* 0x000fe40000000000 */
[----:B------:R-:W-:Y:S02]  /*2c290*/  ISETP.NE.U32.AND P0, PT, R12, RZ, PT ;  /* 0x000000ff0c00720c */ /* 0x000fe40003f05070 */
[----:B------:R-:W-:Y:S01]  /*2c2a0*/  SEL R12, R90, RZ, P4 ;  /* 0x000000ff5a0c7207 */ /* 0x000fe20002000000 */
[----:B------:R-:W-:-:S02]  /*2c2b0*/  IMAD.WIDE R86, R251, 0x4, R42 ;  /* 0x00000004fb567825 */ /* 0x000fc400078e022a */
[----:B------:R-:W3:Y:S03]  /*2c2c0*/  S2R R43, SR_TID.X ;  /* 0x00000000002b7919 */ /* 0x000ee60000002100 */
[----:B------:R-:W-:Y:S04]  /*2c2d0*/  STL.64 [R1+0xe58], R86 ;  /* 0x000e585601007387 */ /* 0x000fe80000100a00 */
[----:B------:R-:W2:Y:S04]  /*2c2e0*/  LDL.LU.64 R32, [R1+0x8e0] ;  /* 0x0008e00001207983 */ /* 0x000ea80000300a00 */
[----:B------:R-:W2:Y:S04]  /*2c2f0*/  LDL.LU.64 R34, [R1+0x8d8] ;  /* 0x0008d80001227983 */ /* 0x000ea80000300a00 */
[----:B------:R-:W2:Y:S01]  /*2c300*/  LDL.LU.64 R234, [R1+0x8d0] ;  /* 0x0008d00001ea7983 */ /* 0x000ea20000300a00 */
[----:B----4-:R-:W-:-:S03]  /*2c310*/  IMAD.WIDE R88, R251, 0x4, R88 ;  /* 0x00000004fb587825 */ /* 0x010fc600078e0258 */
[----:B------:R-:W-:Y:S04]  /*2c320*/  LDGSTS.E [R248+-0x2000], desc[UR20][R86.64], P6 ;  /* 0xfe00000056f87fae */ /* 0x000fe8000b1a1014 */
[----:B------:R-:W4:Y:S04]  /*2c330*/  LDL.LU.64 R38, [R1+0x8c8] ;  /* 0x0008c80001267983 */ /* 0x000f280000300a00 */
[----:B------:R2:W-:Y:S01]  /*2c340*/  LDGSTS.E [R248+-0x1ff8], desc[UR20][R88.64], P5 ;  /* 0xfe00800058f87fae */ /* 0x0005e2000a9a1014 */
[----:B---3--:R-:W-:Y:S01]  /*2c350*/  SHF.R.U32.HI R43, RZ, 0x6, R43 ;  /* 0x00000006ff2b7819 */ /* 0x008fe2000001162b */
[----:B-1----:R-:W-:Y:S01]  /*2c360*/  IMAD.WIDE R2, R13, 0x4, R44 ;  /* 0x000000040d027825 */ /* 0x002fe200078e022c */
[----:B------:R-:W-:Y:S01]  /*2c370*/  ISETP.NE.U32.AND P5, PT, R12, RZ, PT ;  /* 0x000000ff0c00720c */ /* 0x000fe20003fa5070 */
[----:B------:R-:W0:Y:S01]  /*2c380*/  LDGDEPBAR ;  /* 0x00000000000079af */ /* 0x000e220000000000 */
[----:B------:R-:W-:-:S04]  /*2c390*/  SGXT.U32 R43, R43, 0x1 ;  /* 0x000000012b2b781a */ /* 0x000fc80000000000 */
[----:B------:R-:W-:-:S04]  /*2c3a0*/  LOP3.LUT R43, R43, 0x22, RZ, 0xfc, !PT ;  /* 0x000000222b2b7812 */ /* 0x000fc800078efcff */
[----:B------:R-:W-:Y:S02]  /*2c3b0*/  ISETP.GE.AND P6, PT, R43, UR5, PT ;  /* 0x000000052b007c0c */ /* 0x000fe4000bfc6270 */
[----:B------:R-:W3:Y:S02]  /*2c3c0*/  LDL.LU.64 R42, [R1+0x8c0] ;  /* 0x0008c000012a7983 */ /* 0x000ee40000300a00 */
[----:B------:R-:W-:Y:S02]  /*2c3d0*/  SEL R12, RZ, 0x4, P6 ;  /* 0x00000004ff0c7807 */ /* 0x000fe40003000000 */
[----:B------:R-:W-:Y:S01]  /*2c3e0*/  ISETP.GE.AND P6, PT, R91, UR5, PT ;  /* 0x000000055b007c0c */ /* 0x000fe2000bfc6270 */
[----:B------:R-:W-:Y:S01]  /*2c3f0*/  STL.64 [R1+0xe60], R88 ;  /* 0x000e605801007387 */ /* 0x000fe20000100a00 */
[----:B--2---:R-:W-:-:S03]  /*2c400*/  IMAD.WIDE R90, R13, 0x4, R40 ;  /* 0x000000040d5a7825 */ /* 0x004fc600078e0228 */
[----:B------:R-:W2:Y:S04]  /*2c410*/  LDL.LU.64 R40, [R1+0x8a8] ;  /* 0x0008a80001287983 */ /* 0x000ea80000300a00 */
[----:B------:R-:W2:Y:S01]  /*2c420*/  LDL.LU.64 R44, [R1+0x8a0] ;  /* 0x0008a000012c7983 */ /* 0x000ea20000300a00 */
[----:B------:R-:W-:-:S03]  /*2c430*/  IMAD.WIDE R14, R13, 0x4, R236 ;  /* 0x000000040d0e7825 */ /* 0x000fc600078e02ec */
[----:B------:R1:W-:Y:S04]  /*2c440*/  STL.64 [R1+0x920], R2 ;  /* 0x0009200201007387 */ /* 0x0003e80000100a00 */
[----:B------:R-:W2:Y:S04]  /*2c450*/  LDL.LU.64 R36, [R1+0x898] ;  /* 0x0008980001247983 */ /* 0x000ea80000300a00 */
[----:B------:R-:W-:Y:S04]  /*2c460*/  STL.64 [R1+0x918], R14 ;  /* 0x0009180e01007387 */ /* 0x000fe80000100a00 */
[----:B------:R-:W2:Y:S01]  /*2c470*/  LDL.LU.64 R236, [R1+0x890] ;  /* 0x0008900001ec7983 */ /* 0x000ea20000300a00 */
[----:B-1----:R-:W-:-:S03]  /*2c480*/  IMAD.WIDE R2, R13, 0x4, R238 ;  /* 0x000000040d027825 */ /* 0x002fc600078e02ee */
[----:B------:R-:W-:Y:S04]  /*2c490*/  LDGSTS.E [R249+0x60000], desc[UR20][R90.64], P3 ;  /* 0x600000005af97fae */ /* 0x000fe800099a1014 */
[----:B------:R1:W-:Y:S01]  /*2c4a0*/  STL.64 [R1+0x930], R2 ;  /* 0x0009300201007387 */ /* 0x0003e20000100a00 */
[----:B------:R-:W-:-:S03]  /*2c4b0*/  IMAD.WIDE R244, R13, 0x4, R30 ;  /* 0x000000040df47825 */ /* 0x000fc600078e021e */
[----:B------:R-:W2:Y:S01]  /*2c4c0*/  LDL.LU.64 R238, [R1+0x888] ;  /* 0x0008880001ee7983 */ /* 0x000ea20000300a00 */
[----:B-1----:R-:W-:-:S03]  /*2c4d0*/  IMAD.WIDE R2, R13, 0x4, R4 ;  /* 0x000000040d027825 */ /* 0x002fc600078e0204 */
[----:B------:R-:W2:Y:S04]  /*2c4e0*/  LDL.LU.64 R4, [R1+0x880] ;  /* 0x0008800001047983 */ /* 0x000ea80000300a00 */
[----:B------:R1:W-:Y:S02]  /*2c4f0*/  STL.64 [R1+0x958], R2 ;  /* 0x0009580201007387 */ /* 0x0003e40000100a00 */
[C---:B-1----:R-:W-:Y:S02]  /*2c500*/  IMAD.WIDE R2, R13.reuse, 0x4, R232 ;  /* 0x000000040d027825 */ /* 0x042fe400078e02e8 */
[----:B------:R-:W2:Y:S04]  /*2c510*/  LDL.LU.64 R232, [R1+0x868] ;  /* 0x0008680001e87983 */ /* 0x000ea80000300a00 */
[----:B------:R-:W-:Y:S04]  /*2c520*/  STL.64 [R1+0x980], R244 ;  /* 0x000980f401007387 */ /* 0x000fe80000100a00 */
[----:B------:R1:W-:Y:S04]  /*2c530*/  STL.64 [R1+0x98], R2 ;  /* 0x0000980201007387 */ /* 0x0003e80000100a00 */
[----:B------:R-:W-:Y:S01]  /*2c540*/  STL.64 [R1+0xe68], R244 ;  /* 0x000e68f401007387 */ /* 0x000fe20000100a00 */
[----:B------:R-:W-:-:S04]  /*2c550*/  IMAD.WIDE R16, R13, 0x4, R32 ;  /* 0x000000040d107825 */ /* 0x000fc800078e0220 */
[C---:B-1----:R-:W-:Y:S01]  /*2c560*/  IMAD.WIDE R2, R13.reuse, 0x4, R34 ;  /* 0x000000040d027825 */ /* 0x042fe200078e0222 */
[----:B------:R-:W-:Y:S03]  /*2c570*/  STL.64 [R1+0x8e0], R16 ;  /* 0x0008e01001007387 */ /* 0x000fe60000100a00 */
[C---:B------:R-:W-:Y:S02]  /*2c580*/  IMAD.WIDE R14, R13.reuse, 0x4, R234 ;  /* 0x000000040d0e7825 */ /* 0x040fe400078e02ea */
[----:B------:R-:W2:Y:S04]  /*2c590*/  LDL.LU.64 R234, [R1+0x860] ;  /* 0x0008600001ea7983 */ /* 0x000ea80000300a00 */
[----:B------:R4:W-:Y:S04]  /*2c5a0*/  STL.64 [R1+0x8d8], R2 ;  /* 0x0008d80201007387 */ /* 0x0009e80000100a00 */
[----:B------:R-:W-:Y:S01]  /*2c5b0*/  STL.64 [R1+0x910], R14 ;  /* 0x0009100e01007387 */ /* 0x000fe20000100a00 */
[----:B----4-:R-:W-:-:S04]  /*2c5c0*/  IMAD.WIDE R2, R13, 0x4, R38 ;  /* 0x000000040d027825 */ /* 0x010fc800078e0226 */
[C---:B---3--:R-:W-:Y:S02]  /*2c5d0*/  IMAD.WIDE R52, R13.reuse, 0x4, R42 ;  /* 0x000000040d347825 */ /* 0x048fe400078e022a */
[----:B------:R-:W3:Y:S04]  /*2c5e0*/  LDL.LU.64 R42, [R1+0x858] ;  /* 0x00085800012a7983 */ /* 0x000ee80000300a00 */
[----:B------:R2:W-:Y:S04]  /*2c5f0*/  STL.64 [R1+0x948], R2 ;  /* 0x0009480201007387 */ /* 0x0005e80000100a00 */
[----:B------:R-:W4:Y:S04]  /*2c600*/  LDL.LU.64 R228, [R1+0x850] ;  /* 0x0008500001e47983 */ /* 0x000f280000300a00 */
[----:B------:R-:W4:Y:S01]  /*2c610*/  LDL.LU.64 R230, [R1+0x848] ;  /* 0x0008480001e67983 */ /* 0x000f220000300a00 */
[----:B--2---:R-:W-:-:S03]  /*2c620*/  IMAD.WIDE R2, R13, 0x4, R40 ;  /* 0x000000040d027825 */ /* 0x004fc600078e0228 */
[----:B------:R-:W2:Y:S04]  /*2c630*/  LDL.LU.64 R30, [R1+0x840] ;  /* 0x00084000011e7983 */ /* 0x000ea80000300a00 */
[----:B------:R-:W2:Y:S04]  /*2c640*/  LDL.LU.64 R38, [R1+0x828] ;  /* 0x0008280001267983 */ /* 0x000ea80000300a00 */
[----:B------:R-:W-:Y:S04]  /*2c650*/  STL.64 [R1+0x978], R52 ;  /* 0x0009783401007387 */ /* 0x000fe80000100a00 */
[----:B------:R1:W-:Y:S04]  /*2c660*/  STL.64 [R1+0xa0], R2 ;  /* 0x0000a00201007387 */ /* 0x0003e80000100a00 */
[----:B------:R-:W-:Y:S04]  /*2c670*/  STL.64 [R1+0xe70], R52 ;  /* 0x000e703401007387 */ /* 0x000fe80000100a00 */
[----:B------:R-:W2:Y:S01]  /*2c680*/  LDL.LU.64 R40, [R1+0x820] ;  /* 0x0008200001287983 */ /* 0x000ea20000300a00 */
[----:B-1----:R-:W-:-:S03]  /*2c690*/  IMAD.WIDE R2, R13, 0x4, R44 ;  /* 0x000000040d027825 */ /* 0x002fc600078e022c */
[----:B------:R-:W2:Y:S01]  /*2c6a0*/  LDL.LU.64 R44, [R1+0x818] ;  /* 0x00081800012c7983 */ /* 0x000ea20000300a00 */
[----:B------:R-:W-:-:S03]  /*2c6b0*/  IMAD.WIDE R14, R13, 0x4, R236 ;  /* 0x000000040d0e7825 */ /* 0x000fc600078e02ec */
[----:B------:R1:W-:Y:S04]  /*2c6c0*/  STL.64 [R1+0x8a0], R2 ;  /* 0x0008a00201007387 */ /* 0x0003e80000100a00 */
[----:B------:R-:W2:Y:S01]  /*2c6d0*/  LDL.LU.64 R236, [R1+0x810] ;  /* 0x0008100001ec7983 */ /* 0x000ea20000300a00 */
[----:B-1----:R-:W-:-:S05]  /*2c6e0*/  IMAD.WIDE R2, R13, 0x4, R36 ;  /* 0x000000040d027825 */ /* 0x002fca00078e0224 */
[----:B------:R1:W-:Y:S01]  /*2c6f0*/  STL.64 [R1+0x8b0], R2 ;  /* 0x0008b00201007387 */ /* 0x0003e20000100a00 */
[----:B------:R-:W-:-:S03]  /*2c700*/  IMAD.WIDE R50, R13, 0x4, R4 ;  /* 0x000000040d327825 */ /* 0x000fc600078e0204 */
[----:B------:R-:W-:Y:S01]  /*2c710*/  STL.64 [R1+0x900], R14 ;  /* 0x0009000e01007387 */ /* 0x000fe20000100a00 */
[----:B-1----:R-:W-:-:S03]  /*2c720*/  IMAD.WIDE R2, R13, 0x4, R238 ;  /* 0x000000040d027825 */ /* 0x002fc600078e02ee */
[----:B------:R-:W2:Y:S04]  /*2c730*/  LDL.LU.64 R238, [R1+0x808] ;  /* 0x0008080001ee7983 */ /* 0x000ea80000300a00 */
[----:B------:R1:W-:Y:S04]  /*2c740*/  STL.64 [R1+0x940], R2 ;  /* 0x0009400201007387 */ /* 0x0003e80000100a00 */
[----:B------:R-:W2:Y:S04]  /*2c750*/  LDL.LU.64 R4, [R1+0x800] ;  /* 0x0008000001047983 */ /* 0x000ea80000300a00 */
[----:B------:R-:W2:Y:S01]  /*2c760*/  LDL.LU.64 R32, [R1+0x7e8] ;  /* 0x0007e80001207983 */ /* 0x000ea20000300a00 */
[----:B-1----:R-:W-:-:S03]  /*2c770*/  IMAD.WIDE R2, R13, 0x4, R232 ;  /* 0x000000040d027825 */ /* 0x002fc600078e02e8 */
[----:B------:R-:W2:Y:S04]  /*2c780*/  LDL.LU.64 R34, [R1+0x7e0] ;  /* 0x0007e00001227983 */ /* 0x000ea80000300a00 */
[----:B------:R1:W-:Y:S04]  /*2c790*/  STL.64 [R1+0xa8], R2 ;  /* 0x0000a80201007387 */ /* 0x0003e80000100a00 */
[----:B------:R-:W2:Y:S04]  /*2c7a0*/  LDL.LU.64 R36, [R1+0x7d8] ;  /* 0x0007d80001247983 */ /* 0x000ea80000300a00 */
[----:B------:R-:W-:Y:S04]  /*2c7b0*/  STL.64 [R1+0x970], R50 ;  /* 0x0009703201007387 */ /* 0x000fe80000100a00 */
[----:B------:R-:W-:Y:S04]  /*2c7c0*/  STL.64 [R1+0xe78], R50 ;  /* 0x000e783201007387 */ /* 0x000fe80000100a00 */
[----:B------:R-:W2:Y:S01]  /*2c7d0*/  LDL.LU.64 R232, [R1+0x7d0] ;  /* 0x0007d00001e87983 */ /* 0x000ea20000300a00 */
[----:B-1----:R-:W-:-:S03]  /*2c7e0*/  IMAD.WIDE R2, R13, 0x4, R234 ;  /* 0x000000040d027825 */ /* 0x002fc600078e02ea */
[----:B------:R-:W2:Y:S04]  /*2c7f0*/  LDL.LU.64 R234, [R1+0x7c8] ;  /* 0x0007c80001ea7983 */ /* 0x000ea80000300a00 */
[----:B------:R3:W-:Y:S02]  /*2c800*/  STL.64 [R1+0x860], R2 ;  /* 0x0008600201007387 */ /* 0x0007e40000100a00 */
[C---:B---3--:R-:W-:Y:S02]  /*2c810*/  IMAD.WIDE R2, R13.reuse, 0x4, R42 ;  /* 0x000000040d027825 */ /* 0x048fe400078e022a */
[----:B------:R-:W3:Y:S04]  /*2c820*/  LDL.LU.64 R42, [R1+0x7c0] ;  /* 0x0007c000012a7983 */ /* 0x000ee80000300a00 */
[----:B------:R1:W-:Y:S01]  /*2c830*/  STL.64 [R1+0x878], R2 ;  /* 0x0008780201007387 */ /* 0x0003e20000100a00 */
[----:B----4-:R-:W-:-:S05]  /*2c840*/  IMAD.WIDE R14, R13, 0x4, R228 ;  /* 0x000000040d0e7825 */ /* 0x010fca00078e02e4 */
[----:B------:R-:W-:Y:S01]  /*2c850*/  STL.64 [R1+0x850], R14 ;  /* 0x0008500e01007387 */ /* 0x000fe20000100a00 */
[----:B-1----:R-:W-:-:S04]  /*2c860*/  IMAD.WIDE R2, R13, 0x4, R230 ;  /* 0x000000040d027825 */ /* 0x002fc800078e02e6 */
[C---:B--2---:R-:W-:Y:S01]  /*2c870*/  IMAD.WIDE R48, R13.reuse, 0x4, R30 ;  /* 0x000000040d307825 */ /* 0x044fe200078e021e */
[----:B------:R1:W-:Y:S04]  /*2c880*/  STL.64 [R1+0x938], R2 ;  /* 0x0009380201007387 */ /* 0x0003e80000100a00 */
[----:B------:R-:W2:Y:S04]  /*2c890*/  LDL.LU.64 R30, [R1+0x7a8] ;  /* 0x0007a800011e7983 */ /* 0x000ea80000300a00 */
[----:B------:R-:W-:Y:S01]  /*2c8a0*/  STL.64 [R1+0x968], R48 ;  /* 0x0009683001007387 */ /* 0x000fe20000100a00 */
[----:B-1----:R-:W-:-:S04]  /*2c8b0*/  IMAD.WIDE R2, R13, 0x4, R38 ;  /* 0x000000040d027825 */ /* 0x002fc800078e0226 */
[C---:B------:R-:W-:Y:S01]  /*2c8c0*/  IMAD.WIDE R14, R13.reuse, 0x4, R40 ;  /* 0x000000040d0e7825 */ /* 0x040fe200078e0228 */
[----:B------:R1:W-:Y:S04]  /*2c8d0*/  STL.64 [R1+0xb0], R2 ;  /* 0x0000b00201007387 */ /* 0x0003e80000100a00 */
[----:B------:R-:W-:Y:S04]  /*2c8e0*/  STL.64 [R1+0xe80], R48 ;  /* 0x000e803001007387 */ /* 0x000fe80000100a00 */
[----:B------:R-:W4:Y:S01]  /*2c8f0*/  LDL.LU.64 R38, [R1+0x7a0] ;  /* 0x0007a00001267983 */ /* 0x000f220000300a00 */
[----:B-1----:R-:W-:-:S03]  /*2c900*/  IMAD.WIDE R2, R13, 0x4, R44 ;  /* 0x000000040d027825 */ /* 0x002fc600078e022c */
[----:B------:R-:W-:Y:S04]  /*2c910*/  STL.64 [R1+0x820], R14 ;  /* 0x0008200e01007387 */ /* 0x000fe80000100a00 */
[----:B------:R-:W4:Y:S04]  /*2c920*/  LDL.LU.64 R40, [R1+0x798] ;  /* 0x0007980001287983 */ /* 0x000f280000300a00 */
[----:B------:R1:W-:Y:S04]  /*2c930*/  STL.64 [R1+0x828], R2 ;  /* 0x0008280201007387 */ /* 0x0003e80000100a00 */
[----:B------:R-:W4:Y:S01]  /*2c940*/  LDL.LU.64 R44, [R1+0x790] ;  /* 0x00079000012c7983 */ /* 0x000f220000300a00 */
[----:B-1----:R-:W-:-:S03]  /*2c950*/  IMAD.WIDE R2, R13, 0x4, R236 ;  /* 0x000000040d027825 */ /* 0x002fc600078e02ec */
[----:B------:R-:W4:Y:S04]  /*2c960*/  LDL.LU.64 R236, [R1+0x788] ;  /* 0x0007880001ec7983 */ /* 0x000f280000300a00 */
[----:B------:R1:W-:Y:S02]  /*2c970*/  STL.64 [R1+0x838], R2 ;  /* 0x0008380201007387 */ /* 0x0003e40000100a00 */
[----:B-1----:R-:W-:-:S04]  /*2c980*/  IMAD.WIDE R2, R13, 0x4, R238 ;  /* 0x000000040d027825 */ /* 0x002fc800078e02ee */
[C---:B------:R-:W-:Y:S02]  /*2c990*/  IMAD.WIDE R238, R13.reuse, 0x4, R4 ;  /* 0x000000040dee7825 */ /* 0x040fe400078e0204 */
[----:B------:R-:W4:Y:S04]  /*2c9a0*/  LDL.LU.64 R4, [R1+0x780] ;  /* 0x0007800001047983 */ /* 0x000f280000300a00 */
[----:B------:R1:W-:Y:S04]  /*2c9b0*/  STL.64 [R1+0x808], R2 ;  /* 0x0008080201007387 */ /* 0x0003e80000100a00 */
[----:B------:R-:W-:Y:S04]  /*2c9c0*/  STL.64 [R1+0x960], R238 ;  /* 0x000960ee01007387 */ /* 0x000fe80000100a00 */
[----:B------:R-:W-:Y:S01]  /*2c9d0*/  STL.64 [R1+0xe88], R238 ;  /* 0x000e88ee01007387 */ /* 0x000fe20000100a00 */
[----:B-1----:R-:W-:-:S05]  /*2c9e0*/  IMAD.WIDE R2, R13, 0x4, R32 ;  /* 0x000000040d027825 */ /* 0x002fca00078e0220 */
[----:B------:R1:W-:Y:S01]  /*2c9f0*/  STL.64 [R1+0xc0], R2 ;  /* 0x0000c00201007387 */ /* 0x0003e20000100a00 */
[----:B------:R-:W-:-:S03]  /*2ca00*/  IMAD.WIDE R14, R13, 0x4, R36 ;  /* 0x000000040d0e7825 */ /* 0x000fc600078e0224 */
[----:B------:R-:W4:Y:S01]  /*2ca10*/  LDL.LU.64 R32, [R1+0x768] ;  /* 0x0007680001207983 */ /* 0x000f220000300a00 */
[----:B-1----:R-:W-:-:S05]  /*2ca20*/  IMAD.WIDE R2, R13, 0x4, R34 ;  /* 0x000000040d027825 */ /* 0x002fca00078e0222 */
[----:B------:R1:W-:Y:S04]  /*2ca30*/  STL.64 [R1+0x7e0], R2 ;  /* 0x0007e00201007387 */ /* 0x0003e80000100a00 */
[----:B------:R-:W-:Y:S04]  /*2ca40*/  STL.64 [R1+0x7d8], R14 ;  /* 0x0007d80e01007387 */ /* 0x000fe80000100a00 */
[----:B------:R-:W4:Y:S01]  /*2ca50*/  LDL.LU.64 R34, [R1+0x760] ;  /* 0x0007600001227983 */ /* 0x000f220000300a00 */
[----:B-1----:R-:W-:-:S05]  /*2ca60*/  IMAD.WIDE R2, R13, 0x4, R232 ;  /* 0x000000040d027825 */ /* 0x002fca00078e02e8 */
[----:B------:R2:W-:Y:S04]  /*2ca70*/  STL.64 [R1+0x7d0], R2 ;  /* 0x0007d00201007387 */ /* 0x0005e80000100a00 */
[----:B------:R-:W4:Y:S04]  /*2ca80*/  LDL.LU.64 R36, [R1+0x758] ;  /* 0x0007580001247983 */ /* 0x000f280000300a00 */
[----:B------:R-:W4:Y:S01]  /*2ca90*/  LDL.LU.64 R232, [R1+0x750] ;  /* 0x0007500001e87983 */ /* 0x000f220000300a00 */
[----:B------:R-:W-:-:S03]  /*2caa0*/  IMAD.WIDE R238, R13, 0x4, R234 ;  /* 0x000000040dee7825 */ /* 0x000fc600078e02ea */
[----:B------:R-:W4:Y:S01]  /*2cab0*/  LDL.LU.64 R234, [R1+0x748] ;  /* 0x0007480001ea7983 */ /* 0x000f220000300a00 */
[----:B---3--:R-:W-:-:S03]  /*2cac0*/  IMAD.WIDE R46, R13, 0x4, R42 ;  /* 0x000000040d2e7825 */ /* 0x008fc600078e022a */
[----:B------:R-:W3:Y:S04]  /*2cad0*/  LDL.LU.64 R42, [R1+0x740] ;  /* 0x00074000012a7983 */ /* 0x000ee80000300a00 */
[----:B------:R-:W-:Y:S04]  /*2cae0*/  STL.64 [R1+0x7f8], R238 ;  /* 0x0007f8ee01007387 */ /* 0x000fe80000100a00 */
[----:B------:R-:W-:Y:S04]  /*2caf0*/  STL.64 [R1+0xe90], R238 ;  /* 0x000e90ee01007387 */ /* 0x000fe80000100a00 */
[----:B------:R-:W-:Y:S04]  /*2cb00*/  STL.64 [R1+0x950], R46 ;  /* 0x0009502e01007387 */ /* 0x000fe80000100a00 */
[----:B------:R-:W-:Y:S01]  /*2cb10*/  STL.64 [R1+0xe98], R46 ;  /* 0x000e982e01007387 */ /* 0x000fe20000100a00 */
[----:B--2---:R-:W-:-:S05]  /*2cb20*/  IMAD.WIDE R2, R13, 0x4, R30 ;  /* 0x000000040d027825 */ /* 0x004fca00078e021e */
[----:B------:R4:W-:Y:S04]  /*2cb30*/  STL.64 [R1+0xc8], R2 ;  /* 0x0000c80201007387 */ /* 0x0009e80000100a00 */
[----:B------:R-:W2:Y:S01]  /*2cb40*/  LDL.LU.64 R30, [R1+0x728] ;  /* 0x00072800011e7983 */ /* 0x000ea20000300a00 */
[----:B----4-:R-:W-:-:S05]  /*2cb50*/  IMAD.WIDE R2, R13, 0x4, R38 ;  /* 0x000000040d027825 */ /* 0x010fca00078e0226 */
[----:B------:R1:W-:Y:S01]  /*2cb60*/  STL.64 [R1+0x7a8], R2 ;  /* 0x0007a80201007387 */ /* 0x0003e20000100a00 */
[----:B------:R-:W-:-:S05]  /*2cb70*/  IMAD.WIDE R14, R13, 0x4, R40 ;  /* 0x000000040d0e7825 */ /* 0x000fca00078e0228 */
[----:B------:R-:W-:Y:S01]  /*2cb80*/  STL.64 [R1+0x7b0], R14 ;  /* 0x0007b00e01007387 */ /* 0x000fe20000100a00 */
[----:B-1----:R-:W-:-:S03]  /*2cb90*/  IMAD.WIDE R2, R13, 0x4, R44 ;  /* 0x000000040d027825 */ /* 0x002fc600078e022c */
[----:B------:R-:W4:Y:S04]  /*2cba0*/  LDL.LU.64 R38, [R1+0x720] ;  /* 0x0007200001267983 */ /* 0x000f280000300a00 */
[----:B------:R1:W-:Y:S04]  /*2cbb0*/  STL.64 [R1+0x790], R2 ;  /* 0x0007900201007387 */ /* 0x0003e80000100a00 */
[----:B------:R-:W4:Y:S04]  /*2cbc0*/  LDL.LU.64 R40, [R1+0x718] ;  /* 0x0007180001287983 */ /* 0x000f280000300a00 */
[----:B------:R-:W4:Y:S01]  /*2cbd0*/  LDL.LU.64 R44, [R1+0x710] ;  /* 0x00071000012c7983 */ /* 0x000f220000300a00 */
[----:B------:R-:W-:-:S03]  /*2cbe0*/  IMAD.WIDE R48, R13, 0x4, R236 ;  /* 0x000000040d307825 */ /* 0x000fc600078e02ec */
[----:B------:R-:W4:Y:S01]  /*2cbf0*/  LDL.LU.64 R236, [R1+0x708] ;  /* 0x0007080001ec7983 */ /* 0x000f220000300a00 */
[----:B------:R-:W-:-:S03]  /*2cc00*/  IMAD.WIDE R220, R13, 0x4, R4 ;  /* 0x000000040ddc7825 */ /* 0x000fc600078e0204 */
[----:B------:R-:W4:Y:S04]  /*2cc10*/  LDL.LU.64 R4, [R1+0x700] ;  /* 0x0007000001047983 */ /* 0x000f280000300a00 */
[----:B------:R-:W-:Y:S04]  /*2cc20*/  STL.64 [R1+0x7b8], R48 ;  /* 0x0007b83001007387 */ /* 0x000fe80000100a00 */
[----:B------:R-:W-:Y:S04]  /*2cc30*/  STL.64 [R1+0xea0], R48 ;  /* 0x000ea03001007387 */ /* 0x000fe80000100a00 */
[----:B------:R-:W-:Y:S04]  /*2cc40*/  STL.64 [R1+0x780], R220 ;  /* 0x000780dc01007387 */ /* 0x000fe80000100a00 */
[----:B------:R-:W-:Y:S01]  /*2cc50*/  STL.64 [R1+0xea8], R220 ;  /* 0x000ea8dc01007387 */ /* 0x000fe20000100a00 */
[----:B-1----:R-:W-:-:S05]  /*2cc60*/  IMAD.WIDE R2, R13, 0x4, R32 ;  /* 0x000000040d027825 */ /* 0x002fca00078e0220 */
[----:B------:R1:W-:Y:S04]  /*2cc70*/  STL.64 [R1+0xd0], R2 ;  /* 0x0000d00201007387 */ /* 0x0003e80000100a00 */
[----:B------:R-:W4:Y:S01]  /*2cc80*/  LDL.LU.64 R32, [R1+0x6e8] ;  /* 0x0006e80001207983 */ /* 0x000f220000300a00 */
[----:B-1----:R-:W-:-:S05]  /*2cc90*/  IMAD.WIDE R2, R13, 0x4, R34 ;  /* 0x000000040d027825 */ /* 0x002fca00078e0222 */
[----:B------:R1:W-:Y:S01]  /*2cca0*/  STL.64 [R1+0x6e0], R2 ;  /* 0x0006e00201007387 */ /* 0x0003e20000100a00 */
[----:B------:R-:W-:-:S04]  /*2ccb0*/  IMAD.WIDE R14, R13, 0x4, R36 ;  /* 0x000000040d0e7825 */ /* 0x000fc800078e0224 */
[C---:B-1----:R-:W-:Y:S01]  /*2ccc0*/  IMAD.WIDE R2, R13.reuse, 0x4, R232 ;  /* 0x000000040d027825 */ /* 0x042fe200078e02e8 */
[----:B------:R-:W-:Y:S04]  /*2ccd0*/  STL.64 [R1+0x758], R14 ;  /* 0x0007580e01007387 */ /* 0x000fe80000100a00 */
[----:B------:R-:W4:Y:S04]  /*2cce0*/  LDL.LU.64 R34, [R1+0x6d0] ;  /* 0x0006d00001227983 */ /* 0x000f280000300a00 */
        /* <DEDUP_REMOVED lines=12> */
[----:B------:R4:W-:Y:S02]  /*2cdb0*/  STL.64 [R1+0xd8], R2 ;  /* 0x0000d80201007387 */ /* 0x0009e40000100a00 */
[C---:B----4-:R-:W-:Y:S02]  /*2cdc0*/  IMAD.WIDE R2, R13.reuse, 0x4, R38 ;  /* 0x000000040d027825 */ /* 0x050fe400078e0226 */
[----:B------:R-:W2:Y:S02]  /*2cdd0*/  LDL.LU.64 R38, [R1+0x690] ;  /* 0x0006900001267983 */ /* 0x000ea40000300a00 */
[C---:B------:R-:W-:Y:S02]  /*2cde0*/  IMAD.WIDE R14, R13.reuse, 0x4, R40 ;  /* 0x000000040d0e7825 */ /* 0x040fe400078e0228 */
[----:B------:R1:W-:Y:S04]  /*2cdf0*/  STL.64 [R1+0x6d8], R2 ;  /* 0x0006d80201007387 */ /* 0x0003e80000100a00 */
[----:B------:R4:W-:Y:S04]  /*2ce00*/  STL.64 [R1+0x718], R14 ;  /* 0x0007180e01007387 */ /* 0x0009e80000100a00 */
[----:B------:R-:W2:Y:S01]  /*2ce10*/  LDL.LU.64 R40, [R1+0x688] ;  /* 0x0006880001287983 */ /* 0x000ea20000300a00 */
[----:B-1----:R-:W-:-:S05]  /*2ce20*/  IMAD.WIDE R2, R13, 0x4, R44 ;  /* 0x000000040d027825 */ /* 0x002fca00078e022c */
[----:B------:R1:W-:Y:S01]  /*2ce30*/  STL.64 [R1+0x730], R2 ;  /* 0x0007300201007387 */ /* 0x0003e20000100a00 */
[----:B------:R-:W-:-:S03]  /*2ce40*/  IMAD.WIDE R52, R13, 0x4, R236 ;  /* 0x000000040d347825 */ /* 0x000fc600078e02ec */
[----:B------:R-:W2:Y:S04]  /*2ce50*/  LDL.LU.64 R44, [R1+0x680] ;  /* 0x00068000012c7983 */ /* 0x000ea80000300a00 */
[----:B------:R-:W2:Y:S01]  /*2ce60*/  LDL.LU.64 R236, [R1+0x678] ;  /* 0x0006780001ec7983 */ /* 0x000ea20000300a00 */
[----:B----4-:R-:W-:-:S03]  /*2ce70*/  IMAD.WIDE R14, R13, 0x4, R4 ;  /* 0x000000040d0e7825 */ /* 0x010fc600078e0204 */
[----:B------:R-:W4:Y:S04]  /*2ce80*/  LDL.LU.64 R4, [R1+0x670] ;  /* 0x0006700001047983 */ /* 0x000f280000300a00 */
[----:B------:R-:W-:Y:S04]  /*2ce90*/  STL.64 [R1+0x708], R52 ;  /* 0x0007083401007387 */ /* 0x000fe80000100a00 */
[----:B------:R-:W-:Y:S04]  /*2cea0*/  STL.64 [R1+0xec0], R52 ;  /* 0x000ec03401007387 */ /* 0x000fe80000100a00 */
[----:B------:R-:W4:Y:S04]  /*2ceb0*/  LDL.LU.64 R230, [R1+0x668] ;  /* 0x0006680001e67983 */ /* 0x000f280000300a00 */
[----:B------:R-:W-:Y:S01]  /*2cec0*/  STL.64 [R1+0x700], R14 ;  /* 0x0007000e01007387 */ /* 0x000fe20000100a00 */
[----:B-1----:R-:W-:-:S05]  /*2ced0*/  IMAD.WIDE R2, R13, 0x4, R32 ;  /* 0x000000040d027825 */ /* 0x002fca00078e0220 */
[----:B------:R1:W-:Y:S04]  /*2cee0*/  STL.64 [R1+0xe0], R2 ;  /* 0x0000e00201007387 */ /* 0x0003e80000100a00 */
[----:B------:R1:W-:Y:S04]  /*2cef0*/  STL.64 [R1+0xec8], R14 ;  /* 0x000ec80e01007387 */ /* 0x0003e80000100a00 */
[----:B------:R-:W4:Y:S01]  /*2cf00*/  LDL.LU.64 R30, [R1+0x650] ;  /* 0x00065000011e7983 */ /* 0x000f220000300a00 */
[----:B-1----:R-:W-:-:S05]  /*2cf10*/  IMAD.WIDE R2, R13, 0x4, R34 ;  /* 0x000000040d027825 */ /* 0x002fca00078e0222 */
[----:B------:R1:W-:Y:S01]  /*2cf20*/  STL.64 [R1+0x6c8], R2 ;  /* 0x0006c80201007387 */ /* 0x0003e20000100a00 */
[----:B------:R-:W-:-:S05]  /*2cf30*/  IMAD.WIDE R14, R13, 0x4, R36 ;  /* 0x000000040d0e7825 */ /* 0x000fca00078e0224 */
[----:B------:R-:W-:Y:S01]  /*2cf40*/  STL.64 [R1+0x6c0], R14 ;  /* 0x0006c00e01007387 */ /* 0x000fe20000100a00 */
[----:B-1----:R-:W-:-:S03]  /*2cf50*/  IMAD.WIDE R2, R13, 0x4, R232 ;  /* 0x000000040d027825 */ /* 0x002fc600078e02e8 */
[----:B------:R-:W4:Y:S04]  /*2cf60*/  LDL.LU.64 R32, [R1+0x648] ;  /* 0x0006480001207983 */ /* 0x000f280000300a00 */
[----:B------:R2:W-:Y:S04]  /*2cf70*/  STL.64 [R1+0x6b8], R2 ;  /* 0x0006b80201007387 */ /* 0x0005e80000100a00 */
[----:B------:R-:W4:Y:S04]  /*2cf80*/  LDL.LU.64 R34, [R1+0x640] ;  /* 0x0006400001227983 */ /* 0x000f280000300a00 */
[----:B------:R-:W4:Y:S04]  /*2cf90*/  LDL.LU.64 R36, [R1+0x628] ;  /* 0x0006280001247983 */ /* 0x000f280000300a00 */
[----:B------:R-:W4:Y:S01]  /*2cfa0*/  LDL.LU.64 R232, [R1+0x620] ;  /* 0x0006200001e87983 */ /* 0x000f220000300a00 */
[----:B------:R-:W-:-:S04]  /*2cfb0*/  IMAD.WIDE R244, R13, 0x4, R234 ;  /* 0x000000040df47825 */ /* 0x000fc800078e02ea */
[C---:B---3--:R-:W-:Y:S02]  /*2cfc0*/  IMAD.WIDE R16, R13.reuse, 0x4, R42 ;  /* 0x000000040d107825 */ /* 0x048fe400078e022a */
        /* <DEDUP_REMOVED lines=8> */
[----:B-1----:R-:W-:-:S05]  /*2d050*/  IMAD.WIDE R2, R13, 0x4, R40 ;  /* 0x000000040d027825 */ /* 0x002fca00078e0228 */
[----:B------:R1:W-:Y:S01]  /*2d060*/  STL.64 [R1+0x690], R2 ;  /* 0x0006900201007387 */ /* 0x0003e20000100a00 */
[----:B------:R-:W-:-:S04]  /*2d070*/  IMAD.WIDE R14, R13, 0x4, R44 ;  /* 0x000000040d0e7825 */ /* 0x000fc800078e022c */
[C---:B-1----:R-:W-:Y:S01]  /*2d080*/  IMAD.WIDE R2, R13.reuse, 0x4, R236 ;  /* 0x000000040d027825 */ /* 0x042fe200078e02ec */
[----:B------:R-:W-:Y:S04]  /*2d090*/  STL.64 [R1+0x680], R14 ;  /* 0x0006800e01007387 */ /* 0x000fe80000100a00 */
[----:B------:R-:W2:Y:S04]  /*2d0a0*/  LDL.LU.64 R38, [R1+0x5f8] ;  /* 0x0005f80001267983 */ /* 0x000ea80000300a00 */
[----:B------:R1:W-:Y:S04]  /*2d0b0*/  STL.64 [R1+0x678], R2 ;  /* 0x0006780201007387 */ /* 0x0003e80000100a00 */
[----:B------:R-:W2:Y:S04]  /*2d0c0*/  LDL.LU.64 R40, [R1+0x5f0] ;  /* 0x0005f00001287983 */ /* 0x000ea80000300a00 */
[----:B------:R-:W2:Y:S01]  /*2d0d0*/  LDL.LU.64 R44, [R1+0x5e8] ;  /* 0x0005e800012c7983 */ /* 0x000ea20000300a00 */
[----:B----4-:R-:W-:-:S03]  /*2d0e0*/  IMAD.WIDE R88, R13, 0x4, R4 ;  /* 0x000000040d587825 */ /* 0x010fc600078e0204 */
[----:B------:R-:W4:Y:S01]  /*2d0f0*/  LDL.LU.64 R236, [R1+0x5e0] ;  /* 0x0005e00001ec7983 */ /* 0x000f220000300a00 */
[----:B------:R-:W-:-:S03]  /*2d100*/  IMAD.WIDE R18, R13, 0x4, R230 ;  /* 0x000000040d127825 */ /* 0x000fc600078e02e6 */
[----:B------:R-:W4:Y:S04]  /*2d110*/  LDL.LU.64 R4, [R1+0x5d8] ;  /* 0x0005d80001047983 */ /* 0x000f280000300a00 */
[----:B------:R-:W-:Y:S04]  /*2d120*/  STL.64 [R1+0x670], R88 ;  /* 0x0006705801007387 */ /* 0x000fe80000100a00 */
[----:B------:R-:W-:Y:S04]  /*2d130*/  STL.64 [R1+0xee0], R88 ;  /* 0x000ee05801007387 */ /* 0x000fe80000100a00 */
[----:B------:R-:W-:Y:S01]  /*2d140*/  STL.64 [R1+0x668], R18 ;  /* 0x0006681201007387 */ /* 0x000fe20000100a00 */
[----:B-1----:R-:W-:-:S03]  /*2d150*/  IMAD.WIDE R2, R13, 0x4, R30 ;  /* 0x000000040d027825 */ /* 0x002fc600078e021e */
[----:B------:R-:W-:Y:S04]  /*2d160*/  STL.64 [R1+0xee8], R18 ;  /* 0x000ee81201007387 */ /* 0x000fe80000100a00 */
[----:B------:R1:W-:Y:S01]  /*2d170*/  STL.64 [R1+0xf0], R2 ;  /* 0x0000f00201007387 */ /* 0x0003e20000100a00 */
[----:B------:R-:W-:-:S04]  /*2d180*/  IMAD.WIDE R16, R13, 0x4, R32 ;  /* 0x000000040d107825 */ /* 0x000fc800078e0220 */
[C---:B------:R-:W-:Y:S01]  /*2d190*/  IMAD.WIDE R14, R13.reuse, 0x4, R34 ;  /* 0x000000040d0e7825 */ /* 0x040fe200078e0222 */
[----:B------:R-:W-:Y:S03]  /*2d1a0*/  STL.64 [R1+0x648], R16 ;  /* 0x0006481001007387 */ /* 0x000fe60000100a00 */
[C---:B-1----:R-:W-:Y:S01]  /*2d1b0*/  IMAD.WIDE R2, R13.reuse, 0x4, R36 ;  /* 0x000000040d027825 */ /* 0x042fe200078e0224 */
[----:B------:R-:W-:Y:S04]  /*2d1c0*/  STL.64 [R1+0x640], R14 ;  /* 0x0006400e01007387 */ /* 0x000fe80000100a00 */
[----:B------:R-:W4:Y:S01]  /*2d1d0*/  LDL.LU.64 R30, [R1+0x5c0] ;  /* 0x0005c000011e7983 */ /* 0x000f220000300a00 */
[----:B------:R-:W-:-:S03]  /*2d1e0*/  IMAD.WIDE R86, R13, 0x4, R232 ;  /* 0x000000040d567825 */ /* 0x000fc600078e02e8 */
[----:B------:R2:W-:Y:S04]  /*2d1f0*/  STL.64 [R1+0x628], R2 ;  /* 0x0006280201007387 */ /* 0x0005e80000100a00 */
[----:B------:R-:W4:Y:S04]  /*2d200*/  LDL.LU.64 R32, [R1+0x5b8] ;  /* 0x0005b80001207983 */ /* 0x000f280000300a00 */
[----:B------:R-:W4:Y:S04]  /*2d210*/  LDL.LU.64 R34, [R1+0x5b0] ;  /* 0x0005b00001227983 */ /* 0x000f280000300a00 */
[----:B------:R-:W4:Y:S04]  /*2d220*/  LDL.LU.64 R36, [R1+0x5a8] ;  /* 0x0005a80001247983 */ /* 0x000f280000300a00 */
        /* <DEDUP_REMOVED lines=8> */
[----:B------:R1:W-:Y:S01]  /*2d2b0*/  STL.64 [R1+0x110], R2 ;  /* 0x0001100201007387 */ /* 0x0003e20000100a00 */
[----:B------:R-:W-:-:S05]  /*2d2c0*/  IMAD.WIDE R14, R13, 0x4, R38 ;  /* 0x000000040d0e7825 */ /* 0x000fca00078e0226 */
[----:B------:R-:W-:Y:S01]  /*2d2d0*/  STL.64 [R1+0x5f8], R14 ;  /* 0x0005f80e01007387 */ /* 0x000fe20000100a00 */
[----:B-1----:R-:W-:-:S05]  /*2d2e0*/  IMAD.WIDE R2, R13, 0x4, R44 ;  /* 0x000000040d027825 */ /* 0x002fca00078e022c */
[----:B------:R1:W-:Y:S04]  /*2d2f0*/  STL.64 [R1+0x5e8], R2 ;  /* 0x0005e80201007387 */ /* 0x0003e80000100a00 */
[----:B------:R-:W2:Y:S04]  /*2d300*/  LDL.LU.64 R234, [R1+0x580] ;  /* 0x0005800001ea7983 */ /* 0x000ea80000300a00 */
[----:B------:R-:W2:Y:S04]  /*2d310*/  LDL.LU.64 R38, [R1+0x578] ;  /* 0x0005780001267983 */ /* 0x000ea80000300a00 */
[----:B------:R-:W2:Y:S01]  /*2d320*/  LDL.LU.64 R44, [R1+0x570] ;  /* 0x00057000012c7983 */ /* 0x000ea20000300a00 */
[----:B------:R-:W-:-:S05]  /*2d330*/  IMAD.WIDE R238, R13, 0x4, R40 ;  /* 0x000000040dee7825 */ /* 0x000fca00078e0228 */
[----:B------:R-:W-:Y:S04]  /*2d340*/  STL.64 [R1+0x5f0], R238 ;  /* 0x0005f0ee01007387 */ /* 0x000fe80000100a00 */
[----:B------:R-:W-:Y:S04]  /*2d350*/  STL.64 [R1+0xfe0], R238 ;  /* 0x000fe0ee01007387 */ /* 0x000fe80000100a00 */
[----:B------:R-:W2:Y:S01]  /*2d360*/  LDL.LU.64 R40, [R1+0x568] ;  /* 0x0005680001287983 */ /* 0x000ea20000300a00 */
[----:B----4-:R-:W-:-:S03]  /*2d370*/  IMAD.WIDE R84, R13, 0x4, R236 ;  /* 0x000000040d547825 */ /* 0x010fc600078e02ec */
        /* <DEDUP_REMOVED lines=8> */
[----:B------:R1:W-:Y:S01]  /*2d400*/  STL.64 [R1+0x118], R2 ;  /* 0x0001180201007387 */ /* 0x0003e20000100a00 */
[----:B------:R-:W-:-:S05]  /*2d410*/  IMAD.WIDE R14, R13, 0x4, R32 ;  /* 0x000000040d0e7825 */ /* 0x000fca00078e0220 */
[----:B------:R-:W-:Y:S01]  /*2d420*/  STL.64 [R1+0x5b8], R14 ;  /* 0x0005b80e01007387 */ /* 0x000fe20000100a00 */
[----:B-1----:R-:W-:-:S04]  /*2d430*/  IMAD.WIDE R2, R13, 0x4, R36 ;  /* 0x000000040d027825 */ /* 0x002fc800078e0224 */
[C---:B------:R-:W-:Y:S01]  /*2d440*/  IMAD.WIDE R220, R13.reuse, 0x4, R34 ;  /* 0x000000040ddc7825 */ /* 0x040fe200078e0222 */
[----:B------:R2:W-:Y:S04]  /*2d450*/  STL.64 [R1+0x5a8], R2 ;  /* 0x0005a80201007387 */ /* 0x0005e80000100a00 */
[----:B------:R-:W4:Y:S01]  /*2d460*/  LDL.LU.64 R32, [R1+0x540] ;  /* 0x0005400001207983 */ /* 0x000f220000300a00 */
[----:B------:R-:W-:-:S03]  /*2d470*/  IMAD.WIDE R82, R13, 0x4, R232 ;  /* 0x000000040d527825 */ /* 0x000fc600078e02e8 */
[----:B------:R-:W4:Y:S04]  /*2d480*/  LDL.LU.64 R34, [R1+0x538] ;  /* 0x0005380001227983 */ /* 0x000f280000300a00 */
[----:B------:R-:W4:Y:S04]  /*2d490*/  LDL.LU.64 R36, [R1+0x530] ;  /* 0x0005300001247983 */ /* 0x000f280000300a00 */
[----:B------:R-:W-:Y:S04]  /*2d4a0*/  STL.64 [R1+0x5b0], R220 ;  /* 0x0005b0dc01007387 */ /* 0x000fe80000100a00 */
[----:B------:R-:W-:Y:S04]  /*2d4b0*/  STL.64 [R1+0xfe8], R220 ;  /* 0x000fe8dc01007387 */ /* 0x000fe80000100a00 */
        /* <DEDUP_REMOVED lines=9> */
[----:B------:R-:W-:-:S03]  /*2d550*/  IMAD.WIDE R50, R13, 0x4, R44 ;  /* 0x000000040d327825 */ /* 0x000fc600078e022c */
[----:B------:R-:W2:Y:S01]  /*2d560*/  LDL.LU.64 R44, [R1+0x500] ;  /* 0x00050000012c7983 */ /* 0x000ea20000300a00 */
[----:B-1----:R-:W-:-:S05]  /*2d570*/  IMAD.WIDE R2, R13, 0x4, R38 ;  /* 0x000000040d027825 */ /* 0x002fca00078e0226 */
[----:B------:R1:W-:Y:S02]  /*2d580*/  STL.64 [R1+0x578], R2 ;  /* 0x0005780201007387 */ /* 0x0003e40000100a00 */
[----:B-1----:R-:W-:-:S05]  /*2d590*/  IMAD.WIDE R2, R13, 0x4, R40 ;  /* 0x000000040d027825 */ /* 0x002fca00078e0228 */
[----:B------:R1:W-:Y:S04]  /*2d5a0*/  STL.64 [R1+0x568], R2 ;  /* 0x0005680201007387 */ /* 0x0003e80000100a00 */
[----:B------:R-:W-:Y:S04]  /*2d5b0*/  STL.64 [R1+0x570], R50 ;  /* 0x0005703201007387 */ /* 0x000fe80000100a00 */
[----:B------:R-:W-:Y:S01]  /*2d5c0*/  STL.64 [R1+0xff0], R50 ;  /* 0x000ff03201007387 */ /* 0x000fe20000100a00 */
[----:B----4-:R-:W-:-:S03]  /*2d5d0*/  IMAD.WIDE R80, R13, 0x4, R236 ;  /* 0x000000040d507825 */ /* 0x010fc600078e02ec */
[----:B------:R-:W4:Y:S01]  /*2d5e0*/  LDL.LU.64 R234, [R1+0x4f8] ;  /* 0x0004f80001ea7983 */ /* 0x000f220000300a00 */
[----:B------:R-:W-:-:S03]  /*2d5f0*/  IMAD.WIDE R242, R13, 0x4, R4 ;  /* 0x000000040df27825 */ /* 0x000fc600078e0204 */
[----:B------:R-:W4:Y:S04]  /*2d600*/  LDL.LU.64 R38, [R1+0x4f0] ;  /* 0x0004f00001267983 */ /* 0x000f280000300a00 */
[----:B------:R-:W4:Y:S04]  /*2d610*/  LDL.LU.64 R40, [R1+0x4e8] ;  /* 0x0004e80001287983 */ /* 0x000f280000300a00 */
[----:B------:R-:W4:Y:S04]  /*2d620*/  LDL.LU.64 R236, [R1+0x4e0] ;  /* 0x0004e00001ec7983 */ /* 0x000f280000300a00 */
[----:B------:R-:W4:Y:S04]  /*2d630*/  LDL.LU.64 R4, [R1+0x4d8] ;  /* 0x0004d80001047983 */ /* 0x000f280000300a00 */
[----:B------:R-:W-:Y:S04]  /*2d640*/  STL.64 [R1+0x590], R80 ;  /* 0x0005905001007387 */ /* 0x000fe80000100a00 */
[----:B------:R-:W-:Y:S04]  /*2d650*/  STL.64 [R1+0xf20], R80 ;  /* 0x000f205001007387 */ /* 0x000fe80000100a00 */
[----:B------:R-:W-:Y:S04]  /*2d660*/  STL.64 [R1+0x610], R242 ;  /* 0x000610f201007387 */ /* 0x000fe80000100a00 */
[----:B------:R-:W-:Y:S01]  /*2d670*/  STL.64 [R1+0xf28], R242 ;  /* 0x000f28f201007387 */ /* 0x000fe20000100a00 */
[----:B-1----:R-:W-:-:S04]  /*2d680*/  IMAD.WIDE R2, R13, 0x4, R32 ;  /* 0x000000040d027825 */ /* 0x002fc800078e0220 */
[C---:B------:R-:W-:Y:S01]  /*2d690*/  IMAD.WIDE R14, R13.reuse, 0x4, R34 ;  /* 0x000000040d0e7825 */ /* 0x040fe200078e0222 */
[----:B------:R1:W-:Y:S03]  /*2d6a0*/  STL.64 [R1+0x128], R2 ;  /* 0x0001280201007387 */ /* 0x0003e60000100a00 */
[C---:B------:R-:W-:Y:S01]  /*2d6b0*/  IMAD.WIDE R48, R13.reuse, 0x4, R36 ;  /* 0x000000040d307825 */ /* 0x040fe200078e0224 */
[----:B------:R-:W-:Y:S03]  /*2d6c0*/  STL.64 [R1+0x538], R14 ;  /* 0x0005380e01007387 */ /* 0x000fe60000100a00 */
[C---:B-1----:R-:W-:Y:S02]  /*2d6d0*/  IMAD.WIDE R2, R13.reuse, 0x4, R8 ;  /* 0x000000040d027825 */ /* 0x042fe400078e0208 */
[----:B------:R-:W4:Y:S02]  /*2d6e0*/  LDL.LU.64 R8, [R1+0x4c0] ;  /* 0x0004c00001087983 */ /* 0x000f240000300a00 */
[----:B------:R-:W-:-:S02]  /*2d6f0*/  IMAD.WIDE R78, R13, 0x4, R232 ;  /* 0x000000040d4e7825 */ /* 0x000fc400078e02e8 */
[----:B------:R2:W-:Y:S04]  /*2d700*/  STL.64 [R1+0x528], R2 ;  /* 0x0005280201007387 */ /* 0x0005e80000100a00 */
[----:B------:R-:W-:Y:S04]  /*2d710*/  STL.64 [R1+0x530], R48 ;  /* 0x0005303001007387 */ /* 0x000fe80000100a00 */
[----:B------:R-:W-:Y:S04]  /*2d720*/  STL.64 [R1+0xff8], R48 ;  /* 0x000ff83001007387 */ /* 0x000fe80000100a00 */
[----:B------:R-:W4:Y:S04]  /*2d730*/  LDL.LU.64 R34, [R1+0x4b8] ;  /* 0x0004b80001227983 */ /* 0x000f280000300a00 */
[----:B------:R-:W-:Y:S04]  /*2d740*/  STL.64 [R1+0x580], R78 ;  /* 0x0005804e01007387 */ /* 0x000fe80000100a00 */
[----:B------:R-:W-:Y:S04]  /*2d750*/  STL.64 [R1+0xf30], R78 ;  /* 0x000f304e01007387 */ /* 0x000fe80000100a00 */
[----:B------:R-:W4:Y:S04]  /*2d760*/  LDL.LU.64 R36, [R1+0x4b0] ;  /* 0x0004b00001247983 */ /* 0x000f280000300a00 */
[----:B------:R-:W4:Y:S01]  /*2d770*/  LDL.LU.64 R232, [R1+0x4a8] ;  /* 0x0004a80001e87983 */ /* 0x000f220000300a00 */
[----:B---3--:R-:W-:-:S04]  /*2d780*/  IMAD.WIDE R22, R13, 0x4, R42 ;  /* 0x000000040d167825 */ /* 0x008fc800078e022a */
[----:B--2---:R-:W-:-:S05]  /*2d790*/  IMAD.WIDE R2, R13, 0x4, R44 ;  /* 0x000000040d027825 */ /* 0x004fca00078e022c */
[----:B------:R4:W-:Y:S04]  /*2d7a0*/  STL.64 [R1+0x130], R2 ;  /* 0x0001300201007387 */ /* 0x0009e80000100a00 */
[----:B------:R-:W2:Y:S04]  /*2d7b0*/  LDL.LU.64 R42, [R1+0x4a0] ;  /* 0x0004a000012a7983 */ /* 0x000ea80000300a00 */
[----:B------:R-:W3:Y:S04]  /*2d7c0*/  LDL.LU.64 R44, [R1+0x498] ;  /* 0x00049800012c7983 */ /* 0x000ee80000300a00 */
[----:B------:R-:W-:Y:S04]  /*2d7d0*/  STL.64 [R1+0x600], R22 ;  /* 0x0006001601007387 */ /* 0x000fe80000100a00 */
[----:B------:R-:W-:Y:S01]  /*2d7e0*/  STL.64 [R1+0xf38], R22 ;  /* 0x000f381601007387 */ /* 0x000fe20000100a00 */
[----:B----4-:R-:W-:-:S05]  /*2d7f0*/  IMAD.WIDE R2, R13, 0x4, R234 ;  /* 0x000000040d027825 */ /* 0x010fca00078e02ea */
[----:B------:R1:W-:Y:S01]  /*2d800*/  STL.64 [R1+0x4f8], R2 ;  /* 0x0004f80201007387 */ /* 0x0003e20000100a00 */
[----:B------:R-:W-:-:S04]  /*2d810*/  IMAD.WIDE R46, R13, 0x4, R38 ;  /* 0x000000040d2e7825 */ /* 0x000fc800078e0226 */
[----:B------:R-:W-:-:S04]  /*2d820*/  IMAD.WIDE R78, R13, 0x4, R40 ;  /* 0x000000040d4e7825 */ /* 0x000fc800078e0228 */
[C---:B------:R-:W-:Y:S02]  /*2d830*/  IMAD.WIDE R24, R13.reuse, 0x4, R4 ;  /* 0x000000040d187825 */ /* 0x040fe400078e0204 */
[----:B------:R-:W4:Y:S02]  /*2d840*/  LDL.LU.64 R4, [R1+0x238] ;  /* 0x0002380001047983 */ /* 0x000f240000300a00 */
[C---:B-1----:R-:W-:Y:S02]  /*2d850*/  IMAD.WIDE R2, R13.reuse, 0x4, R236 ;  /* 0x000000040d027825 */ /* 0x042fe400078e02ec */
[----:B------:R-:W-:Y:S04]  /*2d860*/  STL.64 [R1+0x4f0], R46 ;  /* 0x0004f02e01007387 */ /* 0x000fe80000100a00 */
[----:B------:R-:W-:Y:S04]  /*2d870*/  STL.64 [R1+0x1000], R46 ;  /* 0x0010002e01007387 */ /* 0x000fe80000100a00 */
[----:B------:R-:W-:Y:S04]  /*2d880*/  STL.64 [R1+0x4e8], R78 ;  /* 0x0004e84e01007387 */ /* 0x000fe80000100a00 */
[----:B------:R-:W-:Y:S04]  /*2d890*/  STL.64 [R1+0xf40], R78 ;  /* 0x000f404e01007387 */ /* 0x000fe80000100a00 */
[----:B------:R-:W-:Y:S04]  /*2d8a0*/  STL.64 [R1+0x558], R2 ;  /* 0x0005580201007387 */ /* 0x000fe80000100a00 */
[----:B------:R1:W-:Y:S04]  /*2d8b0*/  STL.64 [R1+0xf48], R2 ;  /* 0x000f480201007387 */ /* 0x0003e80000100a00 */
[----:B------:R-:W4:Y:S04]  /*2d8c0*/  LDL.LU.64 R32, [R1+0x480] ;  /* 0x0004800001207983 */ /* 0x000f280000300a00 */
[----:B------:R-:W4:Y:S04]  /*2d8d0*/  LDL.LU.64 R234, [R1+0x478] ;  /* 0x0004780001ea7983 */ /* 0x000f280000300a00 */
[----:B------:R-:W4:Y:S04]  /*2d8e0*/  LDL.LU.64 R38, [R1+0x470] ;  /* 0x0004700001267983 */ /* 0x000f280000300a00 */
[----:B------:R-:W4:Y:S04]  /*2d8f0*/  LDL.LU.64 R40, [R1+0x468] ;  /* 0x0004680001287983 */ /* 0x000f280000300a00 */
[----:B------:R-:W4:Y:S01]  /*2d900*/  LDL.LU.64 R236, [R1+0x460] ;  /* 0x0004600001ec7983 */ /* 0x000f220000300a00 */
[----:B------:R-:W-:-:S03]  /*2d910*/  IMAD.WIDE R8, R13, 0x4, R8 ;  /* 0x000000040d087825 */ /* 0x000fc600078e0208 */
[----:B------:R-:W-:Y:S04]  /*2d920*/  STL.64 [R1+0x5d8], R24 ;  /* 0x0005d81801007387 */ /* 0x000fe80000100a00 */
[----:B------:R-:W-:Y:S04]  /*2d930*/  STL.64 [R1+0xf50], R24 ;  /* 0x000f501801007387 */ /* 0x000fe80000100a00 */
[----:B------:R-:W-:Y:S01]  /*2d940*/  STL.64 [R1+0x1b8], R8 ;  /* 0x0001b80801007387 */ /* 0x000fe20000100a00 */
[----:B-1----:R-:W-:-:S03]  /*2d950*/  IMAD.WIDE R2, R13, 0x4, R34 ;  /* 0x000000040d027825 */ /* 0x002fc600078e0222 */
[----:B------:R-:W-:Y:S04]  /*2d960*/  STL.64 [R1+0x10a0], R8 ;  /* 0x0010a00801007387 */ /* 0x000fe80000100a00 */
[----:B------:R-:W-:Y:S01]  /*2d970*/  STL.64 [R1+0x4b8], R2 ;  /* 0x0004b80201007387 */ /* 0x000fe20000100a00 */
[----:B---3--:R-:W-:-:S03]  /*2d980*/  IMAD.WIDE R26, R13, 0x4, R44 ;  /* 0x000000040d1a7825 */ /* 0x008fc600078e022c */
[----:B------:R-:W3:Y:S01]  /*2d990*/  LDL.LU.64 R44, [R1+0x340] ;  /* 0x00034000012c7983 */ /* 0x000ee20000300a00 */
[----:B------:R-:W-:-:S04]  /*2d9a0*/  IMAD.WIDE R78, R13, 0x4, R36 ;  /* 0x000000040d4e7825 */ /* 0x000fc800078e0224 */
[C---:B------:R-:W-:Y:S01]  /*2d9b0*/  IMAD.WIDE R242, R13.reuse, 0x4, R232 ;  /* 0x000000040df27825 */ /* 0x040fe200078e02e8 */
[----:B------:R-:W-:Y:S03]  /*2d9c0*/  STL.64 [R1+0x4b0], R78 ;  /* 0x0004b04e01007387 */ /* 0x000fe60000100a00 */
[C---:B--2---:R-:W-:Y:S01]  /*2d9d0*/  IMAD.WIDE R240, R13.reuse, 0x4, R42 ;  /* 0x000000040df07825 */ /* 0x044fe200078e022a */
[----:B------:R-:W-:Y:S04]  /*2d9e0*/  STL.64 [R1+0x1008], R78 ;  /* 0x0010084e01007387 */ /* 0x000fe80000100a00 */
[----:B------:R-:W-:Y:S04]  /*2d9f0*/  STL.64 [R1+0x4c8], R242 ;  /* 0x0004c8f201007387 */ /* 0x000fe80000100a00 */
[----:B------:R-:W-:Y:S04]  /*2da00*/  STL.64 [R1+0xf58], R242 ;  /* 0x000f58f201007387 */ /* 0x000fe80000100a00 */
[----:B------:R-:W-:Y:S04]  /*2da10*/  STL.64 [R1+0x540], R240 ;  /* 0x000540f001007387 */ /* 0x000fe80000100a00 */
[----:B------:R4:W-:Y:S04]  /*2da20*/  STL.64 [R1+0xf60], R240 ;  /* 0x000f60f001007387 */ /* 0x0009e80000100a00 */
[----:B------:R-:W2:Y:S04]  /*2da30*/  LDL.LU.64 R34, [R1+0x448] ;  /* 0x0004480001227983 */ /* 0x000ea80000300a00 */
[----:B------:R-:W2:Y:S04]  /*2da40*/  LDL.LU.64 R36, [R1+0x440] ;  /* 0x0004400001247983 */ /* 0x000ea80000300a00 */
[----:B------:R-:W2:Y:S04]  /*2da50*/  LDL.LU.64 R232, [R1+0x438] ;  /* 0x0004380001e87983 */ /* 0x000ea80000300a00 */
[----:B------:R-:W2:Y:S01]  /*2da60*/  LDL.LU.64 R42, [R1+0x430] ;  /* 0x00043000012a7983 */ /* 0x000ea20000300a00 */
[----:B----4-:R-:W-:-:S03]  /*2da70*/  IMAD.WIDE R240, R13, 0x4, R4 ;  /* 0x000000040df07825 */ /* 0x010fc600078e0204 */
[----:B------:R-:W4:Y:S04]  /*2da80*/  LDL.LU.64 R4, [R1+0x428] ;  /* 0x0004280001047983 */ /* 0x000f280000300a00 */
[----:B------:R-:W-:Y:S04]  /*2da90*/  STL.64 [R1+0x5c0], R26 ;  /* 0x0005c01a01007387 */ /* 0x000fe80000100a00 */
[----:B------:R1:W-:Y:S04]  /*2daa0*/  STL.64 [R1+0xf68], R26 ;  /* 0x000f681a01007387 */ /* 0x0003e80000100a00 */
[----:B------:R-:W-:Y:S04]  /*2dab0*/  STL.64 [R1+0x238], R240 ;  /* 0x000238f001007387 */ /* 0x000fe80000100a00 */
[----:B------:R-:W-:Y:S01]  /*2dac0*/  STL.64 [R1+0x10a8], R240 ;  /* 0x0010a8f001007387 */ /* 0x000fe20000100a00 */
[----:B------:R-:W-:-:S04]  /*2dad0*/  IMAD.WIDE R2, R13, 0x4, R32 ;  /* 0x000000040d027825 */ /* 0x000fc800078e0220 */
[C---:B-1----:R-:W-:Y:S01]  /*2dae0*/  IMAD.WIDE R26, R13.reuse, 0x4, R234 ;  /* 0x000000040d1a7825 */ /* 0x042fe200078e02ea */
[----:B------:R2:W-:Y:S03]  /*2daf0*/  STL.64 [R1+0x480], R2 ;  /* 0x0004800201007387 */ /* 0x0005e60000100a00 */
[----:B------:R-:W-:-:S04]  /*2db00*/  IMAD.WIDE R80, R13, 0x4, R38 ;  /* 0x000000040d507825 */ /* 0x000fc800078e0226 */
[----:B------:R-:W-:-:S04]  /*2db10*/  IMAD.WIDE R246, R13, 0x4, R40 ;  /* 0x000000040df67825 */ /* 0x000fc800078e0228 */
[C---:B------:R-:W-:Y:S02]  /*2db20*/  IMAD.WIDE R28, R13.reuse, 0x4, R236 ;  /* 0x000000040d1c7825 */ /* 0x040fe400078e02ec */
[----:B------:R-:W4:Y:S04]  /*2db30*/  LDL.LU.64 R236, [R1+0x3a8] ;  /* 0x0003a80001ec7983 */ /* 0x000f280000300a00 */
[----:B------:R-:W-:Y:S04]  /*2db40*/  STL.64 [R1+0x478], R26 ;  /* 0x0004781a01007387 */ /* 0x000fe80000100a00 */
[----:B------:R-:W-:Y:S04]  /*2db50*/  STL.64 [R1+0x1010], R26 ;  /* 0x0010101a01007387 */ /* 0x000fe80000100a00 */
[----:B------:R-:W-:Y:S04]  /*2db60*/  STL.64 [R1+0x4a0], R80 ;  /* 0x0004a05001007387 */ /* 0x000fe80000100a00 */
[----:B------:R-:W-:Y:S04]  /*2db70*/  STL.64 [R1+0xf70], R80 ;  /* 0x000f705001007387 */ /* 0x000fe80000100a00 */
[----:B------:R-:W-:Y:S04]  /*2db80*/  STL.64 [R1+0x518], R246 ;  /* 0x000518f601007387 */ /* 0x000fe80000100a00 */
[----:B------:R-:W-:Y:S04]  /*2db90*/  STL.64 [R1+0xf78], R246 ;  /* 0x000f78f601007387 */ /* 0x000fe80000100a00 */
        /* <DEDUP_REMOVED lines=10> */
[----:B--2---:R-:W-:-:S04]  /*2dc40*/  IMAD.WIDE R2, R13, 0x4, R34 ;  /* 0x000000040d027825 */ /* 0x004fc800078e0222 */
[C---:B------:R-:W-:Y:S01]  /*2dc50*/  IMAD.WIDE R24, R13.reuse, 0x4, R36 ;  /* 0x000000040d187825 */ /* 0x040fe200078e0224 */
[----:B------:R1:W-:Y:S03]  /*2dc60*/  STL.64 [R1+0x448], R2 ;  /* 0x0004480201007387 */ /* 0x0003e60000100a00 */
[----:B------:R-:W-:-:S04]  /*2dc70*/  IMAD.WIDE R226, R13, 0x4, R232 ;  /* 0x000000040de27825 */ /* 0x000fc800078e02e8 */
[----:B------:R-:W-:-:S04]  /*2dc80*/  IMAD.WIDE R76, R13, 0x4, R42 ;  /* 0x000000040d4c7825 */ /* 0x000fc800078e022a */
[C---:B----4-:R-:W-:Y:S02]  /*2dc90*/  IMAD.WIDE R228, R13.reuse, 0x4, R4 ;  /* 0x000000040de47825 */ /* 0x050fe400078e0204 */
[----:B------:R-:W2:Y:S04]  /*2dca0*/  LDL.LU.64 R4, [R1+0x3c0] ;  /* 0x0003c00001047983 */ /* 0x000ea80000300a00 */
        /* <DEDUP_REMOVED lines=10> */
[----:B------:R-:W-:-:S03]  /*2dd50*/  IMAD.WIDE R220, R13, 0x4, R236 ;  /* 0x000000040ddc7825 */ /* 0x000fc600078e02ec */
[----:B------:R-:W4:Y:S04]  /*2dd60*/  LDL.LU.64 R236, [R1+0x3b0] ;  /* 0x0003b00001ec7983 */ /* 0x000f280000300a00 */
[----:B------:R-:W-:Y:S04]  /*2dd70*/  STL.64 [R1+0x588], R228 ;  /* 0x000588e401007387 */ /* 0x000fe80000100a00 */
[----:B------:R-:W-:Y:S04]  /*2dd80*/  STL.64 [R1+0xfa0], R228 ;  /* 0x000fa0e401007387 */ /* 0x000fe80000100a00 */
[----:B------:R-:W-:Y:S04]  /*2dd90*/  STL.64 [R1+0x3a8], R220 ;  /* 0x0003a8dc01007387 */ /* 0x000fe80000100a00 */
[----:B------:R-:W-:Y:S01]  /*2dda0*/  STL.64 [R1+0x10b8], R220 ;  /* 0x0010b8dc01007387 */ /* 0x000fe20000100a00 */
[----:B-1----:R-:W-:-:S04]  /*2ddb0*/  IMAD.WIDE R2, R13, 0x4, R32 ;  /* 0x000000040d027825 */ /* 0x002fc800078e0220 */
[C---:B------:R-:W-:Y:S01]  /*2ddc0*/  IMAD.WIDE R22, R13.reuse, 0x4, R234 ;  /* 0x000000040d167825 */ /* 0x040fe200078e02ea */
[----:B------:R4:W-:Y:S04]  /*2ddd0*/  STL.64 [R1+0x410], R2 ;  /* 0x0004100201007387 */ /* 0x0009e80000100a00 */
[----:B------:R-:W-:Y:S04]  /*2dde0*/  STL.64 [R1+0x408], R22 ;  /* 0x0004081601007387 */ /* 0x000fe80000100a00 */
[----:B------:R-:W-:Y:S01]  /*2ddf0*/  STL.64 [R1+0x1020], R22 ;  /* 0x0010201601007387 */ /* 0x000fe20000100a00 */
[----:B---3--:R-:W-:-:S03]  /*2de00*/  IMAD.WIDE R230, R13, 0x4, R44 ;  /* 0x000000040de67825 */ /* 0x008fc600078e022c */
[----:B------:R-:W3:Y:S01]  /*2de10*/  LDL.LU.64 R44, [R1+0x390] ;  /* 0x00039000012c7983 */ /* 0x000ee20000300a00 */
[----:B------:R-:W-:-:S04]  /*2de20*/  IMAD.WIDE R82, R13, 0x4, R38 ;  /* 0x000000040d527825 */ /* 0x000fc800078e0226 */
[C---:B------:R-:W-:Y:S01]  /*2de30*/  IMAD.WIDE R74, R13.reuse, 0x4, R40 ;  /* 0x000000040d4a7825 */ /* 0x040fe200078e0228 */
[----:B------:R-:W-:Y:S04]  /*2de40*/  STL.64 [R1+0x438], R82 ;  /* 0x0004385201007387 */ /* 0x000fe80000100a00 */
[----:B------:R-:W-:Y:S04]  /*2de50*/  STL.64 [R1+0xfa8], R82 ;  /* 0x000fa85201007387 */ /* 0x000fe80000100a00 */
[----:B------:R-:W-:Y:S04]  /*2de60*/  STL.64 [R1+0x4e0], R74 ;  /* 0x0004e04a01007387 */ /* 0x000fe80000100a00 */
[----:B------:R-:W-:Y:S04]  /*2de70*/  STL.64 [R1+0xfb0], R74 ;  /* 0x000fb04a01007387 */ /* 0x000fe80000100a00 */
[----:B------:R-:W3:Y:S04]  /*2de80*/  LDL.LU.64 R32, [R1+0x388] ;  /* 0x0003880001207983 */ /* 0x000ee80000300a00 */
[----:B------:R-:W3:Y:S04]  /*2de90*/  LDL.LU.64 R234, [R1+0x380] ;  /* 0x0003800001ea7983 */ /* 0x000ee80000300a00 */
[----:B------:R-:W3:Y:S04]  /*2dea0*/  LDL.LU.64 R38, [R1+0x378] ;  /* 0x0003780001267983 */ /* 0x000ee80000300a00 */
[----:B------:R-:W3:Y:S01]  /*2deb0*/  LDL.LU.64 R40, [R1+0x370] ;  /* 0x0003700001287983 */ /* 0x000ee20000300a00 */
[----:B--2---:R-:W-:-:S03]  /*2dec0*/  IMAD.WIDE R80, R13, 0x4, R4 ;  /* 0x000000040d507825 */ /* 0x004fc600078e0204 */
[----:B------:R-:W2:Y:S04]  /*2ded0*/  LDL.LU.64 R4, [R1+0x368] ;  /* 0x0003680001047983 */ /* 0x000ea80000300a00 */
[----:B------:R-:W-:Y:S04]  /*2dee0*/  STL.64 [R1+0x560], R230 ;  /* 0x000560e601007387 */ /* 0x000fe80000100a00 */
[----:B------:R-:W-:Y:S04]  /*2def0*/  STL.64 [R1+0xfb8], R230 ;  /* 0x000fb8e601007387 */ /* 0x000fe80000100a00 */
[----:B------:R-:W-:Y:S04]  /*2df00*/  STL.64 [R1+0x3c0], R80 ;  /* 0x0003c05001007387 */ /* 0x000fe80000100a00 */
[----:B------:R-:W-:Y:S01]  /*2df10*/  STL.64 [R1+0x10c0], R80 ;  /* 0x0010c05001007387 */ /* 0x000fe20000100a00 */
[----:B----4-:R-:W-:-:S05]  /*2df20*/  IMAD.WIDE R2, R13, 0x4, R34 ;  /* 0x000000040d027825 */ /* 0x010fca00078e0222 */
[----:B------:R1:W-:Y:S01]  /*2df30*/  STL.64 [R1+0x3d8], R2 ;  /* 0x0003d80201007387 */ /* 0x0003e20000100a00 */
[----:B------:R-:W-:-:S04]  /*2df40*/  IMAD.WIDE R224, R13, 0x4, R232 ;  /* 0x000000040de07825 */ /* 0x000fc800078e02e8 */
[C---:B------:R-:W-:Y:S02]  /*2df50*/  IMAD.WIDE R72, R13.reuse, 0x4, R42 ;  /* 0x000000040d487825 */ /* 0x040fe400078e022a */
[----:B------:R-:W4:Y:S02]  /*2df60*/  LDL.LU.64 R42, [R1+0x350] ;  /* 0x00035000012a7983 */ /* 0x000f240000300a00 */
[----:B-1----:R-:W-:-:S05]  /*2df70*/  IMAD.WIDE R2, R13, 0x4, R36 ;  /* 0x000000040d027825 */ /* 0x002fca00078e0224 */
[----:B------:R-:W-:Y:S01]  /*2df80*/  STL.64 [R1+0x3d0], R2 ;  /* 0x0003d00201007387 */ /* 0x000fe20000100a00 */
[----:B------:R-:W-:-:S03]  /*2df90*/  IMAD.WIDE R30, R13, 0x4, R236 ;  /* 0x000000040d1e7825 */ /* 0x000fc600078e02ec */
[----:B------:R1:W-:Y:S04]  /*2dfa0*/  STL.64 [R1+0x1028], R2 ;  /* 0x0010280201007387 */ /* 0x0003e80000100a00 */
[----:B------:R-:W-:Y:S04]  /*2dfb0*/  STL.64 [R1+0x420], R224 ;  /* 0x000420e001007387 */ /* 0x000fe80000100a00 */
[----:B------:R-:W-:Y:S04]  /*2dfc0*/  STL.64 [R1+0xfc0], R224 ;  /* 0x000fc0e001007387 */ /* 0x000fe80000100a00 */
[----:B------:R-:W4:Y:S04]  /*2dfd0*/  LDL.LU.64 R236, [R1+0x348] ;  /* 0x0003480001ec7983 */ /* 0x000f280000300a00 */
[----:B------:R-:W-:Y:S04]  /*2dfe0*/  STL.64 [R1+0x4d0], R72 ;  /* 0x0004d04801007387 */ /* 0x000fe80000100a00 */
[----:B------:R-:W-:Y:S04]  /*2dff0*/  STL.64 [R1+0xfc8], R72 ;  /* 0x000fc84801007387 */ /* 0x000fe80000100a00 */
        /* <DEDUP_REMOVED lines=15> */
[----:B--2---:R-:W-:-:S03]  /*2e0f0*/  IMAD.WIDE R32, R13, 0x4, R4 ;  /* 0x000000040d207825 */ /* 0x004fc600078e0204 */
[----:B------:R-:W2:Y:S04]  /*2e100*/  LDL.LU.64 R38, [R1+0x308] ;  /* 0x0003080001267983 */ /* 0x000ea80000300a00 */
[----:B------:R-:W2:Y:S04]  /*2e110*/  LDL.LU.64 R4, [R1+0x300] ;  /* 0x0003000001047983 */ /* 0x000ea80000300a00 */
[----:B------:R-:W-:Y:S04]  /*2e120*/  STL.64 [R1+0x3f8], R84 ;  /* 0x0003f85401007387 */ /* 0x000fe80000100a00 */
[----:B------:R-:W-:Y:S04]  /*2e130*/  STL.64 [R1+0xfd8], R84 ;  /* 0x000fd85401007387 */ /* 0x000fe80000100a00 */
[----:B------:R-:W-:Y:S04]  /*2e140*/  STL.64 [R1+0x4a8], R70 ;  /* 0x0004a84601007387 */ /* 0x000fe80000100a00 */
[----:B------:R-:W-:Y:S04]  /*2e150*/  STL.64 [R1+0x1030], R70 ;  /* 0x0010304601007387 */ /* 0x000fe80000100a00 */
[----:B------:R-:W2:Y:S04]  /*2e160*/  LDL.LU.64 R234, [R1+0x2f8] ;  /* 0x0002f80001ea7983 */ /* 0x000ea80000300a00 */
[----:B------:R-:W2:Y:S01]  /*2e170*/  LDL.LU.64 R40, [R1+0x2f0] ;  /* 0x0002f00001287983 */ /* 0x000ea20000300a00 */
[----:B----4-:R-:W-:-:S03]  /*2e180*/  IMAD.WIDE R48, R13, 0x4, R42 ;  /* 0x000000040d307825 */ /* 0x010fc600078e022a */
[----:B------:R-:W4:Y:S04]  /*2e190*/  LDL.LU.64 R42, [R1+0x2e8] ;  /* 0x0002e800012a7983 */ /* 0x000f280000300a00 */
[----:B------:R-:W-:Y:S04]  /*2e1a0*/  STL.64 [R1+0x520], R32 ;  /* 0x0005202001007387 */ /* 0x000fe80000100a00 */
[----:B------:R-:W-:Y:S01]  /*2e1b0*/  STL.64 [R1+0x1038], R32 ;  /* 0x0010382001007387 */ /* 0x000fe20000100a00 */
[----:B-1----:R-:W-:-:S03]  /*2e1c0*/  IMAD.WIDE R2, R13, 0x4, R236 ;  /* 0x000000040d027825 */ /* 0x002fc600078e02ec */
[----:B------:R-:W4:Y:S04]  /*2e1d0*/  LDL.LU.64 R236, [R1+0x2e0] ;  /* 0x0002e00001ec7983 */ /* 0x000f280000300a00 */
[----:B------:R-:W-:Y:S01]  /*2e1e0*/  STL.64 [R1+0x350], R48 ;  /* 0x0003503001007387 */ /* 0x000fe20000100a00 */
[----:B------:R-:W-:-:S03]  /*2e1f0*/  IMAD.WIDE R30, R13, 0x4, R34 ;  /* 0x000000040d1e7825 */ /* 0x000fc600078e0222 */
[----:B------:R-:W-:Y:S01]  /*2e200*/  STL.64 [R1+0x348], R2 ;  /* 0x0003480201007387 */ /* 0x000fe20000100a00 */
[----:B------:R-:W-:-:S03]  /*2e210*/  IMAD.WIDE R20, R13, 0x4, R36 ;  /* 0x000000040d147825 */ /* 0x000fc600078e0224 */
[----:B------:R-:W-:Y:S04]  /*2e220*/  STL.64 [R1+0x10d0], R48 ;  /* 0x0010d03001007387 */ /* 0x000fe80000100a00 */
[----:B------:R-:W-:Y:S04]  /*2e230*/  STL.64 [R1+0x368], R30 ;  /* 0x0003681e01007387 */ /* 0x000fe80000100a00 */
[----:B------:R1:W-:Y:S04]  /*2e240*/  STL.64 [R1+0x1040], R30 ;  /* 0x0010401e01007387 */ /* 0x0003e80000100a00 */
[----:B------:R-:W-:Y:S04]  /*2e250*/  STL.64 [R1+0x3c8], R20 ;  /* 0x0003c81401007387 */ /* 0x000fe80000100a00 */
[----:B------:R-:W-:Y:S01]  /*2e260*/  STL.64 [R1+0x1048], R20 ;  /* 0x0010481401007387 */ /* 0x000fe20000100a00 */
[----:B---3--:R-:W-:-:S03]  /*2e270*/  IMAD.WIDE R34, R13, 0x4, R44 ;  /* 0x000000040d227825 */ /* 0x008fc600078e022c */
[----:B------:R-:W3:Y:S01]  /*2e280*/  LDL.LU.64 R44, [R1+0x2c8] ;  /* 0x0002c800012c7983 */ /* 0x000ee20000300a00 */
[----:B------:R-:W-:-:S05]  /*2e290*/  IMAD.WIDE R68, R13, 0x4, R232 ;  /* 0x000000040d447825 */ /* 0x000fca00078e02e8 */
[----:B------:R-:W-:Y:S04]  /*2e2a0*/  STL.64 [R1+0x470], R68 ;  /* 0x0004704401007387 */ /* 0x000fe80000100a00 */
[----:B------:R-:W-:Y:S04]  /*2e2b0*/  STL.64 [R1+0x1050], R68 ;  /* 0x0010504401007387 */ /* 0x000fe80000100a00 */
[----:B------:R-:W3:Y:S04]  /*2e2c0*/  LDL.LU.64 R58, [R1+0x2c0] ;  /* 0x0002c000013a7983 */ /* 0x000ee80000300a00 */
[----:B------:R-:W-:Y:S04]  /*2e2d0*/  STL.64 [R1+0x510], R34 ;  /* 0x0005102201007387 */ /* 0x000fe80000100a00 */
[----:B------:R-:W-:Y:S04]  /*2e2e0*/  STL.64 [R1+0x1058], R34 ;  /* 0x0010582201007387 */ /* 0x000fe80000100a00 */
[----:B------:R-:W3:Y:S04]  /*2e2f0*/  LDL.LU.64 R56, [R1+0x2b8] ;  /* 0x0002b80001387983 */ /* 0x000ee80000300a00 */
[----:B------:R-:W3:Y:S01]  /*2e300*/  LDL.LU.64 R232, [R1+0x2b0] ;  /* 0x0002b00001e87983 */ /* 0x000ee20000300a00 */
[----:B--2---:R-:W-:-:S03]  /*2e310*/  IMAD.WIDE R46, R13, 0x4, R38 ;  /* 0x000000040d2e7825 */ /* 0x004fc600078e0226 */
[----:B------:R-:W2:Y:S01]  /*2e320*/  LDL.LU.64 R38, [R1+0x2a8] ;  /* 0x0002a80001267983 */ /* 0x000ea20000300a00 */
[----:B-1----:R-:W-:-:S03]  /*2e330*/  IMAD.WIDE R30, R13, 0x4, R4 ;  /* 0x000000040d1e7825 */ /* 0x002fc600078e0204 */
[----:B------:R-:W2:Y:S04]  /*2e340*/  LDL.LU.64 R4, [R1+0x2a0] ;  /* 0x0002a00001047983 */ /* 0x000ea80000300a00 */
[----:B------:R-:W-:Y:S04]  /*2e350*/  STL.64 [R1+0x308], R46 ;  /* 0x0003082e01007387 */ /* 0x000fe80000100a00 */
[----:B------:R-:W-:Y:S04]  /*2e360*/  STL.64 [R1+0x10d8], R46 ;  /* 0x0010d82e01007387 */ /* 0x000fe80000100a00 */
[----:B------:R-:W-:Y:S01]  /*2e370*/  STL.64 [R1+0x300], R30 ;  /* 0x0003001e01007387 */ /* 0x000fe20000100a00 */
[----:B------:R-:W-:-:S03]  /*2e380*/  IMAD.WIDE R72, R13, 0x4, R234 ;  /* 0x000000040d487825 */ /* 0x000fc600078e02ea */
[----:B------:R-:W-:Y:S01]  /*2e390*/  STL.64 [R1+0x1060], R30 ;  /* 0x0010601e01007387 */ /* 0x000fe20000100a00 */
[----:B------:R-:W-:-:S03]  /*2e3a0*/  IMAD.WIDE R86, R13, 0x4, R40 ;  /* 0x000000040d567825 */ /* 0x000fc600078e0228 */
[----:B------:R-:W-:Y:S04]  /*2e3b0*/  STL.64 [R1+0x330], R72 ;  /* 0x0003304801007387 */ /* 0x000fe80000100a00 */
[----:B------:R3:W-:Y:S04]  /*2e3c0*/  STL.64 [R1+0x1068], R72 ;  /* 0x0010684801007387 */ /* 0x0007e80000100a00 */
[----:B------:R-:W2:Y:S04]  /*2e3d0*/  LDL.LU.64 R54, [R1+0x288] ;  /* 0x0002880001367983 */ /* 0x000ea80000300a00 */
[----:B------:R-:W-:Y:S04]  /*2e3e0*/  STL.64 [R1+0x3a0], R86 ;  /* 0x0003a05601007387 */ /* 0x000fe80000100a00 */
[----:B------:R-:W-:Y:S04]  /*2e3f0*/  STL.64 [R1+0x1070], R86 ;  /* 0x0010705601007387 */ /* 0x000fe80000100a00 */
[----:B------:R-:W2:Y:S01]  /*2e400*/  LDL.LU.64 R234, [R1+0x280] ;  /* 0x0002800001ea7983 */ /* 0x000ea20000300a00 */
[----:B----4-:R-:W-:-:S03]  /*2e410*/  IMAD.WIDE R66, R13, 0x4, R42 ;  /* 0x000000040d427825 */ /* 0x010fc600078e022a */
[----:B------:R-:W4:Y:S01]  /*2e420*/  LDL.LU.64 R40, [R1+0x278] ;  /* 0x0002780001287983 */ /* 0x000f220000300a00 */
[----:B------:R-:W-:-:S03]  /*2e430*/  IMAD.WIDE R36, R13, 0x4, R236 ;  /* 0x000000040d247825 */ /* 0x000fc600078e02ec */
[----:B------:R-:W4:Y:S04]  /*2e440*/  LDL.LU.64 R236, [R1+0x270] ;  /* 0x0002700001ec7983 */ /* 0x000f280000300a00 */
[----:B------:R-:W4:Y:S04]  /*2e450*/  LDL.LU.64 R42, [R1+0x268] ;  /* 0x00026800012a7983 */ /* 0x000f280000300a00 */
[----:B------:R-:W-:Y:S04]  /*2e460*/  STL.64 [R1+0x450], R66 ;  /* 0x0004504201007387 */ /* 0x000fe80000100a00 */
[----:B------:R1:W-:Y:S01]  /*2e470*/  STL.64 [R1+0x1078], R66 ;  /* 0x0010784201007387 */ /* 0x0003e20000100a00 */
[----:B---3--:R-:W-:-:S03]  /*2e480*/  IMAD.WIDE R72, R13, 0x4, R44 ;  /* 0x000000040d487825 */ /* 0x008fc600078e022c */
[----:B------:R-:W3:Y:S04]  /*2e490*/  LDL.LU.64 R44, [R1+0x260] ;  /* 0x00026000012c7983 */ /* 0x000ee80000300a00 */
[----:B------:R-:W-:Y:S04]  /*2e4a0*/  STL.64 [R1+0x500], R36 ;  /* 0x0005002401007387 */ /* 0x000fe80000100a00 */
[----:B------:R1:W-:Y:S01]  /*2e4b0*/  STL.64 [R1+0x1080], R36 ;  /* 0x0010802401007387 */ /* 0x0003e20000100a00 */
[----:B------:R-:W-:-:S03]  /*2e4c0*/  IMAD.WIDE R32, R13, 0x4, R58 ;  /* 0x000000040d207825 */ /* 0x000fc600078e023a */
[----:B------:R-:W-:Y:S04]  /*2e4d0*/  STL.64 [R1+0x2c8], R72 ;  /* 0x0002c84801007387 */ /* 0x000fe80000100a00 */
[----:B------:R-:W-:Y:S04]  /*2e4e0*/  STL.64 [R1+0x2d8], R32 ;  /* 0x0002d82001007387 */ /* 0x000fe80000100a00 */
[----:B------:R1:W-:Y:S01]  /*2e4f0*/  STL.64 [R1+0x1088], R32 ;  /* 0x0010882001007387 */ /* 0x0003e20000100a00 */
[----:B------:R-:W-:-:S03]  /*2e500*/  IMAD.WIDE R224, R13, 0x4, R56 ;  /* 0x000000040de07825 */ /* 0x000fc600078e0238 */
[----:B------:R-:W1:Y:S04]  /*2e510*/  LDL.LU.64 R222, [R1+0x248] ;  /* 0x0002480001de7983 */ /* 0x000e680000300a00 */
[----:B------:R-:W3:Y:S01]  /*2e520*/  LDL.LU.64 R60, [R1+0x240] ;  /* 0x00024000013c7983 */ /* 0x000ee20000300a00 */
[----:B------:R-:W-:-:S03]  /*2e530*/  IMAD.WIDE R18, R13, 0x4, R232 ;  /* 0x000000040d127825 */ /* 0x000fc600078e02e8 */
[----:B------:R-:W3:Y:S01]  /*2e540*/  LDL.LU.64 R58, [R1+0x230] ;  /* 0x00023000013a7983 */ /* 0x000ee20000300a00 */
[----:B--2---:R-:W-:-:S03]  /*2e550*/  IMAD.WIDE R64, R13, 0x4, R38 ;  /* 0x000000040d407825 */ /* 0x004fc600078e0226 */
[----:B------:R-:W2:Y:S01]  /*2e560*/  LDL.LU.64 R38, [R1+0x228] ;  /* 0x0002280001267983 */ /* 0x000ea20000300a00 */
[----:B------:R-:W-:-:S03]  /*2e570*/  IMAD.WIDE R232, R13, 0x4, R4 ;  /* 0x000000040de87825 */ /* 0x000fc600078e0204 */
[----:B------:R-:W2:Y:S04]  /*2e580*/  LDL.LU.64 R4, [R1+0x220] ;  /* 0x0002200001047983 */ /* 0x000ea80000300a00 */
[----:B------:R-:W-:Y:S04]  /*2e590*/  STL.64 [R1+0x320], R224 ;  /* 0x000320e001007387 */ /* 0x000fe80000100a00 */
[----:B------:R1:W-:Y:S04]  /*2e5a0*/  STL.64 [R1+0x1090], R224 ;  /* 0x001090e001007387 */ /* 0x0003e80000100a00 */
[----:B------:R-:W-:Y:S04]  /*2e5b0*/  STL.64 [R1+0x398], R18 ;  /* 0x0003981201007387 */ /* 0x000fe80000100a00 */
[----:B------:R-:W-:Y:S04]  /*2e5c0*/  STL.64 [R1+0x428], R64 ;  /* 0x0004284001007387 */ /* 0x000fe80000100a00 */
[----:B------:R-:W-:Y:S01]  /*2e5d0*/  STL.64 [R1+0x4d8], R232 ;  /* 0x0004d8e801007387 */ /* 0x000fe20000100a00 */
[----:B------:R-:W-:-:S05]  /*2e5e0*/  IMAD.WIDE R68, R13, 0x4, R54 ;  /* 0x000000040d447825 */ /* 0x000fca00078e0236 */
[----:B------:R-:W-:Y:S01]  /*2e5f0*/  STL.64 [R1+0x288], R68 ;  /* 0x0002884401007387 */ /* 0x000fe20000100a00 */
[----:B------:R-:W-:-:S04]  /*2e600*/  IMAD.WIDE R70, R13, 0x4, R234 ;  /* 0x000000040d467825 */ /* 0x000fc800078e02ea */
[----:B----4-:R-:W-:-:S04]  /*2e610*/  IMAD.WIDE R230, R13, 0x4, R40 ;  /* 0x000000040de67825 */ /* 0x010fc800078e0228 */
[C---:B------:R-:W-:Y:S02]  /*2e620*/  IMAD.WIDE R88, R13.reuse, 0x4, R236 ;  /* 0x000000040d587825 */ /* 0x040fe400078e02ec */
[----:B------:R-:W4:Y:S02]  /*2e630*/  LDL.LU.64 R236, [R1+0x200] ;  /* 0x0002000001ec7983 */ /* 0x000f240000300a00 */
[C---:B------:R-:W-:Y:S02]  /*2e640*/  IMAD.WIDE R62, R13.reuse, 0x4, R42 ;  /* 0x000000040d3e7825 */ /* 0x040fe400078e022a */
[----:B------:R-:W4:Y:S04]  /*2e650*/  LDL.LU.64 R56, [R1+0x1f8] ;  /* 0x0001f80001387983 */ /* 0x000f280000300a00 */
[----:B------:R-:W-:Y:S04]  /*2e660*/  STL.64 [R1+0x2a8], R70 ;  /* 0x0002a84601007387 */ /* 0x000fe80000100a00 */
[----:B------:R-:W4:Y:S04]  /*2e670*/  LDL.LU.64 R42, [R1+0x1f0] ;  /* 0x0001f000012a7983 */ /* 0x000f280000300a00 */
[----:B------:R-:W-:Y:S04]  /*2e680*/  STL.64 [R1+0x310], R230 ;  /* 0x000310e601007387 */ /* 0x000fe80000100a00 */
[----:B------:R-:W4:Y:S04]  /*2e690*/  LDL.LU.64 R54, [R1+0x1e8] ;  /* 0x0001e80001367983 */ /* 0x000f280000300a00 */
[----:B------:R-:W4:Y:S01]  /*2e6a0*/  LDL.LU.64 R40, [R1+0x1d8] ;  /* 0x0001d80001287983 */ /* 0x000f220000300a00 */
[----:B---3--:R-:W-:-:S03]  /*2e6b0*/  IMAD.WIDE R234, R13, 0x4, R44 ;  /* 0x000000040dea7825 */ /* 0x008fc600078e022c */
[----:B------:R-:W3:Y:S04]  /*2e6c0*/  LDL.LU.64 R44, [R1+0x1c8] ;  /* 0x0001c800012c7983 */ /* 0x000ee80000300a00 */
[----:B------:R-:W-:Y:S04]  /*2e6d0*/  STL.64 [R1+0x378], R88 ;  /* 0x0003785801007387 */ /* 0x000fe80000100a00 */
[----:B------:R-:W-:Y:S04]  /*2e6e0*/  STL.64 [R1+0x400], R62 ;  /* 0x0004003e01007387 */ /* 0x000fe80000100a00 */
[----:B------:R-:W-:Y:S01]  /*2e6f0*/  STL.64 [R1+0x4c0], R234 ;  /* 0x0004c0ea01007387 */ /* 0x000fe20000100a00 */
[----:B-1----:R-:W-:-:S04]  /*2e700*/  IMAD.WIDE R66, R13, 0x4, R222 ;  /* 0x000000040d427825 */ /* 0x002fc800078e02de */
[C---:B------:R-:W-:Y:S01]  /*2e710*/  IMAD.WIDE R2, R13.reuse, 0x4, R60 ;  /* 0x000000040d027825 */ /* 0x040fe200078e023c */
[----:B------:R-:W-:Y:S03]  /*2e720*/  STL.64 [R1+0x248], R66 ;  /* 0x0002484201007387 */ /* 0x000fe60000100a00 */
[C---:B------:R-:W-:Y:S01]  /*2e730*/  IMAD.WIDE R74, R13.reuse, 0x4, R58 ;  /* 0x000000040d4a7825 */ /* 0x040fe200078e023a */
[----:B------:R-:W-:Y:S04]  /*2e740*/  STL.64 [R1+0x278], R2 ;  /* 0x0002780201007387 */ /* 0x000fe80000100a00 */
[----:B------:R-:W3:Y:S01]  /*2e750*/  LDL.LU.64 R222, [R1+0x1a0] ;  /* 0x0001a00001de7983 */ /* 0x000ee20000300a00 */
[----:B--2---:R-:W-:-:S04]  /*2e760*/  IMAD.WIDE R16, R13, 0x4, R38 ;  /* 0x000000040d107825 */ /* 0x004fc800078e0226 */
[C---:B------:R-:W-:Y:S02]  /*2e770*/  IMAD.WIDE R60, R13.reuse, 0x4, R4 ;  /* 0x000000040d3c7825 */ /* 0x040fe400078e0204 */
[----:B------:R-:W2:Y:S02]  /*2e780*/  LDL.LU.64 R4, [R1+0x198] ;  /* 0x0001980001047983 */ /* 0x000ea40000300a00 */
[C---:B------:R-:W-:Y:S02]  /*2e790*/  IMAD.WIDE R38, R13.reuse, 0x4, R6 ;  /* 0x000000040d267825 */ /* 0x040fe400078e0206 */
[----:B------:R-:W-:Y:S04]  /*2e7a0*/  STL.64 [R1+0x2f0], R74 ;  /* 0x0002f04a01007387 */ /* 0x000fe80000100a00 */
[----:B------:R-:W2:Y:S04]  /*2e7b0*/  LDL.LU.64 R6, [R1+0x190] ;  /* 0x0001900001067983 */ /* 0x000ea80000300a00 */
[----:B------:R-:W-:Y:S04]  /*2e7c0*/  STL.64 [R1+0x358], R16 ;  /* 0x0003581001007387 */ /* 0x000fe80000100a00 */
[----:B------:R-:W-:Y:S01]  /*2e7d0*/  STL.64 [R1+0x3e8], R60 ;  /* 0x0003e83c01007387 */ /* 0x000fe20000100a00 */
[----:B----4-:R-:W-:-:S03]  /*2e7e0*/  IMAD.WIDE R36, R13, 0x4, R236 ;  /* 0x000000040d247825 */ /* 0x010fc600078e02ec */
[----:B------:R-:W4:Y:S01]  /*2e7f0*/  LDL.LU.64 R236, [R1+0x188] ;  /* 0x0001880001ec7983 */ /* 0x000f220000300a00 */
[----:B------:R-:W-:-:S03]  /*2e800*/  IMAD.WIDE R22, R13, 0x4, R56 ;  /* 0x000000040d167825 */ /* 0x000fc600078e0238 */
[----:B------:R-:W-:Y:S04]  /*2e810*/  STL.64 [R1+0x498], R38 ;  /* 0x0004982601007387 */ /* 0x000fe80000100a00 */
[----:B------:R-:W4:Y:S01]  /*2e820*/  LDL.LU.64 R56, [R1+0x180] ;  /* 0x0001800001387983 */ /* 0x000f220000300a00 */
[----:B------:R-:W-:-:S03]  /*2e830*/  IMAD.WIDE R82, R13, 0x4, R42 ;  /* 0x000000040d527825 */ /* 0x000fc600078e022a */
[----:B------:R-:W4:Y:S04]  /*2e840*/  LDL.LU.64 R42, [R1+0x178] ;  /* 0x00017800012a7983 */ /* 0x000f280000300a00 */
[----:B------:R-:W-:Y:S04]  /*2e850*/  STL.64 [R1+0x200], R36 ;  /* 0x0002002401007387 */ /* 0x000fe80000100a00 */
[----:B------:R-:W-:Y:S01]  /*2e860*/  STL.64 [R1+0x228], R22 ;  /* 0x0002281601007387 */ /* 0x000fe20000100a00 */
[----:B------:R-:W-:-:S03]  /*2e870*/  IMAD.WIDE R244, R13, 0x4, R54 ;  /* 0x000000040df47825 */ /* 0x000fc600078e0236 */
[----:B------:R-:W4:Y:S01]  /*2e880*/  LDL.LU.64 R26, [R1+0x160] ;  /* 0x00016000011a7983 */ /* 0x000f220000300a00 */
[----:B------:R-:W-:-:S03]  /*2e890*/  IMAD.WIDE R58, R13, 0x4, R40 ;  /* 0x000000040d3a7825 */ /* 0x000fc600078e0228 */
[----:B------:R-:W4:Y:S04]  /*2e8a0*/  LDL.LU.64 R240, [R1+0x158] ;  /* 0x0001580001f07983 */ /* 0x000f280000300a00 */
        /* <DEDUP_REMOVED lines=8> */
[----:B------:R-:W-:Y:S04]  /*2e930*/  STL.64 [R1+0x458], R40 ;  /* 0x0004582801007387 */ /* 0x000fe80000100a00 */
[----:B------:R-:W3:Y:S04]  /*2e940*/  LDL.LU.64 R78, [R1+0xf8] ;  /* 0x0000f800014e7983 */ /* 0x000ee80000300a00 */
[----:B------:R-:W3:Y:S01]  /*2e950*/  LDL.LU.64 R8, [R1+0xb8] ;  /* 0x0000b80001087983 */ /* 0x000ee20000300a00 */
[----:B------:R-:W-:-:S04]  /*2e960*/  IMAD.WIDE R34, R13, 0x4, R222 ;  /* 0x000000040d227825 */ /* 0x000fc800078e02de */
[----:B--2---:R-:W-:-:S04]  /*2e970*/  IMAD.WIDE R24, R13, 0x4, R4 ;  /* 0x000000040d187825 */ /* 0x004fc800078e0204 */
[C---:B------:R-:W-:Y:S02]  /*2e980*/  IMAD.WIDE R228, R13.reuse, 0x4, R6 ;  /* 0x000000040de47825 */ /* 0x040fe400078e0206 */
[----:B------:R-:W2:Y:S04]  /*2e990*/  LDL.LU.64 R6, [R1+0x90] ;  /* 0x0000900001067983 */ /* 0x000ea80000300a00 */
[----:B------:R-:W2:Y:S04]  /*2e9a0*/  LDL.LU.64 R222, [R1+0x88] ;  /* 0x0000880001de7983 */ /* 0x000ea80000300a00 */
[----:B------:R-:W2:Y:S04]  /*2e9b0*/  LDL.LU.64 R4, [R1+0x80] ;  /* 0x0000800001047983 */ /* 0x000ea80000300a00 */
[----:B------:R-:W-:Y:S01]  /*2e9c0*/  STL.64 [R1+0x1b0], R34 ;  /* 0x0001b02201007387 */ /* 0x000fe20000100a00 */
[----:B----4-:R-:W-:-:S03]  /*2e9d0*/  IMAD.WIDE R14, R13, 0x4, R236 ;  /* 0x000000040d0e7825 */ /* 0x010fc600078e02ec */
[----:B------:R-:W4:Y:S04]  /*2e9e0*/  LDL.LU.64 R236, [R1+0x78] ;  /* 0x0000780001ec7983 */ /* 0x000f280000300a00 */
[----:B------:R-:W-:Y:S01]  /*2e9f0*/  STL.64 [R1+0x1f8], R24 ;  /* 0x0001f81801007387 */ /* 0x000fe20000100a00 */
[----:B------:R-:W-:-:S03]  /*2ea00*/  IMAD.WIDE R56, R13, 0x4, R56 ;  /* 0x000000040d387825 */ /* 0x000fc600078e0238 */
[----:B------:R-:W-:Y:S01]  /*2ea10*/  STL.64 [R1+0x2b8], R228 ;  /* 0x0002b8e401007387 */ /* 0x000fe20000100a00 */
[----:B------:R-:W-:-:S03]  /*2ea20*/  IMAD.WIDE R42, R13, 0x4, R42 ;  /* 0x000000040d2a7825 */ /* 0x000fc600078e022a */
[----:B------:R-:W-:Y:S04]  /*2ea30*/  STL.64 [R1+0x318], R14 ;  /* 0x0003180e01007387 */ /* 0x000fe80000100a00 */
        /* <DEDUP_REMOVED lines=8> */
[----:B------:R-:W-:Y:S01]  /*2eac0*/  STL.64 [R1+0x2a0], R76 ;  /* 0x0002a04c01007387 */ /* 0x000fe20000100a00 */
[----:B------:R-:W-:-:S03]  /*2ead0*/  IMAD.WIDE R54, R13, 0x4, R54 ;  /* 0x000000040d367825 */ /* 0x000fc600078e0236 */
[----:B------:R-:W-:Y:S04]  /*2eae0*/  STL.64 [R1+0x2f8], R52 ;  /* 0x0002f83401007387 */ /* 0x000fe80000100a00 */
[----:B------:R-:W-:Y:S01]  /*2eaf0*/  STL.64 [R1+0x370], R54 ;  /* 0x0003703601007387 */ /* 0x000fe20000100a00 */
[----:B---3--:R-:W-:-:S05]  /*2eb00*/  IMAD.WIDE R44, R13, 0x4, R44 ;  /* 0x000000040d2c7825 */ /* 0x008fca00078e022c */
[----:B------:R-:W-:Y:S01]  /*2eb10*/  STL.64 [R1+0x418], R44 ;  /* 0x0004182c01007387 */ /* 0x000fe20000100a00 */
[----:B------:R-:W-:-:S04]  /*2eb20*/  IMAD.WIDE R30, R13, 0x4, R78 ;  /* 0x000000040d1e7825 */ /* 0x000fc800078e024e */
[C---:B------:R-:W-:Y:S01]  /*2eb30*/  IMAD.WIDE R78, R13.reuse, 0x4, R8 ;  /* 0x000000040d4e7825 */ /* 0x040fe200078e0208 */
[----:B------:R3:W-:Y:S04]  /*2eb40*/  STL.64 [R1+0xf8], R30 ;  /* 0x0000f81e01007387 */ /* 0x0007e80000100a00 */
[----:B------:R1:W-:Y:S04]  /*2eb50*/  STL.64 [R1+0xb8], R78 ;  /* 0x0000b84e01007387 */ /* 0x0003e80000100a00 */
[----:B------:R-:W3:Y:S04]  /*2eb60*/  LDL.64 R46, [R1+0x98] ;  /* 0x00009800012e7983 */ /* 0x000ee80000100a00 */
[----:B------:R-:W3:Y:S04]  /*2eb70*/  LDL.64 R48, [R1+0xa0] ;  /* 0x0000a00001307983 */ /* 0x000ee80000100a00 */
[----:B------:R-:W3:Y:S04]  /*2eb80*/  LDL.64 R50, [R1+0xa8] ;  /* 0x0000a80001327983 */ /* 0x000ee80000100a00 */
[----:B------:R-:W3:Y:S04]  /*2eb90*/  LDL.64 R80, [R1+0xb0] ;  /* 0x0000b00001507983 */ /* 0x000ee80000100a00 */
[----:B------:R-:W3:Y:S04]  /*2eba0*/  LDL.64 R220, [R1+0xc0] ;  /* 0x0000c00001dc7983 */ /* 0x000ee80000100a00 */
[----:B------:R-:W3:Y:S04]  /*2ebb0*/  LDL.64 R238, [R1+0xc8] ;  /* 0x0000c80001ee7983 */ /* 0x000ee80000100a00 */
[----:B------:R-:W3:Y:S04]  /*2ebc0*/  LDL.64 R240, [R1+0xd0] ;  /* 0x0000d00001f07983 */ /* 0x000ee80000100a00 */
[----:B------:R-:W3:Y:S01]  /*2ebd0*/  LDL.64 R8, [R1+0xd8] ;  /* 0x0000d80001087983 */ /* 0x000ee20000100a00 */
[----:B------:R-:W-:-:S03]  /*2ebe0*/  IMAD.WIDE R96, R13, 0x4, R96 ;  /* 0x000000040d607825 */ /* 0x000fc600078e0260 */
[----:B------:R-:W3:Y:S01]  /*2ebf0*/  LDL.64 R224, [R1+0xe0] ;  /* 0x0000e00001e07983 */ /* 0x000ee20000100a00 */
[----:B------:R-:W-:-:S03]  /*2ec00*/  IMAD.WIDE R100, R13, 0x4, R100 ;  /* 0x000000040d647825 */ /* 0x000fc600078e0264 */
[----:B------:R-:W-:Y:S01]  /*2ec10*/  LDGSTS.E [R249+0x60400], desc[UR20][R96.64], P3 ;  /* 0x6040000060f97fae */ /* 0x000fe200099a1014 */
        /* <DEDUP_REMOVED lines=119> */
[----:B------:R-:W3:Y:S01]  /*2f390*/  LDL.64 R20, [R1+0xe8] ;  /* 0x0000e80001147983 */ /* 0x000ee20000100a00 */
[----:B--2---:R-:W-:-:S03]  /*2f3a0*/  IMAD.WIDE R6, R13, 0x4, R6 ;  /* 0x000000040d067825 */ /* 0x004fc600078e0206 */
[----:B------:R-:W2:Y:S01]  /*2f3b0*/  LDL.64 R84, [R1+0xf0] ;  /* 0x0000f00001547983 */ /* 0x000ea20000100a00 */
[----:B------:R-:W-:-:S03]  /*2f3c0*/  IMAD.WIDE R218, R13, 0x4, R218 ;  /* 0x000000040dda7825 */ /* 0x000fc600078e02da */
[----:B------:R-:W2:Y:S01]  /*2f3d0*/  LDL.64 R226, [R1+0x110] ;  /* 0x0001100001e27983 */ /* 0x000ea20000100a00 */
[----:B------:R-:W-:-:S03]  /*2f3e0*/  IMAD.WIDE R222, R13, 0x4, R222 ;  /* 0x000000040dde7825 */ /* 0x000fc600078e02de */
[----:B------:R-:W2:Y:S01]  /*2f3f0*/  LDL.64 R242, [R1+0x118] ;  /* 0x0001180001f27983 */ /* 0x000ea20000100a00 */
[----:B------:R-:W-:-:S03]  /*2f400*/  IMAD.WIDE R94, R13, 0x4, R94 ;  /* 0x000000040d5e7825 */ /* 0x000fc600078e025e */
[----:B------:R-:W2:Y:S01]  /*2f410*/  LDL.64 R28, [R1+0x120] ;  /* 0x00012000011c7983 */ /* 0x000ea20000100a00 */
[----:B------:R-:W-:-:S03]  /*2f420*/  IMAD.WIDE R4, R13, 0x4, R4 ;  /* 0x000000040d047825 */ /* 0x000fc600078e0204 */
[----:B------:R-:W2:Y:S01]  /*2f430*/  LDL.64 R86, [R1+0x128] ;  /* 0x0001280001567983 */ /* 0x000ea20000100a00 */
[----:B----4-:R-:W-:-:S03]  /*2f440*/  IMAD.WIDE R236, R13, 0x4, R236 ;  /* 0x000000040dec7825 */ /* 0x010fc600078e02ec */
[----:B------:R-:W4:Y:S04]  /*2f450*/  LDL.64 R246, [R1+0x130] ;  /* 0x0001300001f67983 */ /* 0x000f280000100a00 */
[----:B------:R-:W-:Y:S04]  /*2f460*/  LDGSTS.E [R250+0x67480], desc[UR20][R210.64], P3 ;  /* 0x67480000d2fa7fae */ /* 0x000fe800099a1014 */
[----:B------:R1:W-:Y:S04]  /*2f470*/  STL.64 [R1+0x100], R6 ;  /* 0x0001000601007387 */ /* 0x0003e80000100a00 */
[----:B------:R-:W-:Y:S04]  /*2f480*/  LDGSTS.E [R250+0x67880], desc[UR20][R214.64], P3 ;  /* 0x67880000d6fa7fae */ /* 0x000fe800099a1014 */
[----:B------:R1:W-:Y:S04]  /*2f490*/  STL.64 [R1+0x2e8], R222 ;  /* 0x0002e8de01007387 */ /* 0x0003e80000100a00 */
[----:B------:R-:W-:Y:S04]  /*2f4a0*/  LDGSTS.E [R250+0x67c80], desc[UR20][R218.64], P3 ;  /* 0x67c80000dafa7fae */ /* 0x000fe800099a1014 */
[----:B------:R1:W-:Y:S04]  /*2f4b0*/  STL.64 [R1+0x338], R4 ;  /* 0x0003380401007387 */ /* 0x0003e80000100a00 */
[----:B------:R-:W-:Y:S04]  /*2f4c0*/  LDGSTS.E [R10+0x60100], desc[UR20][R94.64], P3 ;  /* 0x601000005e0a7fae */ /* 0x000fe800099a1014 */
[----:B------:R1:W-:Y:S04]  /*2f4d0*/  STL.64 [R1+0x3f0], R236 ;  /* 0x0003f0ec01007387 */ /* 0x0003e80000100a00 */
[----:B---3--:R-:W-:Y:S04]  /*2f4e0*/  LDGSTS.E [R10+0x60500], desc[UR20][R46.64], P3 ;  /* 0x605000002e0a7fae */ /* 0x008fe800099a1014 */
[----:B------:R-:W-:Y:S04]  /*2f4f0*/  LDGSTS.E [R10+0x60900], desc[UR20][R48.64], P3 ;  /* 0x60900000300a7fae */ /* 0x000fe800099a1014 */
[----:B------:R-:W-:Y:S04]  /*2f500*/  LDGSTS.E [R10+0x60d00], desc[UR20][R50.64], P3 ;  /* 0x60d00000320a7fae */ /* 0x000fe800099a1014 */
[----:B------:R-:W3:Y:S04]  /*2f510*/  LDL.LU.64 R46, [R1+0x10d8] ;  /* 0x0010d800012e7983 */ /* 0x000ee80000300a00 */
[----:B------:R-:W3:Y:S04]  /*2f520*/  LDL.LU.64 R48, [R1+0x10d0] ;  /* 0x0010d00001307983 */ /* 0x000ee80000300a00 */
[----:B------:R-:W3:Y:S04]  /*2f530*/  LDL.LU.64 R50, [R1+0x10c8] ;  /* 0x0010c80001327983 */ /* 0x000ee80000300a00 */
[----:B------:R-:W-:Y:S04]  /*2f540*/  LDGSTS.E [R10+0x61100], desc[UR20][R80.64], P3 ;  /* 0x61100000500a7fae */ /* 0x000fe800099a1014 */
        /* <DEDUP_REMOVED lines=10> */
[----:B------:R-:W-:Y:S04]  /*2f5f0*/  LDGSTS.E [R10+0x62900], desc[UR20][R20.64], P3 ;  /* 0x62900000140a7fae */ /* 0x000fe800099a1014 */
[----:B--2---:R-:W-:Y:S04]  /*2f600*/  LDGSTS.E [R10+0x62d00], desc[UR20][R84.64], P3 ;  /* 0x62d00000540a7fae */ /* 0x004fe800099a1014 */
[----:B------:R-:W-:Y:S04]  /*2f610*/  LDGSTS.E [R10+0x63100], desc[UR20][R226.64], P3 ;  /* 0x63100000e20a7fae */ /* 0x000fe800099a1014 */
[----:B------:R-:W-:Y:S04]  /*2f620*/  LDGSTS.E [R10+0x63500], desc[UR20][R242.64], P3 ;  /* 0x63500000f20a7fae */ /* 0x000fe800099a1014 */
[----:B------:R-:W-:Y:S04]  /*2f630*/  LDGSTS.E [R10+0x63900], desc[UR20][R28.64], P3 ;  /* 0x639000001c0a7fae */ /* 0x000fe800099a1014 */
[----:B------:R-:W-:Y:S04]  /*2f640*/  LDGSTS.E [R10+0x63d00], desc[UR20][R86.64], P3 ;  /* 0x63d00000560a7fae */ /* 0x000fe800099a1014 */
[----:B----4-:R-:W-:Y:S04]  /*2f650*/  LDGSTS.E [R10+0x64100], desc[UR20][R246.64], P3 ;  /* 0x64100000f60a7fae */ /* 0x010fe800099a1014 */
[----:B------:R-:W2:Y:S04]  /*2f660*/  LDL.64 R242, [R1+0x920] ;  /* 0x0009200001f27983 */ /* 0x000ea80000100a00 */
[----:B------:R-:W4:Y:S04]  /*2f670*/  LDL.64 R20, [R1+0x8e0] ;  /* 0x0008e00001147983 */ /* 0x000f280000100a00 */
[----:B------:R-:W2:Y:S04]  /*2f680*/  LDL.64 R84, [R1+0x8a0] ;  /* 0x0008a00001547983 */ /* 0x000ea80000100a00 */
[----:B------:R-:W2:Y:S04]  /*2f690*/  LDL.64 R226, [R1+0x860] ;  /* 0x0008600001e27983 */ /* 0x000ea80000100a00 */
[----:B------:R-:W2:Y:S04]  /*2f6a0*/  LDL.64 R28, [R1+0x820] ;  /* 0x00082000011c7983 */ /* 0x000ea80000100a00 */
[----:B---3--:R-:W-:Y:S04]  /*2f6b0*/  LDGSTS.E [R10+0x64500], desc[UR20][R8.64], P3 ;  /* 0x64500000080a7fae */ /* 0x008fe800099a1014 */
        /* <DEDUP_REMOVED lines=23> */
[----:B------:R-:W3:Y:S04]  /*2f830*/  LDL.64 R224, [R1+0x578] ;  /* 0x0005780001e07983 */ /* 0x000ee80000100a00 */
[----:B-1----:R-:W3:Y:S04]  /*2f840*/  LDL.64 R32, [R1+0x538] ;  /* 0x0005380001207983 */ /* 0x002ee80000100a00 */
[----:B------:R-:W3:Y:S04]  /*2f850*/  LDL.64 R36, [R1+0x4f8] ;  /* 0x0004f80001247983 */ /* 0x000ee80000100a00 */
[----:B------:R-:W3:Y:S04]  /*2f860*/  LDL.64 R66, [R1+0x4b8] ;  /* 0x0004b80001427983 */ /* 0x000ee80000100a00 */
[----:B------:R-:W3:Y:S04]  /*2f870*/  LDL.64 R86, [R1+0x480] ;  /* 0x0004800001567983 */ /* 0x000ee80000100a00 */
[----:B------:R-:W3:Y:S04]  /*2f880*/  LDL.64 R72, [R1+0x448] ;  /* 0x0004480001487983 */ /* 0x000ee80000100a00 */
[----:B------:R-:W3:Y:S04]  /*2f890*/  LDL.64 R30, [R1+0x410] ;  /* 0x00041000011e7983 */ /* 0x000ee80000100a00 */
[----:B------:R-:W3:Y:S04]  /*2f8a0*/  LDL.64 R34, [R1+0x3d8] ;  /* 0x0003d80001227983 */ /* 0x000ee80000100a00 */
[----:B------:R-:W3:Y:S04]  /*2f8b0*/  LDL.64 R68, [R1+0x388] ;  /* 0x0003880001447983 */ /* 0x000ee80000100a00 */
[----:B--2---:R-:W-:Y:S04]  /*2f8c0*/  LDGSTS.E [R9+0x60180], desc[UR20][R242.64], P3 ;  /* 0x60180000f2097fae */ /* 0x004fe800099a1014 */
[----:B----4-:R-:W-:Y:S04]  /*2f8d0*/  LDGSTS.E [R9+0x60580], desc[UR20][R20.64], P3 ;  /* 0x6058000014097fae */ /* 0x010fe800099a1014 */
[----:B------:R-:W-:Y:S04]  /*2f8e0*/  LDGSTS.E [R9+0x60980], desc[UR20][R84.64], P3 ;  /* 0x6098000054097fae */ /* 0x000fe800099a1014 */
[----:B------:R-:W2:Y:S04]  /*2f8f0*/  LDL.64 R242, [R1+0x5b8] ;  /* 0x0005b80001f27983 */ /* 0x000ea80000100a00 */
[----:B------:R-:W-:Y:S04]  /*2f900*/  LDGSTS.E [R9+0x60d80], desc[UR20][R226.64], P3 ;  /* 0x60d80000e2097fae */ /* 0x000fe800099a1014 */
[----:B------:R-:W-:Y:S04]  /*2f910*/  LDGSTS.E [R9+0x61180], desc[UR20][R28.64], P3 ;  /* 0x611800001c097fae */ /* 0x000fe800099a1014 */
[----:B---3--:R-:W-:Y:S04]  /*2f920*/  LDGSTS.E [R9+0x61580], desc[UR20][R246.64], P3 ;  /* 0x61580000f6097fae */ /* 0x008fe800099a1014 */
[----:B------:R-:W3:Y:S04]  /*2f930*/  LDL.64 R20, [R1+0x348] ;  /* 0x0003480001147983 */ /* 0x000ee80000100a00 */
[----:B------:R-:W-:Y:S04]  /*2f940*/  LDGSTS.E [R9+0x61980], desc[UR20][R80.64], P3 ;  /* 0x6198000050097fae */ /* 0x000fe800099a1014 */
[----:B------:R-:W4:Y:S04]  /*2f950*/  LDL.64 R84, [R1+0x7d8] ;  /* 0x0007d80001547983 */ /* 0x000f280000100a00 */
        /* <DEDUP_REMOVED lines=13> */
[----:B------:R-:W4:Y:S04]  /*2fa30*/  LDL.64 R238, [R1+0x828] ;  /* 0x0008280001ee7983 */ /* 0x000f280000100a00 */
[----:B------:R-:W4:Y:S04]  /*2fa40*/  LDL.64 R80, [R1+0x6c0] ;  /* 0x0006c00001507983 */ /* 0x000f280000100a00 */
[----:B------:R-:W4:Y:S04]  /*2fa50*/  LDL.64 R240, [R1+0x680] ;  /* 0x0006800001f07983 */ /* 0x000f280000100a00 */
[----:B--2---:R-:W-:Y:S04]  /*2fa60*/  LDGSTS.E [R9+0x63580], desc[UR20][R242.64], P3 ;  /* 0x63580000f2097fae */ /* 0x004fe800099a1014 */
[----:B------:R-:W-:Y:S04]  /*2fa70*/  LDGSTS.E [R9+0x63980], desc[UR20][R224.64], P3 ;  /* 0x63980000e0097fae */ /* 0x000fe800099a1014 */
[----:B------:R-:W-:Y:S04]  /*2fa80*/  LDGSTS.E [R9+0x63d80], desc[UR20][R32.64], P3 ;  /* 0x63d8000020097fae */ /* 0x000fe800099a1014 */
[----:B------:R-:W2:Y:S04]  /*2fa90*/  LDL.64 R242, [R1+0x640] ;  /* 0x0006400001f27983 */ /* 0x000ea80000100a00 */
        /* <DEDUP_REMOVED lines=13> */
[----:B------:R-:W4:Y:S04]  /*2fb70*/  LDL.LU.64 R34, [R1+0x1058] ;  /* 0x0010580001227983 */ /* 0x000f280000300a00 */
[----:B------:R-:W-:Y:S04]  /*2fb80*/  LDGSTS.E [R9+0x65980], desc[UR20][R68.64], P3 ;  /* 0x6598000044097fae */ /* 0x000fe800099a1014 */
[----:B---3--:R-:W-:Y:S04]  /*2fb90*/  LDGSTS.E [R9+0x65d80], desc[UR20][R20.64], P3 ;  /* 0x65d8000014097fae */ /* 0x008fe800099a1014 */
[----:B------:R-:W3:Y:S04]  /*2fba0*/  LDL.LU.64 R68, [R1+0x1050] ;  /* 0x0010500001447983 */ /* 0x000ee80000300a00 */
[----:B------:R-:W3:Y:S04]  /*2fbb0*/  LDL.LU.64 R20, [R1+0x1048] ;  /* 0x0010480001147983 */ /* 0x000ee80000300a00 */
[----:B--2---:R-:W-:Y:S04]  /*2fbc0*/  LDGSTS.E [R9+0x66180], desc[UR20][R30.64], P3 ;  /* 0x661800001e097fae */ /* 0x004fe800099a1014 */
        /* <DEDUP_REMOVED lines=23> */
[----:B----4-:R-:W-:Y:S04]  /*2fd40*/  LDGSTS.E [R8+0x61200], desc[UR20][R238.64], P3 ;  /* 0x61200000ee087fae */ /* 0x010fe800099a1014 */
[----:B------:R-:W-:Y:S04]  /*2fd50*/  LDGSTS.E [R8+0x61600], desc[UR20][R84.64], P3 ;  /* 0x6160000054087fae */ /* 0x000fe800099a1014 */
[----:B------:R-:W-:Y:S04]  /*2fd60*/  LDGSTS.E [R8+0x61a00], desc[UR20][R226.64], P3 ;  /* 0x61a00000e2087fae */ /* 0x000fe800099a1014 */
[----:B------:R-:W4:Y:S04]  /*2fd70*/  LDL.LU.64 R238, [R1+0xfe0] ;  /* 0x000fe00001ee7983 */ /* 0x000f280000300a00 */
[----:B------:R-:W2:Y:S04]  /*2fd80*/  LDL.64 R84, [R1+0x380] ;  /* 0x0003800001547983 */ /* 0x000ea80000100a00 */
[----:B------:R-:W-:Y:S04]  /*2fd90*/  LDGSTS.E [R8+0x61e00], desc[UR20][R28.64], P3 ;  /* 0x61e000001c087fae */ /* 0x000fe800099a1014 */
[----:B------:R-:W-:Y:S04]  /*2fda0*/  LDGSTS.E [R8+0x62200], desc[UR20][R246.64], P3 ;  /* 0x62200000f6087fae */ /* 0x000fe800099a1014 */
[----:B------:R-:W-:Y:S04]  /*2fdb0*/  LDGSTS.E [R8+0x62600], desc[UR20][R80.64], P3 ;  /* 0x6260000050087fae */ /* 0x000fe800099a1014 */
[----:B------:R-:W-:Y:S04]  /*2fdc0*/  LDGSTS.E [R8+0x62a00], desc[UR20][R240.64], P3 ;  /* 0x62a00000f0087fae */ /* 0x000fe800099a1014 */
[----:B------:R-:W-:Y:S04]  /*2fdd0*/  LDGSTS.E [R8+0x62e00], desc[UR20][R242.64], P3 ;  /* 0x62e00000f2087fae */ /* 0x000fe800099a1014 */
[----:B------:R-:W3:Y:S04]  /*2fde0*/  LDL.64 R226, [R1+0x930] ;  /* 0x0009300001e27983 */ /* 0x000ee80000100a00 */
[----:B------:R-:W3:Y:S04]  /*2fdf0*/  LDL.64 R28, [R1+0x790] ;  /* 0x00079000011c7983 */ /* 0x000ee80000100a00 */
[----:B------:R-:W3:Y:S04]  /*2fe00*/  LDL.64 R246, [R1+0x760] ;  /* 0x0007600001f67983 */ /* 0x000ee80000100a00 */
[----:B------:R-:W3:Y:S04]  /*2fe10*/  LDL.64 R80, [R1+0x730] ;  /* 0x0007300001507983 */ /* 0x000ee80000100a00 */
[----:B------:R-:W3:Y:S04]  /*2fe20*/  LDL.64 R240, [R1+0x678] ;  /* 0x0006780001f07983 */ /* 0x000ee80000100a00 */
[----:B------:R-:W3:Y:S04]  /*2fe30*/  LDL.64 R242, [R1+0x628] ;  /* 0x0006280001f27983 */ /* 0x000ee80000100a00 */
[----:B----4-:R-:W-:Y:S04]  /*2fe40*/  LDGSTS.E [R8+0x63200], desc[UR20][R238.64], P3 ;  /* 0x63200000ee087fae */ /* 0x010fe800099a1014 */
        /* <DEDUP_REMOVED lines=38> */
[----:B------:R-:W3:Y:S04]  /*300b0*/  LDL.LU.64 R6, [R1+0xf90] ;  /* 0x000f900001067983 */ /* 0x000ee80000300a00 */
[----:B---3--:R-:W-:Y:S04]  /*300c0*/  LDGSTS.E [R7+0x60280], desc[UR20][R226.64], P3 ;  /* 0x60280000e2077fae */ /* 0x008fe800099a1014 */
[----:B--2---:R-:W-:Y:S04]  /*300d0*/  LDGSTS.E [R7+0x60680], desc[UR20][R50.64], P3 ;  /* 0x6068000032077fae */ /* 0x004fe800099a1014 */
[----:B----4-:R-:W-:Y:S04]  /*300e0*/  LDGSTS.E [R7+0x60a80], desc[UR20][R220.64], P3 ;  /* 0x60a80000dc077fae */ /* 0x010fe800099a1014 */
[----:B------:R-:W-:Y:S04]  /*300f0*/  LDGSTS.E [R7+0x60e80], desc[UR20][R48.64], P3 ;  /* 0x60e8000030077fae */ /* 0x000fe800099a1014 */
[----:B------:R-:W-:Y:S04]  /*30100*/  LDGSTS.E [R7+0x61280], desc[UR20][R46.64], P3 ;  /* 0x612800002e077fae */ /* 0x000fe800099a1014 */
[----:B------:R-:W2:Y:S04]  /*30110*/  LDL.LU.64 R226, [R1+0xf88] ;  /* 0x000f880001e27983 */ /* 0x000ea80000300a00 */
[----:B------:R-:W-:Y:S04]  /*30120*/  LDGSTS.E [R7+0x61680], desc[UR20][R238.64], P3 ;  /* 0x61680000ee077fae */ /* 0x000fe800099a1014 */
[----:B------:R-:W3:Y:S04]  /*30130*/  LDL.64 R50, [R1+0x958] ;  /* 0x0009580001327983 */ /* 0x000ee80000100a00 */
[----:B------:R-:W4:Y:S04]  /*30140*/  LDL.64 R220, [R1+0x948] ;  /* 0x0009480001dc7983 */ /* 0x000f280000100a00 */
        /* <DEDUP_REMOVED lines=54> */
[----:B---3--:R-:W-:Y:S04]  /*304b0*/  LDGSTS.E [R6+0x60300], desc[UR20][R50.64], P3 ;  /* 0x6030000032067fae */ /* 0x008fe800099a1014 */
[----:B----4-:R-:W-:Y:S04]  /*304c0*/  LDGSTS.E [R6+0x60700], desc[UR20][R220.64], P3 ;  /* 0x60700000dc067fae */ /* 0x010fe800099a1014 */
[----:B------:R-:W3:Y:S04]  /*304d0*/  LDL.LU.64 R222, [R1+0xeb8] ;  /* 0x000eb80001de7983 */ /* 0x000ee80000300a00 */
[----:B------:R-:W4:Y:S04]  /*304e0*/  LDL.LU.64 R50, [R1+0xeb0] ;  /* 0x000eb00001327983 */ /* 0x000f280000300a00 */
[----:B------:R-:W2:Y:S04]  /*304f0*/  LDL.LU.64 R220, [R1+0xea8] ;  /* 0x000ea80001dc7983 */ /* 0x000ea80000300a00 */
[----:B------:R-:W-:Y:S04]  /*30500*/  LDGSTS.E [R6+0x60b00], desc[UR20][R48.64], P3 ;  /* 0x60b0000030067fae */ /* 0x000fe800099a1014 */
[----:B------:R-:W-:Y:S04]  /*30510*/  LDGSTS.E [R6+0x60f00], desc[UR20][R46.64], P3 ;  /* 0x60f000002e067fae */ /* 0x000fe800099a1014 */
[----:B------:R-:W-:Y:S04]  /*30520*/  LDGSTS.E [R6+0x61300], desc[UR20][R238.64], P3 ;  /* 0x61300000ee067fae */ /* 0x000fe800099a1014 */
[----:B------:R-:W2:Y:S04]  /*30530*/  LDL.LU.64 R48, [R1+0xea0] ;  /* 0x000ea00001307983 */ /* 0x000ea80000300a00 */
[----:B------:R-:W2:Y:S04]  /*30540*/  LDL.LU.64 R46, [R1+0xe98] ;  /* 0x000e9800012e7983 */ /* 0x000ea80000300a00 */
[----:B------:R-:W2:Y:S04]  /*30550*/  LDL.LU.64 R238, [R1+0xe90] ;  /* 0x000e900001ee7983 */ /* 0x000ea80000300a00 */
[----:B--2---:R-:W-:Y:S04]  /*30560*/  LDGSTS.E [R6+0x61700], desc[UR20][R238.64], P3 ;  /* 0x61700000ee067fae */ /* 0x004fe800099a1014 */
[----:B------:R-:W-:Y:S04]  /*30570*/  LDGSTS.E [R6+0x61b00], desc[UR20][R48.64], P3 ;  /* 0x61b0000030067fae */ /* 0x000fe800099a1014 */
[----:B----4-:R-:W-:Y:S04]  /*30580*/  LDGSTS.E [R6+0x61f00], desc[UR20][R50.64], P3 ;  /* 0x61f0000032067fae */ /* 0x010fe800099a1014 */
[----:B------:R-:W2:Y:S04]  /*30590*/  LDL.LU.64 R238, [R1+0xe88] ;  /* 0x000e880001ee7983 */ /* 0x000ea80000300a00 */
        /* <DEDUP_REMOVED lines=52> */
[----:B------:R-:W-:Y:S04]  /*308e0*/  LDGSTS.E [R5+0x60b80], desc[UR20][R50.64], P3 ;  /* 0x60b8000032057fae */ /* 0x000fe800099a1014 */
[----:B------:R-:W2:Y:S04]  /*308f0*/  LDL.LU.64 R244, [R1+0xdb0] ;  /* 0x000db00001f47983 */ /* 0x000ea80000300a00 */
[----:B------:R-:W2:Y:S04]  /*30900*/  LDL.LU.64 R52, [R1+0xda8] ;  /* 0x000da80001347983 */ /* 0x000ea80000300a00 */
[----:B------:R-:W2:Y:S04]  /*30910*/  LDL.LU.64 R50, [R1+0xda0] ;  /* 0x000da00001327983 */ /* 0x000ea80000300a00 */
[----:B----4-:R-:W-:Y:S04]  /*30920*/  LDGSTS.E [R5+0x60f80], desc[UR20][R48.64], P3 ;  /* 0x60f8000030057fae */ /* 0x010fe800099a1014 */
[----:B------:R1:W-:Y:S04]  /*30930*/  LDGSTS.E [R5+0x61380], desc[UR20][R238.64], P3 ;  /* 0x61380000ee057fae */ /* 0x0003e800099a1014 */
[----:B------:R-:W-:Y:S04]  /*30940*/  LDGSTS.E [R5+0x61780], desc[UR20][R46.64], P3 ;  /* 0x617800002e057fae */ /* 0x000fe800099a1014 */
[----:B------:R-:W4:Y:S04]  /*30950*/  LDL.LU.64 R48, [R1+0xd98] ;  /* 0x000d980001307983 */ /* 0x000f280000300a00 */
[----:B------:R-:W1:Y:S04]  /*30960*/  LDL.LU.64 R238, [R1+0x70] ;  /* 0x0000700001ee7983 */ /* 0x000e680000300a00 */
[----:B------:R-:W2:Y:S04]  /*30970*/  LDL.LU.64 R46, [R1+0xd90] ;  /* 0x000d9000012e7983 */ /* 0x000ea80000300a00 */
[----:B------:R-:W-:Y:S04]  /*30980*/  LDGSTS.E [R5+0x61b80], desc[UR20][R220.64], P3 ;  /* 0x61b80000dc057fae */ /* 0x000fe800099a1014 */
[----:B---3--:R-:W-:Y:S04]  /*30990*/  LDGSTS.E [R5+0x61f80], desc[UR20][R222.64], P3 ;  /* 0x61f80000de057fae */ /* 0x008fe800099a1014 */
        /* <DEDUP_REMOVED lines=46> */
[----:B------:R1:W-:Y:S04]  /*30c80*/  LDGSTS.E [R5+0x67b80], desc[UR20][R44.64], P3 ;  /* 0x67b800002c057fae */ /* 0x0003e800099a1014 */
[----:B------:R1:W-:Y:S01]  /*30c90*/  LDGSTS.E [R5+0x67f80], desc[UR20][R236.64], P3 ;  /* 0x67f80000ec057fae */ /* 0x0003e200099a1014 */
[----:B------:R-:W-:-:S03]  /*30ca0*/  SEL R12, R12, RZ, P4 ;  /* 0x000000ff0c0c7207 */ /* 0x000fc60002000000 */
[----:B------:R-:W0:Y:S04]  /*30cb0*/  LDGDEPBAR ;  /* 0x00000000000079af */ /* 0x000e280000000000 */
[----:B------:R-:W2:Y:S04]  /*30cc0*/  LDL.LU.64 R44, [R1+0xcc8] ;  /* 0x000cc800012c7983 */ /* 0x000ea80000300a00 */
[----:B------:R-:W3:Y:S01]  /*30cd0*/  LDL.LU.64 R236, [R1+0xcc0] ;  /* 0x000cc00001ec7983 */ /* 0x000ee20000300a00 */
[----:B-1----:R-:W-:-:S05]  /*30ce0*/  IMAD.WIDE R238, R251, 0x4, R238 ;  /* 0x00000004fbee7825 */ /* 0x002fca00078e02ee */
[----:B------:R1:W-:Y:S04]  /*30cf0*/  STL.64 [R1+0x9b8], R238 ;  /* 0x0009b8ee01007387 */ /* 0x0003e80000100a00 */
[----:B-1----:R-:W3:Y:S04]  /*30d00*/  LDL.LU.64 R238, [R1+0xcb8] ;  /* 0x000cb80001ee7983 */ /* 0x002ee80000300a00 */
[----:B------:R1:W-:Y:S04]  /*30d10*/  STL.64 [R1+0xe28], R6 ;  /* 0x000e280601007387 */ /* 0x0003e80000100a00 */
[----:B-1----:R-:W4:Y:S04]  /*30d20*/  LDL.64 R6, [R1+0x9b8] ;  /* 0x0009b80001067983 */ /* 0x002f280000100a00 */
[----:B------:R1:W-:Y:S01]  /*30d30*/  STL.64 [R1+0xe20], R4 ;  /* 0x000e200401007387 */ /* 0x0003e20000100a00 */
[----:B------:R-:W-:Y:S01]  /*30d40*/  ISETP.NE.U32.AND P3, PT, R12, RZ, PT ;  /* 0x000000ff0c00720c */ /* 0x000fe20003f65070 */
[----:B------:R-:W-:Y:S06]  /*30d50*/  BAR.SYNC.DEFER_BLOCKING 0x0 ;  /* 0x0000000000007b1d */ /* 0x000fec0000010000 */
[----:B-1----:R-:W4:Y:S01]  /*30d60*/  LDL.LU.64 R4, [R1+0x68] ;  /* 0x0000680001047983 */ /* 0x002f220000300a00 */
[----:B------:R-:W-:-:S02]  /*30d70*/  SEL R12, RZ, 0x4, P6 ;  /* 0x00000004ff0c7807 */ /* 0x000fc40003000000 */
[----:B------:R-:W-:Y:S02]  /*30d80*/  ISETP.GE.AND P6, PT, R252, UR5, PT ;  /* 0x00000005fc007c0c */ /* 0x000fe4000bfc6270 */
[----:B------:R-:W1:Y:S01]  /*30d90*/  S2R R252, SR_TID.X ;  /* 0x0000000000fc7919 */ /* 0x000e620000002100 */
[----:B------:R1:W-:Y:S02]  /*30da0*/  STL.64 [R1+0xd70], R2 ;  /* 0x000d700201007387 */ /* 0x0003e40000100a00 */
[----:B-1----:R-:W-:-:S04]  /*30db0*/  SHF.R.U32.HI R3, RZ, 0x6, R252 ;  /* 0x00000006ff037819 */ /* 0x002fc800000116fc */
[----:B------:R-:W-:-:S04]  /*30dc0*/  SGXT.U32 R3, R3, 0x1 ;  /* 0x000000010303781a */ /* 0x000fc80000000000 */
[----:B------:R-:W-:Y:S02]  /*30dd0*/  LOP3.LUT R3, R3, 0x60, RZ, 0xfc, !PT ;  /* 0x0000006003037812 */ /* 0x000fe400078efcff */
[----:B------:R-:W-:Y:S02]  /*30de0*/  SEL R252, RZ, 0x4, P6 ;  /* 0x00000004fffc7807 */ /* 0x000fe40003000000 */
[----:B------:R-:W-:Y:S02]  /*30df0*/  ISETP.GE.AND P6, PT, R3, UR5, PT ;  /* 0x0000000503007c0c */ /* 0x000fe4000bfc6270 */
[----:B------:R-:W1:Y:S01]  /*30e00*/  S2R R3, SR_TID.X ;  /* 0x0000000000037919 */ /* 0x000e620000002100 */
[----:B------:R-:W-:Y:S02]  /*30e10*/  SEL R12, R12, RZ, P4 ;  /* 0x000000ff0c0c7207 */ /* 0x000fe40002000000 */
[----:B-1----:R-:W-:-:S04]  /*30e20*/  SHF.R.U32.HI R2, RZ, 0x6, R3 ;  /* 0x00000006ff027819 */ /* 0x002fc80000011603 */
[----:B------:R-:W-:Y:S02]  /*30e30*/  SGXT.U32 R2, R2, 0x1 ;  /* 0x000000010202781a */ /* 0x000fe40000000000 */
[----:B------:R-:W-:Y:S02]  /*30e40*/  SHF.R.U32.HI R3, RZ, 0x6, R3 ;  /* 0x00000006ff037819 */ /* 0x000fe40000011603 */
[----:B------:R-:W-:Y:S02]  /*30e50*/  LOP3.LUT R2, R2, 0x62, RZ, 0xfc, !PT ;  /* 0x0000006202027812 */ /* 0x000fe400078efcff */
[----:B------:R-:W-:-:S04]  /*30e60*/  SGXT.U32 R3, R3, 0x1 ;  /* 0x000000010303781a */ /* 0x000fc80000000000 */
[----:B------:R-:W-:Y:S01]  /*30e70*/  LOP3.LUT R3, R3, 0x4, RZ, 0xfc, !PT ;  /* 0x0000000403037812 */ /* 0x000fe200078efcff */
[----:B--2---:R-:W-:-:S04]  /*30e80*/  IMAD.WIDE R44, R251, 0x4, R44 ;  /* 0x00000004fb2c7825 */ /* 0x004fc800078e022c */
[----:B---3--:R-:W-:Y:S01]  /*30e90*/  IMAD.WIDE R238, R251, 0x4, R238 ;  /* 0x00000004fbee7825 */ /* 0x008fe200078e02ee */
[----:B------:R-:W-:Y:S01]  /*30ea0*/  @!PT LDS RZ, [RZ] ;  /* 0x00000000fffff984 */ /* 0x000fe20000000800 */
[----:B------:R-:W-:Y:S01]  /*30eb0*/  @!PT LDS RZ, [RZ] ;  /* 0x00000000fffff984 */ /* 0x000fe20000000800 */
[----:B------:R-:W-:Y:S01]  /*30ec0*/  @!PT LDS RZ, [RZ] ;  /* 0x00000000fffff984 */ /* 0x000fe20000000800 */
[----:B----4-:R-:W-:Y:S01]  /*30ed0*/  LDGSTS.E [R11], desc[UR20][R6.64], P1 ;  /* 0x00000000060b7fae */ /* 0x010fe200089a1014 */
[----:B------:R-:W-:Y:S02]  /*30ee0*/  ISETP.NE.U32.AND P1, PT, R12, RZ, PT ;  /* 0x000000ff0c00720c */ /* 0x000fe40003f25070 */
[----:B------:R-:W-:-:S04]  /*30ef0*/  SEL R12, RZ, 0x4, P6 ;  /* 0x00000004ff0c7807 */ /* 0x000fc80003000000 */
[----:B------:R-:W-:Y:S01]  /*30f00*/  SEL R12, R12, RZ, P4 ;  /* 0x000000ff0c0c7207 */ /* 0x000fe20002000000 */
[----:B------:R-:W2:Y:S01]  /*30f10*/  LDL.LU.64 R6, [R1+0xe28] ;  /* 0x000e280001067983 */ /* 0x000ea20000300a00 */
[----:B------:R-:W-:-:S05]  /*30f20*/  IMAD.WIDE R4, R251, 0x4, R4 ;  /* 0x00000004fb047825 */ /* 0x000fca00078e0204 */
[----:B------:R-:W-:Y:S01]  /*30f30*/  LDGSTS.E [R11+0x8], desc[UR20][R4.64], P0 ;  /* 0x00008000040b7fae */ /* 0x000fe200081a1014 */
[----:B------:R-:W-:-:S03]  /*30f40*/  ISETP.GE.AND P0, PT, R2, UR5, PT ;  /* 0x0000000502007c0c */ /* 0x000fc6000bf06270 */
[----:B------:R1:W-:Y:S01]  /*30f50*/  LDGSTS.E [R11+0x2000], desc[UR20][R238.64], P5 ;  /* 0x02000000ee0b7fae */ /* 0x0003e2000a9a1014 */
[----:B------:R-:W-:Y:S02]  /*30f60*/  ISETP.NE.U32.AND P5, PT, R12, RZ, PT ;  /* 0x000000ff0c00720c */ /* 0x000fe40003fa5070 */
[----:B------:R-:W-:Y:S01]  /*30f70*/  SEL R12, RZ, 0x4, P0 ;  /* 0x00000004ff0c7807 */ /* 0x000fe20000000000 */
[----:B------:R3:W-:Y:S01]  /*30f80*/  STL.64 [R1+0xb88], R4 ;  /* 0x000b880401007387 */ /* 0x0007e20000100a00 */
[----:B------:R-:W-:-:S03]  /*30f90*/  ISETP.GE.AND P0, PT, R3, UR5, PT ;  /* 0x0000000503007c0c */ /* 0x000fc6000bf06270 */
[----:B---3--:R-:W3:Y:S04]  /*30fa0*/  LDL.LU.64 R4, [R1+0xe20] ;  /* 0x000e200001047983 */ /* 0x008ee80000300a00 */
[----:B------:R1:W-:Y:S02]  /*30fb0*/  STL.64 [R1+0xb10], R238 ;  /* 0x000b10ee01007387 */ /* 0x0003e40000100a00 */
[----:B-1----:R-:W-:Y:S02]  /*30fc0*/  SEL R238, R12, RZ, P4 ;  /* 0x000000ff0cee7207 */ /* 0x002fe40002000000 */
[----:B------:R-:W-:Y:S02]  /*30fd0*/  SEL R12, RZ, 0x4, P0 ;  /* 0x00000004ff0c7807 */ /* 0x000fe40000000000 */
[----:B------:R-:W-:Y:S01]  /*30fe0*/  ISETP.NE.U32.AND P0, PT, R238, RZ, PT ;  /* 0x000000ffee00720c */ /* 0x000fe20003f05070 */
[----:B------:R-:W-:-:S02]  /*30ff0*/  IMAD.WIDE R238, R251, 0x4, R236 ;  /* 0x00000004fbee7825 */ /* 0x000fc400078e02ec */
[----:B------:R-:W4:Y:S04]  /*31000*/  LDL.LU.64 R236, [R1+0x60] ;  /* 0x0000600001ec7983 */ /* 0x000f280000300a00 */
[----:B------:R1:W-:Y:S04]  /*31010*/  STL.64 [R1+0xb08], R238 ;  /* 0x000b08ee01007387 */ /* 0x0003e80000100a00 */
[----:B------:R-:W-:Y:S04]  /*31020*/  LDGSTS.E [R11+0x2008], desc[UR20][R238.64], P3 ;  /* 0x02008000ee0b7fae */ /* 0x000fe800099a1014 */
[----:B------:R1:W-:Y:S01]  /*31030*/  STL.64 [R1+0xaa0], R44 ;  /* 0x000aa02c01007387 */ /* 0x0003e20000100a00 */
[----:B------:R-:W1:Y:S03]  /*31040*/  S2R R3, SR_TID.X ;  /* 0x0000000000037919 */ /* 0x000e660000002100 */
[----:B-1----:R-:W2:Y:S01]  /*31050*/  LDL.LU.64 R238, [R1+0x58] ;  /* 0x0000580001ee7983 */ /* 0x002ea20000300a00 */
[----:B------:R-:W-:-:S03]  /*31060*/  SEL R12, R12, RZ, P4 ;  /* 0x000000ff0c0c7207 */ /* 0x000fc60002000000 */
[----:B------:R1:W-:Y:S01]  /*31070*/  LDGSTS.E [R11+0x4000], desc[UR20][R44.64], P1 ;  /* 0x040000002c0b7fae */ /* 0x0003e200089a1014 */
[----:B------:R-:W-:Y:S02]  /*31080*/  ISETP.NE.U32.AND P1, PT, R12, RZ, PT ;  /* 0x000000ff0c00720c */ /* 0x000fe40003f25070 */
[--C-:B------:R-:W-:Y:S02]  /*31090*/  SHF.R.U32.HI R2, RZ, 0x6, R3.reuse ;  /* 0x00000006ff027819 */ /* 0x100fe40000011603 */
[----:B------:R-:W-:Y:S02]  /*310a0*/  SHF.R.U32.HI R3, RZ, 0x6, R3 ;  /* 0x00000006ff037819 */ /* 0x000fe40000011603 */
[----:B------:R-:W-:Y:S02]  /*310b0*/  SGXT.U32 R2, R2, 0x1 ;  /* 0x000000010202781a */ /* 0x000fe40000000000 */
[----:B------:R-:W-:Y:S02]  /*310c0*/  SGXT.U32 R3, R3, 0x1 ;  /* 0x000000010303781a */ /* 0x000fe40000000000 */
[----:B------:R-:W-:-:S02]  /*310d0*/  LOP3.LUT R2, R2, 0x6, RZ, 0xfc, !PT ;  /* 0x0000000602027812 */ /* 0x000fc400078efcff */
[----:B------:R-:W-:Y:S02]  /*310e0*/  LOP3.LUT R3, R3, 0x24, RZ, 0xfc, !PT ;  /* 0x0000002403037812 */ /* 0x000fe400078efcff */
[----:B------:R-:W-:-:S04]  /*310f0*/  ISETP.GE.AND P3, PT, R2, UR5, PT ;  /* 0x0000000502007c0c */ /* 0x000fc8000bf66270 */
[----:B------:R-:W-:Y:S02]  /*31100*/  SEL R12, RZ, 0x4, P3 ;  /* 0x00000004ff0c7807 */ /* 0x000fe40001800000 */
[----:B------:R-:W-:Y:S02]  /*31110*/  ISETP.GE.AND P3, PT, R3, UR5, PT ;  /* 0x0000000503007c0c */ /* 0x000fe4000bf66270 */
[----:B------:R-:W1:Y:S01]  /*31120*/  S2R R3, SR_TID.X ;  /* 0x0000000000037919 */ /* 0x000e620000002100 */
[----:B------:R-:W-:-:S04]  /*31130*/  SEL R252, R252, RZ, P4 ;  /* 0x000000fffcfc7207 */ /* 0x000fc80002000000 */
[----:B------:R-:W-:Y:S01]  /*31140*/  ISETP.NE.U32.AND P6, PT, R252, RZ, PT ;  /* 0x000000fffc00720c */ /* 0x000fe20003fc5070 */
[C---:B------:R-:W-:Y:S01]  /*31150*/  IMAD.WIDE R42, R251.reuse, 0x4, R42 ;  /* 0x00000004fb2a7825 */ /* 0x040fe200078e022a */
[----:B-1----:R-:W-:Y:S02]  /*31160*/  SEL R44, R12, RZ, P4 ;  /* 0x000000ff0c2c7207 */ /* 0x002fe40002000000 */
[----:B------:R-:W-:Y:S01]  /*31170*/  SEL R12, RZ, 0x4, P3 ;  /* 0x00000004ff0c7807 */ /* 0x000fe20001800000 */
[----:B------:R-:W-:-:S03]  /*31180*/  IMAD.WIDE R40, R251, 0x4, R40 ;  /* 0x00000004fb287825 */ /* 0x000fc600078e0228 */
[----:B------:R-:W-:-:S05]  /*31190*/  SEL R12, R12, RZ, P4 ;  /* 0x000000ff0c0c7207 */ /* 0x000fca0002000000 */
[----:B------:R-:W-:Y:S04]  /*311a0*/  LDGSTS.E [R11+0x4008], desc[UR20][R42.64], P6 ;  /* 0x040080002a0b7fae */ /* 0x000fe8000b1a1014 */
[----:B------:R1:W-:Y:S01]  /*311b0*/  LDGSTS.E [R11+0x6000], desc[UR20][R40.64], P5 ;  /* 0x06000000280b7fae */ /* 0x0003e2000a9a1014 */
[--C-:B------:R-:W-:Y:S02]  /*311c0*/  SHF.R.U32.HI R2, RZ, 0x6, R3.reuse ;  /* 0x00000006ff027819 */ /* 0x100fe40000011603 */
[----:B------:R-:W-:Y:S02]  /*311d0*/  SHF.R.U32.HI R3, RZ, 0x6, R3 ;  /* 0x00000006ff037819 */ /* 0x000fe40000011603 */
[----:B------:R-:W-:Y:S02]  /*311e0*/  SGXT.U32 R2, R2, 0x1 ;  /* 0x000000010202781a */ /* 0x000fe40000000000 */
[----:B------:R-:W-:-:S02]  /*311f0*/  SGXT.U32 R3, R3, 0x1 ;  /* 0x000000010303781a */ /* 0x000fc40000000000 */
[----:B------:R-:W-:Y:S02]  /*31200*/  LOP3.LUT R2, R2, 0x26, RZ, 0xfc, !PT ;  /* 0x0000002602027812 */ /* 0x000fe400078efcff */
[----:B------:R-:W-:Y:S02]  /*31210*/  LOP3.LUT R3, R3, 0x44, RZ, 0xfc, !PT ;  /* 0x0000004403037812 */ /* 0x000fe400078efcff */
[----:B------:R-:W-:Y:S02]  /*31220*/  ISETP.GE.AND P6, PT, R2, UR5, PT ;  /* 0x0000000502007c0c */ /* 0x000fe4000bfc6270 */
[----:B------:R-:W-:Y:S02]  /*31230*/  ISETP.NE.U32.AND P5, PT, R12, RZ, PT ;  /* 0x000000ff0c00720c */ /* 0x000fe40003fa5070 */
[----:B------:R-:W-:Y:S02]  /*31240*/  SEL R12, RZ, 0x4, P6 ;  /* 0x00000004ff0c7807 */ /* 0x000fe40003000000 */
[----:B------:R-:W-:-:S02]  /*31250*/  ISETP.GE.AND P6, PT, R3, UR5, PT ;  /* 0x0000000503007c0c */ /* 0x000fc4000bfc6270 */
[----:B------:R-:W1:Y:S01]  /*31260*/  S2R R3, SR_TID.X ;  /* 0x0000000000037919 */ /* 0x000e620000002100 */
[----:B------:R-:W-:Y:S01]  /*31270*/  IMAD.WIDE R38, R251, 0x4, R38 ;  /* 0x00000004fb267825 */ /* 0x000fe200078e0226 */
[----:B------:R-:W-:Y:S04]  /*31280*/  STL.64 [R1+0xa98], R42 ;  /* 0x000a982a01007387 */ /* 0x000fe80000100a00 */
[----:B------:R1:W-:Y:S04]  /*31290*/  STL.64 [R1+0xa30], R40 ;  /* 0x000a302801007387 */ /* 0x0003e80000100a00 */
[----:B------:R1:W-:Y:S02]  /*312a0*/  LDGSTS.E [R11+0x6008], desc[UR20][R38.64], P0 ;  /* 0x06008000260b7fae */ /* 0x0003e400081a1014 */
[----:B-1----:R-:W-:-:S02]  /*312b0*/  SEL R40, R12, RZ, P4 ;  /* 0x000000ff0c287207 */ /* 0x002fc40002000000 */
[----:B------:R-:W-:Y:S02]  /*312c0*/  SEL R12, RZ, 0x4, P6 ;  /* 0x00000004ff0c7807 */ /* 0x000fe40003000000 */
[----:B------:R-:W-:-:S04]  /*312d0*/  SHF.R.U32.HI R2, RZ, 0x6, R3 ;  /* 0x00000006ff027819 */ /* 0x000fc80000011603 */
[----:B------:R-:W-:Y:S02]  /*312e0*/  SGXT.U32 R2, R2, 0x1 ;  /* 0x000000010202781a */ /* 0x000fe40000000000 */
[----:B------:R-:W-:Y:S02]  /*312f0*/  SHF.R.U32.HI R3, RZ, 0x6, R3 ;  /* 0x00000006ff037819 */ /* 0x000fe40000011603 */
[----:B------:R-:W-:Y:S02]  /*31300*/  LOP3.LUT R2, R2, 0x46, RZ, 0xfc, !PT ;  /* 0x0000004602027812 */ /* 0x000fe400078efcff */
[----:B------:R-:W-:Y:S02]  /*31310*/  SEL R12, R12, RZ, P4 ;  /* 0x000000ff0c0c7207 */ /* 0x000fe40002000000 */
[----:B------:R-:W-:Y:S02]  /*31320*/  SGXT.U32 R3, R3, 0x1 ;  /* 0x000000010303781a */ /* 0x000fe40000000000 */
[----:B------:R-:W-:-:S02]  /*31330*/  ISETP.GE.AND P0, PT, R2, UR5, PT ;  /* 0x0000000502007c0c */ /* 0x000fc4000bf06270 */
[----:B------:R-:W-:Y:S01]  /*31340*/  LOP3.LUT R3, R3, 0x64, RZ, 0xfc, !PT ;  /* 0x0000006403037812 */ /* 0x000fe200078efcff */
[----:B------:R1:W-:Y:S01]  /*31350*/  STL.64 [R1+0xa28], R38 ;  /* 0x000a282601007387 */ /* 0x0003e20000100a00 */
[----:B------:R-:W-:Y:S02]  /*31360*/  ISETP.NE.U32.AND P6, PT, R40, RZ, PT ;  /* 0x000000ff2800720c */ /* 0x000fe40003fc5070 */
[----:B------:R-:W-:Y:S01]  /*31370*/  ISETP.NE.U32.AND P3, PT, R44, RZ, PT ;  /* 0x000000ff2c00720c */ /* 0x000fe20003f65070 */
[----:B------:R-:W-:-:S04]  /*31380*/  IMAD.WIDE R36, R251, 0x4, R36 ;  /* 0x00000004fb247825 */ /* 0x000fc800078e0224 */
[----:B----4-:R-:W-:-:S05]  /*31390*/  IMAD.WIDE R42, R251, 0x4, R236 ;  /* 0x00000004fb2a7825 */ /* 0x010fca00078e02ec */
[----:B------:R-:W-:Y:S01]  /*313a0*/  LDGSTS.E [R242], desc[UR20][R42.64], P1 ;  /* 0x000000002af27fae */ /* 0x000fe200089a1014 */
[----:B------:R-:W-:Y:S02]  /*313b0*/  ISETP.NE.U32.AND P1, PT, R12, RZ, PT ;  /* 0x000000ff0c00720c */ /* 0x000fe40003f25070 */
[----:B------:R-:W-:Y:S02]  /*313c0*/  SEL R12, RZ, 0x4, P0 ;  /* 0x00000004ff0c7807 */ /* 0x000fe40000000000 */
[----:B------:R-:W-:Y:S02]  /*313d0*/  ISETP.GE.AND P0, PT, R3, UR5, PT ;  /* 0x0000000503007c0c */ /* 0x000fe4000bf06270 */
[----:B-1----:R-:W-:Y:S02]  /*313e0*/  SEL R38, R12, RZ, P4 ;  /* 0x000000ff0c267207 */ /* 0x002fe40002000000 */
[----:B------:R-:W-:Y:S02]  /*313f0*/  SEL R12, RZ, 0x4, P0 ;  /* 0x00000004ff0c7807 */ /* 0x000fe40000000000 */
[----:B------:R-:W-:Y:S01]  /*31400*/  ISETP.NE.U32.AND P0, PT, R38, RZ, PT ;  /* 0x000000ff2600720c */ /* 0x000fe20003f05070 */
[----:B------:R-:W-:-:S04]  /*31410*/  IMAD.WIDE R38, R251, 0x4, R234 ;  /* 0x00000004fb267825 */ /* 0x000fc800078e02ea */
[----:B--2---:R-:W-:Y:S01]  /*31420*/  IMAD.WIDE R40, R251, 0x4, R238 ;  /* 0x00000004fb287825 */ /* 0x004fe200078e02ee */
[----:B------:R-:W-:Y:S04]  /*31430*/  STL.64 [R1+0xb80], R42 ;  /* 0x000b802a01007387 */ /* 0x000fe80000100a00 */
[----:B------:R1:W-:Y:S04]  /*31440*/  STL.64 [R1+0xb78], R40 ;  /* 0x000b782801007387 */ /* 0x0003e80000100a00 */
[----:B------:R2:W-:Y:S04]  /*31450*/  STL.64 [R1+0xb00], R38 ;  /* 0x000b002601007387 */ /* 0x0005e80000100a00 */
[----:B------:R-:W4:Y:S04]  /*31460*/  LDL.LU.64 R236, [R1+0x50] ;  /* 0x0000500001ec7983 */ /* 0x000f280000300a00 */
[----:B------:R1:W-:Y:S01]  /*31470*/  LDGSTS.E [R242+0x8], desc[UR20][R40.64], P3 ;  /* 0x0000800028f27fae */ /* 0x0003e200099a1014 */
[----:B------:R-:W2:Y:S01]  /*31480*/  S2R R3, SR_TID.X ;  /* 0x0000000000037919 */ /* 0x000ea20000002100 */
[----:B------:R-:W-:-:S02]  /*31490*/  SEL R12, R12, RZ, P4 ;  /* 0x000000ff0c0c7207 */ /* 0x000fc40002000000 */
[----:B------:R2:W-:Y:S01]  /*314a0*/  LDGSTS.E [R242+0x2000], desc[UR20][R38.64], P5 ;  /* 0x0200000026f27fae */ /* 0x0005e2000a9a1014 */
[----:B-1----:R-:W-:-:S05]  /*314b0*/  IMAD.WIDE R40, R251, 0x4, R232 ;  /* 0x00000004fb287825 */ /* 0x002fca00078e02e8 */
[----:B------:R-:W-:Y:S04]  /*314c0*/  STL.64 [R1+0xaf8], R40 ;  /* 0x000af82801007387 */ /* 0x000fe80000100a00 */
[----:B------:R1:W-:Y:S04]  /*314d0*/  STL.64 [R1+0xa90], R36 ;  /* 0x000a902401007387 */ /* 0x0003e80000100a00 */
[----:B------:R-:W3:Y:S01]  /*314e0*/  LDL.LU.64 R238, [R1+0x48] ;  /* 0x0000480001ee7983 */ /* 0x000ee20000300a00 */
[----:B--2---:R-:W-:-:S03]  /*314f0*/  SHF.R.U32.HI R2, RZ, 0x6, R3 ;  /* 0x00000006ff027819 */ /* 0x004fc60000011603 */
[----:B------:R-:W-:Y:S01]  /*31500*/  LDGSTS.E [R242+0x2008], desc[UR20][R40.64], P6 ;  /* 0x0200800028f27fae */ /* 0x000fe2000b1a1014 */
[----:B------:R-:W-:Y:S02]  /*31510*/  SHF.R.U32.HI R3, RZ, 0x6, R3 ;  /* 0x00000006ff037819 */ /* 0x000fe40000011603 */
[----:B------:R-:W-:Y:S01]  /*31520*/  SGXT.U32 R2, R2, 0x1 ;  /* 0x000000010202781a */ /* 0x000fe20000000000 */
[----:B------:R1:W-:Y:S01]  /*31530*/  LDGSTS.E [R242+0x4000], desc[UR20][R36.64], P1 ;  /* 0x0400000024f27fae */ /* 0x0003e200089a1014 */
[----:B------:R-:W-:Y:S02]  /*31540*/  SGXT.U32 R3, R3, 0x1 ;  /* 0x000000010303781a */ /* 0x000fe40000000000 */
[----:B------:R-:W-:Y:S02]  /*31550*/  LOP3.LUT R2, R2, 0x66, RZ, 0xfc, !PT ;  /* 0x0000006602027812 */ /* 0x000fe400078efcff */
[----:B------:R-:W-:Y:S02]  /*31560*/  LOP3.LUT R3, R3, 0x8, RZ, 0xfc, !PT ;  /* 0x0000000803037812 */ /* 0x000fe400078efcff */
[----:B------:R-:W-:-:S02]  /*31570*/  ISETP.GE.AND P3, PT, R2, UR5, PT ;  /* 0x0000000502007c0c */ /* 0x000fc4000bf66270 */
[----:B------:R-:W-:Y:S02]  /*31580*/  ISETP.NE.U32.AND P5, PT, R12, RZ, PT ;  /* 0x000000ff0c00720c */ /* 0x000fe40003fa5070 */
[----:B------:R-:W-:Y:S02]  /*31590*/  SEL R12, RZ, 0x4, P3 ;  /* 0x00000004ff0c7807 */ /* 0x000fe40001800000 */
[----:B------:R-:W-:Y:S02]  /*315a0*/  ISETP.GE.AND P3, PT, R3, UR5, PT ;  /* 0x0000000503007c0c */ /* 0x000fe4000bf66270 */
[----:B------:R-:W2:Y:S01]  /*315b0*/  S2R R3, SR_TID.X ;  /* 0x0000000000037919 */ /* 0x000ea20000002100 */
[----:B------:R-:W-:Y:S02]  /*315c0*/  SEL R38, R12, RZ, P4 ;  /* 0x000000ff0c267207 */ /* 0x000fe40002000000 */
[----:B------:R-:W-:-:S04]  /*315d0*/  SEL R12, RZ, 0x4, P3 ;  /* 0x00000004ff0c7807 */ /* 0x000fc80001800000 */
[----:B------:R-:W-:-:S04]  /*315e0*/  SEL R12, R12, RZ, P4 ;  /* 0x000000ff0c0c7207 */ /* 0x000fc80002000000 */
[----:B------:R-:W-:Y:S02]  /*315f0*/  ISETP.NE.U32.AND P1, PT, R12, RZ, PT ;  /* 0x000000ff0c00720c */ /* 0x000fe40003f25070 */
[--C-:B--2---:R-:W-:Y:S02]  /*31600*/  SHF.R.U32.HI R2, RZ, 0x6, R3.reuse ;  /* 0x00000006ff027819 */ /* 0x104fe40000011603 */
        /* <DEDUP_REMOVED lines=8> */
[----:B------:R-:W2:Y:S01]  /*31690*/  S2R R3, SR_TID.X ;  /* 0x0000000000037919 */ /* 0x000ea20000002100 */
[----:B-1----:R-:W-:Y:S01]  /*316a0*/  SEL R36, R12, RZ, P4 ;  /* 0x000000ff0c247207 */ /* 0x002fe20002000000 */
[----:B------:R-:W-:Y:S01]  /*316b0*/  IMAD.WIDE R34, R251, 0x4, R34 ;  /* 0x00000004fb227825 */ /* 0x000fe200078e0222 */
[----:B------:R-:W-:-:S03]  /*316c0*/  SEL R12, RZ, 0x4, P6 ;  /* 0x00000004ff0c7807 */ /* 0x000fc60003000000 */
[----:B------:R-:W-:Y:S01]  /*316d0*/  IMAD.WIDE R32, R251, 0x4, R32 ;  /* 0x00000004fb207825 */ /* 0x000fe200078e0220 */
[----:B------:R-:W-:Y:S01]  /*316e0*/  SEL R12, R12, RZ, P4 ;  /* 0x000000ff0c0c7207 */ /* 0x000fe20002000000 */
[----:B------:R-:W-:Y:S04]  /*316f0*/  LDGSTS.E [R242+0x4008], desc[UR20][R34.64], P0 ;  /* 0x0400800022f27fae */ /* 0x000fe800081a1014 */
[----:B------:R1:W-:Y:S01]  /*31700*/  LDGSTS.E [R242+0x6000], desc[UR20][R32.64], P5 ;  /* 0x0600000020f27fae */ /* 0x0003e2000a9a1014 */
[----:B------:R-:W-:Y:S02]  /*31710*/  ISETP.NE.U32.AND P5, PT, R12, RZ, PT ;  /* 0x000000ff0c00720c */ /* 0x000fe40003fa5070 */
[--C-:B--2---:R-:W-:Y:S02]  /*31720*/  SHF.R.U32.HI R2, RZ, 0x6, R3.reuse ;  /* 0x00000006ff027819 */ /* 0x104fe40000011603 */
[----:B------:R-:W-:-:S02]  /*31730*/  SHF.R.U32.HI R3, RZ, 0x6, R3 ;  /* 0x00000006ff037819 */ /* 0x000fc40000011603 */
[----:B------:R-:W-:Y:S02]  /*31740*/  SGXT.U32 R2, R2, 0x1 ;  /* 0x000000010202781a */ /* 0x000fe40000000000 */
[----:B------:R-:W-:Y:S02]  /*31750*/  SGXT.U32 R3, R3, 0x1 ;  /* 0x000000010303781a */ /* 0x000fe40000000000 */
[----:B------:R-:W-:Y:S02]  /*31760*/  LOP3.LUT R2, R2, 0x2a, RZ, 0xfc, !PT ;  /* 0x0000002a02027812 */ /* 0x000fe400078efcff */
[----:B------:R-:W-:Y:S02]  /*31770*/  LOP3.LUT R3, R3, 0x48, RZ, 0xfc, !PT ;  /* 0x0000004803037812 */ /* 0x000fe400078efcff */
[----:B------:R-:W-:-:S04]  /*31780*/  ISETP.GE.AND P0, PT, R2, UR5, PT ;  /* 0x0000000502007c0c */ /* 0x000fc8000bf06270 */
[----:B------:R-:W-:Y:S02]  /*31790*/  SEL R12, RZ, 0x4, P0 ;  /* 0x00000004ff0c7807 */ /* 0x000fe40000000000 */
[----:B------:R-:W-:Y:S02]  /*317a0*/  ISETP.GE.AND P0, PT, R3, UR5, PT ;  /* 0x0000000503007c0c */ /* 0x000fe4000bf06270 */
[----:B------:R-:W2:Y:S01]  /*317b0*/  S2R R3, SR_TID.X ;  /* 0x0000000000037919 */ /* 0x000ea20000002100 */
[----:B------:R-:W-:Y:S01]  /*317c0*/  ISETP.NE.U32.AND P3, PT, R38, RZ, PT ;  /* 0x000000ff2600720c */ /* 0x000fe20003f65070 */
[----:B------:R-:W-:Y:S01]  /*317d0*/  IMAD.WIDE R30, R251, 0x4, R30 ;  /* 0x00000004fb1e7825 */ /* 0x000fe200078e021e */
[----:B------:R-:W-:Y:S04]  /*317e0*/  STL.64 [R1+0xa88], R34 ;  /* 0x000a882201007387 */ /* 0x000fe80000100a00 */
[----:B------:R1:W-:Y:S07]  /*317f0*/  STL.64 [R1+0xa20], R32 ;  /* 0x000a202001007387 */ /* 0x0003ee0000100a00 */
[----:B------:R2:W-:Y:S01]  /*31800*/  LDGSTS.E [R242+0x6008], desc[UR20][R30.64], P3 ;  /* 0x060080001ef27fae */ /* 0x0005e200099a1014 */
[----:B-1----:R-:W-:-:S02]  /*31810*/  SEL R32, R12, RZ, P4 ;  /* 0x000000ff0c207207 */ /* 0x002fc40002000000 */
[----:B------:R-:W-:Y:S02]  /*31820*/  SEL R12, RZ, 0x4, P0 ;  /* 0x00000004ff0c7807 */ /* 0x000fe40000000000 */
[----:B--2---:R-:W-:-:S04]  /*31830*/  SHF.R.U32.HI R2, RZ, 0x6, R3 ;  /* 0x00000006ff027819 */ /* 0x004fc80000011603 */
        /* <DEDUP_REMOVED lines=19> */
[C---:B------:R-:W-:Y:S01]  /*31970*/  IMAD.WIDE R30, R251.reuse, 0x4, R230 ;  /* 0x00000004fb1e7825 */ /* 0x040fe200078e02e6 */
[----:B------:R-:W-:Y:S03]  /*31980*/  STL.64 [R1+0xb70], R34 ;  /* 0x000b702201007387 */ /* 0x000fe60000100a00 */
[----:B---3--:R-:W-:-:S05]  /*31990*/  IMAD.WIDE R32, R251, 0x4, R238 ;  /* 0x00000004fb207825 */ /* 0x008fca00078e02ee */
[----:B------:R1:W-:Y:S04]  /*319a0*/  STL.64 [R1+0xb68], R32 ;  /* 0x000b682001007387 */ /* 0x0003e80000100a00 */
[----:B------:R2:W-:Y:S04]  /*319b0*/  STL.64 [R1+0xaf0], R30 ;  /* 0x000af01e01007387 */ /* 0x0005e80000100a00 */
[----:B------:R-:W3:Y:S04]  /*319c0*/  LDL.LU.64 R236, [R1+0x40] ;  /* 0x0000400001ec7983 */ /* 0x000ee80000300a00 */
[----:B------:R1:W-:Y:S01]  /*319d0*/  LDGSTS.E [R243+0x8], desc[UR20][R32.64], P6 ;  /* 0x0000800020f37fae */ /* 0x0003e2000b1a1014 */
[----:B------:R-:W4:Y:S01]  /*319e0*/  S2R R3, SR_TID.X ;  /* 0x0000000000037919 */ /* 0x000f220000002100 */
[----:B------:R-:W-:-:S02]  /*319f0*/  SEL R12, R12, RZ, P4 ;  /* 0x000000ff0c0c7207 */ /* 0x000fc40002000000 */
[----:B------:R2:W-:Y:S01]  /*31a00*/  LDGSTS.E [R243+0x2000], desc[UR20][R30.64], P5 ;  /* 0x020000001ef37fae */ /* 0x0005e2000a9a1014 */
[----:B-1----:R-:W-:-:S05]  /*31a10*/  IMAD.WIDE R32, R251, 0x4, R228 ;  /* 0x00000004fb207825 */ /* 0x002fca00078e02e4 */
[----:B------:R-:W-:Y:S04]  /*31a20*/  STL.64 [R1+0xae8], R32 ;  /* 0x000ae82001007387 */ /* 0x000fe80000100a00 */
[----:B------:R1:W-:Y:S04]  /*31a30*/  STL.64 [R1+0xa80], R28 ;  /* 0x000a801c01007387 */ /* 0x0003e80000100a00 */
[----:B------:R-:W3:Y:S01]  /*31a40*/  LDL.LU.64 R238, [R1+0x38] ;  /* 0x0000380001ee7983 */ /* 0x000ee20000300a00 */
[----:B----4-:R-:W-:-:S03]  /*31a50*/  SHF.R.U32.HI R2, RZ, 0x6, R3 ;  /* 0x00000006ff027819 */ /* 0x010fc60000011603 */
        /* <DEDUP_REMOVED lines=11> */
[----:B------:R-:W4:Y:S01]  /*31b10*/  S2R R3, SR_TID.X ;  /* 0x0000000000037919 */ /* 0x000f220000002100 */
[----:B--2---:R-:W-:Y:S02]  /*31b20*/  SEL R30, R12, RZ, P4 ;  /* 0x000000ff0c1e7207 */ /* 0x004fe40002000000 */
[----:B------:R-:W-:-:S04]  /*31b30*/  SEL R12, RZ, 0x4, P6 ;  /* 0x00000004ff0c7807 */ /* 0x000fc80003000000 */
[----:B------:R-:W-:-:S04]  /*31b40*/  SEL R12, R12, RZ, P4 ;  /* 0x000000ff0c0c7207 */ /* 0x000fc80002000000 */
[----:B------:R-:W-:Y:S02]  /*31b50*/  ISETP.NE.U32.AND P1, PT, R12, RZ, PT ;  /* 0x000000ff0c00720c */ /* 0x000fe40003f25070 */
[--C-:B----4-:R-:W-:Y:S02]  /*31b60*/  SHF.R.U32.HI R2, RZ, 0x6, R3.reuse ;  /* 0x00000006ff027819 */ /* 0x110fe40000011603 */
        /* <DEDUP_REMOVED lines=45> */
[----:B------:R-:W-:Y:S01]  /*31e40*/  STL.64 [R1+0xd58], R242 ;  /* 0x000d58f201007387 */ /* 0x000fe20000100a00 */
[----:B------:R-:W-:-:S04]  /*31e50*/  IMAD.WIDE R20, R251, 0x4, R20 ;  /* 0x00000004fb147825 */ /* 0x000fc800078e0214 */
[----:B---3--:R-:W-:-:S05]  /*31e60*/  IMAD.WIDE R26, R251, 0x4, R236 ;  /* 0x00000004fb1a7825 */ /* 0x008fca00078e02ec */
[----:B------:R-:W-:Y:S01]  /*31e70*/  LDGSTS.E [R244], desc[UR20][R26.64], P1 ;  /* 0x000000001af47fae */ /* 0x000fe200089a1014 */
[----:B------:R-:W-:Y:S02]  /*31e80*/  ISETP.NE.U32.AND P1, PT, R12, RZ, PT ;  /* 0x000000ff0c00720c */ /* 0x000fe40003f25070 */
[----:B------:R-:W-:Y:S02]  /*31e90*/  SEL R12, RZ, 0x4, P6 ;  /* 0x00000004ff0c7807 */ /* 0x000fe40003000000 */
[----:B------:R-:W-:Y:S02]  /*31ea0*/  ISETP.GE.AND P6, PT, R3, UR5, PT ;  /* 0x0000000503007c0c */ /* 0x000fe4000bfc6270 */
[----:B----4-:R-:W-:Y:S02]  /*31eb0*/  SEL R22, R12, RZ, P4 ;  /* 0x000000ff0c167207 */ /* 0x010fe40002000000 */
[----:B------:R-:W-:Y:S02]  /*31ec0*/  SEL R12, RZ, 0x4, P6 ;  /* 0x00000004ff0c7807 */ /* 0x000fe40003000000 */
[----:B------:R-:W-:Y:S01]  /*31ed0*/  ISETP.NE.U32.AND P6, PT, R22, RZ, PT ;  /* 0x000000ff1600720c */ /* 0x000fe20003fc5070 */
[C---:B------:R-:W-:Y:S01]  /*31ee0*/  IMAD.WIDE R22, R251.reuse, 0x4, R226 ;  /* 0x00000004fb167825 */ /* 0x040fe200078e02e2 */
[----:B------:R-:W-:Y:S03]  /*31ef0*/  STL.64 [R1+0xb60], R26 ;  /* 0x000b601a01007387 */ /* 0x000fe60000100a00 */
[----:B------:R-:W-:-:S05]  /*31f00*/  IMAD.WIDE R24, R251, 0x4, R238 ;  /* 0x00000004fb187825 */ /* 0x000fca00078e02ee */
        /* <DEDUP_REMOVED lines=74> */
[----:B---3--:R-:W-:-:S05]  /*323b0*/  IMAD.WIDE R18, R251, 0x4, R236 ;  /* 0x00000004fb127825 */ /* 0x008fca00078e02ec */
[----:B------:R1:W-:Y:S01]  /*323c0*/  LDGSTS.E [R245], desc[UR20][R18.64], P1 ;  /* 0x0000000012f57fae */ /* 0x0003e200089a1014 */
[----:B------:R-:W-:Y:S02]  /*323d0*/  ISETP.NE.U32.AND P1, PT, R12, RZ, PT ;  /* 0x000000ff0c00720c */ /* 0x000fe40003f25070 */
[----:B------:R-:W-:Y:S02]  /*323e0*/  SEL R12, RZ, 0x4, P0 ;  /* 0x00000004ff0c7807 */ /* 0x000fe40000000000 */
[----:B------:R-:W-:Y:S02]  /*323f0*/  ISETP.GE.AND P0, PT, R3, UR5, PT ;  /* 0x0000000503007c0c */ /* 0x000fe4000bf06270 */
[----:B----4-:R-:W-:Y:S02]  /*32400*/  SEL R14, R12, RZ, P4 ;  /* 0x000000ff0c0e7207 */ /* 0x010fe40002000000 */
[----:B------:R-:W-:Y:S02]  /*32410*/  SEL R12, RZ, 0x4, P0 ;  /* 0x00000004ff0c7807 */ /* 0x000fe40000000000 */
[----:B------:R-:W-:Y:S01]  /*32420*/  ISETP.NE.U32.AND P0, PT, R14, RZ, PT ;  /* 0x000000ff0e00720c */ /* 0x000fe20003f05070 */
[C---:B------:R-:W-:Y:S01]  /*32430*/  IMAD.WIDE R14, R251.reuse, 0x4, R222 ;  /* 0x00000004fb0e7825 */ /* 0x040fe200078e02de */
[----:B------:R1:W-:Y:S03]  /*32440*/  STL.64 [R1+0xb50], R18 ;  /* 0x000b501201007387 */ /* 0x0003e60000100a00 */
[----:B------:R-:W-:-:S05]  /*32450*/  IMAD.WIDE R16, R251, 0x4, R238 ;  /* 0x00000004fb107825 */ /* 0x000fca00078e02ee */
[----:B------:R2:W-:Y:S04]  /*32460*/  STL.64 [R1+0xb48], R16 ;  /* 0x000b481001007387 */ /* 0x0005e80000100a00 */
[----:B------:R3:W-:Y:S04]  /*32470*/  STL.64 [R1+0xad0], R14 ;  /* 0x000ad00e01007387 */ /* 0x0007e80000100a00 */
[----:B------:R-:W4:Y:S01]  /*32480*/  LDL.LU.64 R236, [R1+0x20] ;  /* 0x0000200001ec7983 */ /* 0x000f220000300a00 */
[----:B-1----:R-:W-:-:S03]  /*32490*/  IMAD.WIDE R18, R251, 0x4, R220 ;  /* 0x00000004fb127825 */ /* 0x002fc600078e02dc */
[----:B------:R2:W-:Y:S04]  /*324a0*/  LDGSTS.E [R245+0x8], desc[UR20][R16.64], P3 ;  /* 0x0000800010f57fae */ /* 0x0005e800099a1014 */
[----:B------:R1:W-:Y:S01]  /*324b0*/  STL.64 [R1+0xac8], R18 ;  /* 0x000ac81201007387 */ /* 0x0003e20000100a00 */
[----:B------:R-:W1:Y:S01]  /*324c0*/  S2R R3, SR_TID.X ;  /* 0x0000000000037919 */ /* 0x000e620000002100 */
[----:B--2---:R-:W-:Y:S01]  /*324d0*/  IMAD.WIDE R16, R251, 0x4, R46 ;  /* 0x00000004fb107825 */ /* 0x004fe200078e022e */
[----:B------:R-:W-:Y:S01]  /*324e0*/  SEL R12, R12, RZ, P4 ;  /* 0x000000ff0c0c7207 */ /* 0x000fe20002000000 */
[----:B------:R3:W-:Y:S04]  /*324f0*/  LDGSTS.E [R245+0x2000], desc[UR20][R14.64], P5 ;  /* 0x020000000ef57fae */ /* 0x0007e8000a9a1014 */
[----:B------:R2:W-:Y:S04]  /*32500*/  STL.64 [R1+0xa60], R16 ;  /* 0x000a601001007387 */ /* 0x0005e80000100a00 */
[----:B------:R-:W4:Y:S01]  /*32510*/  LDL.LU.64 R238, [R1+0x18] ;  /* 0x0000180001ee7983 */ /* 0x000f220000300a00 */
[----:B------:R-:W-:-:S03]  /*32520*/  ISETP.NE.U32.AND P5, PT, R12, RZ, PT ;  /* 0x000000ff0c00720c */ /* 0x000fc60003fa5070 */
[----:B------:R2:W-:Y:S04]  /*32530*/  LDGSTS.E [R245+0x2008], desc[UR20][R18.64], P6 ;  /* 0x0200800012f57fae */ /* 0x0005e8000b1a1014 */
[----:B------:R2:W-:Y:S01]  /*32540*/  LDGSTS.E [R245+0x4000], desc[UR20][R16.64], P1 ;  /* 0x0400000010f57fae */ /* 0x0005e200089a1014 */
[--C-:B-1----:R-:W-:Y:S02]  /*32550*/  SHF.R.U32.HI R2, RZ, 0x6, R3.reuse ;  /* 0x00000006ff027819 */ /* 0x102fe40000011603 */
[----:B------:R-:W-:Y:S02]  /*32560*/  SHF.R.U32.HI R3, RZ, 0x6, R3 ;  /* 0x00000006ff037819 */ /* 0x000fe40000011603 */
[----:B------:R-:W-:Y:S02]  /*32570*/  SGXT.U32 R2, R2, 0x1 ;  /* 0x000000010202781a */ /* 0x000fe40000000000 */
[----:B------:R-:W-:-:S02]  /*32580*/  SGXT.U32 R3, R3, 0x1 ;  /* 0x000000010303781a */ /* 0x000fc40000000000 */
[----:B------:R-:W-:Y:S02]  /*32590*/  LOP3.LUT R2, R2, 0x72, RZ, 0xfc, !PT ;  /* 0x0000007202027812 */ /* 0x000fe400078efcff */
[----:B------:R-:W-:Y:S02]  /*325a0*/  LOP3.LUT R3, R3, 0x14, RZ, 0xfc, !PT ;  /* 0x0000001403037812 */ /* 0x000fe400078efcff */
[----:B------:R-:W-:-:S04]  /*325b0*/  ISETP.GE.AND P3, PT, R2, UR5, PT ;  /* 0x0000000502007c0c */ /* 0x000fc8000bf66270 */
[----:B------:R-:W-:Y:S02]  /*325c0*/  SEL R12, RZ, 0x4, P3 ;  /* 0x00000004ff0c7807 */ /* 0x000fe40001800000 */
[----:B------:R-:W-:Y:S02]  /*325d0*/  ISETP.GE.AND P3, PT, R3, UR5, PT ;  /* 0x0000000503007c0c */ /* 0x000fe4000bf66270 */
[----:B------:R-:W1:Y:S01]  /*325e0*/  S2R R3, SR_TID.X ;  /* 0x0000000000037919 */ /* 0x000e620000002100 */
[----:B---3--:R-:W-:Y:S02]  /*325f0*/  SEL R14, R12, RZ, P4 ;  /* 0x000000ff0c0e7207 */ /* 0x008fe40002000000 */
[----:B------:R-:W-:-:S04]  /*32600*/  SEL R12, RZ, 0x4, P3 ;  /* 0x00000004ff0c7807 */ /* 0x000fc80001800000 */
[----:B------:R-:W-:-:S04]  /*32610*/  SEL R12, R12, RZ, P4 ;  /* 0x000000ff0c0c7207 */ /* 0x000fc80002000000 */
[----:B------:R-:W-:Y:S02]  /*32620*/  ISETP.NE.U32.AND P1, PT, R12, RZ, PT ;  /* 0x000000ff0c00720c */ /* 0x000fe40003f25070 */
[--C-:B-1----:R-:W-:Y:S02]  /*32630*/  SHF.R.U32.HI R2, RZ, 0x6, R3.reuse ;  /* 0x00000006ff027819 */ /* 0x102fe40000011603 */
        /* <DEDUP_REMOVED lines=9> */
[----:B------:R-:W-:Y:S01]  /*326d0*/  ISETP.NE.U32.AND P3, PT, R14, RZ, PT ;  /* 0x000000ff0e00720c */ /* 0x000fe20003f65070 */
[C---:B--2---:R-:W-:Y:S01]  /*326e0*/  IMAD.WIDE R18, R251.reuse, 0x4, R48 ;  /* 0x00000004fb127825 */ /* 0x044fe200078e0230 */
[----:B------:R-:W-:Y:S02]  /*326f0*/  SEL R14, R12, RZ, P4 ;  /* 0x000000ff0c0e7207 */ /* 0x000fe40002000000 */
[----:B------:R-:W-:Y:S01]  /*32700*/  SEL R12, RZ, 0x4, P6 ;  /* 0x00000004ff0c7807 */ /* 0x000fe20003000000 */
[----:B------:R-:W-:Y:S01]  /*32710*/  IMAD.WIDE R16, R251, 0x4, R50 ;  /* 0x00000004fb107825 */ /* 0x000fe200078e0232 */
[----:B------:R2:W-:Y:S02]  /*32720*/  LDGSTS.E [R245+0x4008], desc[UR20][R18.64], P0 ;  /* 0x0400800012f57fae */ /* 0x0005e400081a1014 */
[----:B------:R-:W-:-:S02]  /*32730*/  SEL R12, R12, RZ, P4 ;  /* 0x000000ff0c0c7207 */ /* 0x000fc40002000000 */
[----:B------:R-:W-:Y:S02]  /*32740*/  LDGSTS.E [R245+0x6000], desc[UR20][R16.64], P5 ;  /* 0x0600000010f57fae */ /* 0x000fe4000a9a1014 */
[----:B------:R-:W-:Y:S02]  /*32750*/  ISETP.NE.U32.AND P5, PT, R12, RZ, PT ;  /* 0x000000ff0c00720c */ /* 0x000fe40003fa5070 */
        /* <DEDUP_REMOVED lines=10> */
[----:B------:R-:W-:Y:S02]  /*32800*/  ISETP.NE.U32.AND P6, PT, R14, RZ, PT ;  /* 0x000000ff0e00720c */ /* 0x000fe40003fc5070 */
[----:B------:R-:W-:Y:S01]  /*32810*/  SEL R14, R12, RZ, P4 ;  /* 0x000000ff0c0e7207 */ /* 0x000fe20002000000 */
[----:B------:R2:W-:Y:S01]  /*32820*/  STL.64 [R1+0xa58], R18 ;  /* 0x000a581201007387 */ /* 0x0005e20000100a00 */
[----:B------:R-:W-:-:S03]  /*32830*/  SEL R12, RZ, 0x4, P0 ;  /* 0x00000004ff0c7807 */ /* 0x000fc60000000000 */
[----:B------:R-:W-:Y:S01]  /*32840*/  STL.64 [R1+0x9f0], R16 ;  /* 0x0009f01001007387 */ /* 0x000fe20000100a00 */
[----:B------:R-:W-:Y:S01]  /*32850*/  SEL R12, R12, RZ, P4 ;  /* 0x000000ff0c0c7207 */ /* 0x000fe20002000000 */
[----:B--2---:R-:W-:-:S05]  /*32860*/  IMAD.WIDE R18, R251, 0x4, R52 ;  /* 0x00000004fb127825 */ /* 0x004fca00078e0234 */
[----:B------:R2:W-:Y:S01]  /*32870*/  LDGSTS.E [R245+0x6008], desc[UR20][R18.64], P3 ;  /* 0x0600800012f57fae */ /* 0x0005e200099a1014 */
[----:B-1----:R-:W-:-:S04]  /*32880*/  SHF.R.U32.HI R2, RZ, 0x6, R3 ;  /* 0x00000006ff027819 */ /* 0x002fc80000011603 */
[----:B------:R-:W-:Y:S02]  /*32890*/  SGXT.U32 R2, R2, 0x1 ;  /* 0x000000010202781a */ /* 0x000fe40000000000 */
[----:B------:R-:W-:Y:S02]  /*328a0*/  SHF.R.U32.HI R3, RZ, 0x6, R3 ;  /* 0x00000006ff037819 */ /* 0x000fe40000011603 */
[----:B------:R-:W-:Y:S02]  /*328b0*/  LOP3.LUT R2, R2, 0x56, RZ, 0xfc, !PT ;  /* 0x0000005602027812 */ /* 0x000fe400078efcff */
[----:B------:R-:W-:Y:S02]  /*328c0*/  SGXT.U32 R3, R3, 0x1 ;  /* 0x000000010303781a */ /* 0x000fe40000000000 */
[----:B------:R-:W-:Y:S02]  /*328d0*/  ISETP.GE.AND P3, PT, R2, UR5, PT ;  /* 0x0000000502007c0c */ /* 0x000fe4000bf66270 */
[----:B------:R-:W-:-:S02]  /*328e0*/  LOP3.LUT R3, R3, 0x74, RZ, 0xfc, !PT ;  /* 0x0000007403037812 */ /* 0x000fc400078efcff */
[----:B------:R-:W-:Y:S01]  /*328f0*/  ISETP.NE.U32.AND P0, PT, R14, RZ, PT ;  /* 0x000000ff0e00720c */ /* 0x000fe20003f05070 */
[----:B------:R2:W-:Y:S04]  /*32900*/  STL.64 [R1+0x9e8], R18 ;  /* 0x0009e81201007387 */ /* 0x0005e80000100a00 */
[----:B------:R-:W-:Y:S01]  /*32910*/  STL.64 [R1+0xd60], R244 ;  /* 0x000d60f401007387 */ /* 0x000fe20000100a00 */
[----:B--2---:R-:W-:-:S04]  /*32920*/  IMAD.WIDE R18, R251, 0x4, R56 ;  /* 0x00000004fb127825 */ /* 0x004fc800078e0238 */
[----:B----4-:R-:W-:-:S05]  /*32930*/  IMAD.WIDE R16, R251, 0x4, R236 ;  /* 0x00000004fb107825 */ /* 0x010fca00078e02ec */
[----:B------:R1:W-:Y:S01]  /*32940*/  LDGSTS.E [R246], desc[UR20][R16.64], P1 ;  /* 0x0000000010f67fae */ /* 0x0003e200089a1014 */
[----:B------:R-:W-:Y:S02]  /*32950*/  ISETP.NE.U32.AND P1, PT, R12, RZ, PT ;  /* 0x000000ff0c00720c */ /* 0x000fe40003f25070 */
[----:B------:R-:W-:Y:S02]  /*32960*/  SEL R12, RZ, 0x4, P3 ;  /* 0x00000004ff0c7807 */ /* 0x000fe40001800000 */
[----:B------:R-:W-:Y:S02]  /*32970*/  ISETP.GE.AND P3, PT, R3, UR5, PT ;  /* 0x0000000503007c0c */ /* 0x000fe4000bf66270 */
[----:B------:R-:W-:Y:S01]  /*32980*/  SEL R14, R12, RZ, P4 ;  /* 0x000000ff0c0e7207 */ /* 0x000fe20002000000 */
[----:B------:R1:W-:Y:S01]  /*32990*/  STL.64 [R1+0xb30], R16 ;  /* 0x000b301001007387 */ /* 0x0003e20000100a00 */
[----:B------:R-:W-:Y:S02]  /*329a0*/  SEL R12, RZ, 0x4, P3 ;  /* 0x00000004ff0c7807 */ /* 0x000fe40001800000 */
[----:B------:R-:W-:Y:S01]  /*329b0*/  ISETP.NE.U32.AND P3, PT, R14, RZ, PT ;  /* 0x000000ff0e00720c */ /* 0x000fe20003f65070 */
[----:B------:R-:W-:-:S04]  /*329c0*/  IMAD.WIDE R14, R251, 0x4, R54 ;  /* 0x00000004fb0e7825 */ /* 0x000fc800078e0236 */
[----:B-1----:R-:W-:-:S05]  /*329d0*/  IMAD.WIDE R16, R251, 0x4, R238 ;  /* 0x00000004fb107825 */ /* 0x002fca00078e02ee */
[----:B------:R1:W-:Y:S04]  /*329e0*/  STL.64 [R1+0xb28], R16 ;  /* 0x000b281001007387 */ /* 0x0003e80000100a00 */
[----:B------:R2:W-:Y:S04]  /*329f0*/  STL.64 [R1+0xac0], R14 ;  /* 0x000ac00e01007387 */ /* 0x0005e80000100a00 */
[----:B------:R-:W3:Y:S04]  /*32a00*/  LDL.LU.64 R236, [R1+0x10] ;  /* 0x0000100001ec7983 */ /* 0x000ee80000300a00 */
[----:B------:R1:W-:Y:S04]  /*32a10*/  LDGSTS.E [R246+0x8], desc[UR20][R16.64], P6 ;  /* 0x0000800010f67fae */ /* 0x0003e8000b1a1014 */
[----:B------:R4:W-:Y:S01]  /*32a20*/  STL.64 [R1+0xab8], R18 ;  /* 0x000ab81201007387 */ /* 0x0009e20000100a00 */
[----:B------:R-:W2:Y:S01]  /*32a30*/  S2R R3, SR_TID.X ;  /* 0x0000000000037919 */ /* 0x000ea20000002100 */
[----:B-1----:R-:W-:Y:S01]  /*32a40*/  IMAD.WIDE R16, R251, 0x4, R58 ;  /* 0x00000004fb107825 */ /* 0x002fe200078e023a */
[----:B------:R-:W-:Y:S01]  /*32a50*/  SEL R12, R12, RZ, P4 ;  /* 0x000000ff0c0c7207 */ /* 0x000fe20002000000 */
[----:B------:R1:W-:Y:S04]  /*32a60*/  LDGSTS.E [R246+0x2000], desc[UR20][R14.64], P5 ;  /* 0x020000000ef67fae */ /* 0x0003e8000a9a1014 */
[----:B------:R1:W-:Y:S04]  /*32a70*/  STL.64 [R1+0xa50], R16 ;  /* 0x000a501001007387 */ /* 0x0003e80000100a00 */
[----:B------:R-:W3:Y:S01]  /*32a80*/  LDL.LU.64 R238, [R1+0x8] ;  /* 0x0000080001ee7983 */ /* 0x000ee20000300a00 */
[----:B------:R-:W-:-:S03]  /*32a90*/  ISETP.NE.U32.AND P5, PT, R12, RZ, PT ;  /* 0x000000ff0c00720c */ /* 0x000fc60003fa5070 */
[----:B------:R4:W-:Y:S04]  /*32aa0*/  LDGSTS.E [R246+0x2008], desc[UR20][R18.64], P0 ;  /* 0x0200800012f67fae */ /* 0x0009e800081a1014 */
[----:B------:R1:W-:Y:S01]  /*32ab0*/  LDGSTS.E [R246+0x4000], desc[UR20][R16.64], P1 ;  /* 0x0400000010f67fae */ /* 0x0003e200089a1014 */
[--C-:B--2---:R-:W-:Y:S02]  /*32ac0*/  SHF.R.U32.HI R2, RZ, 0x6, R3.reuse ;  /* 0x00000006ff027819 */ /* 0x104fe40000011603 */
        /* <DEDUP_REMOVED lines=8> */
[----:B------:R-:W2:Y:S01]  /*32b50*/  S2R R3, SR_TID.X ;  /* 0x0000000000037919 */ /* 0x000ea20000002100 */
[----:B-1----:R-:W-:Y:S02]  /*32b60*/  SEL R14, R12, RZ, P4 ;  /* 0x000000ff0c0e7207 */ /* 0x002fe40002000000 */
        /* <DEDUP_REMOVED lines=14> */
[C---:B----4-:R-:W-:Y:S01]  /*32c50*/  IMAD.WIDE R18, R251.reuse, 0x4, R60 ;  /* 0x00000004fb127825 */ /* 0x050fe200078e023c */
[----:B------:R-:W-:Y:S02]  /*32c60*/  SEL R14, R12, RZ, P4 ;  /* 0x000000ff0c0e7207 */ /* 0x000fe40002000000 */
[----:B------:R-:W-:Y:S01]  /*32c70*/  SEL R12, RZ, 0x4, P0 ;  /* 0x00000004ff0c7807 */ /* 0x000fe20000000000 */
[----:B------:R-:W-:Y:S01]  /*32c80*/  IMAD.WIDE R16, R251, 0x4, R62 ;  /* 0x00000004fb107825 */ /* 0x000fe200078e023e */
[----:B------:R2:W-:Y:S02]  /*32c90*/  LDGSTS.E [R246+0x4008], desc[UR20][R18.64], P3 ;  /* 0x0400800012f67fae */ /* 0x0005e400099a1014 */
[----:B------:R-:W-:-:S02]  /*32ca0*/  SEL R12, R12, RZ, P4 ;  /* 0x000000ff0c0c7207 */ /* 0x000fc40002000000 */
[----:B------:R3:W-:Y:S02]  /*32cb0*/  LDGSTS.E [R246+0x6000], desc[UR20][R16.64], P5 ;  /* 0x0600000010f67fae */ /* 0x0007e4000a9a1014 */
        /* <DEDUP_REMOVED lines=15> */
[----:B------:R3:W-:Y:S01]  /*32db0*/  STL.64 [R1+0x9e0], R16 ;  /* 0x0009e01001007387 */ /* 0x0007e20000100a00 */
[----:B------:R-:W-:Y:S01]  /*32dc0*/  SEL R12, R12, RZ, P4 ;  /* 0x000000ff0c0c7207 */ /* 0x000fe20002000000 */
[----:B--2---:R-:W-:-:S05]  /*32dd0*/  IMAD.WIDE R18, R251, 0x4, R64 ;  /* 0x00000004fb127825 */ /* 0x004fca00078e0240 */
[----:B------:R-:W-:Y:S01]  /*32de0*/  LDGSTS.E [R246+0x6008], desc[UR20][R18.64], P6 ;  /* 0x0600800012f67fae */ /* 0x000fe2000b1a1014 */
        /* <DEDUP_REMOVED lines=8> */
[----:B------:R-:W-:Y:S01]  /*32e70*/  STL.64 [R1+0x9d8], R18 ;  /* 0x0009d81201007387 */ /* 0x000fe20000100a00 */
[----:B---3--:R-:W-:-:S05]  /*32e80*/  IMAD.WIDE R16, R251, 0x4, R236 ;  /* 0x00000004fb107825 */ /* 0x008fca00078e02ec */
        /* <DEDUP_REMOVED lines=10> */
[----:B------:R-:W-:Y:S04]  /*32f30*/  STL.64 [R1+0xb18], R16 ;  /* 0x000b181001007387 */ /* 0x000fe80000100a00 */
[----:B------:R1:W-:Y:S04]  /*32f40*/  STL.64 [R1+0xab0], R14 ;  /* 0x000ab00e01007387 */ /* 0x0003e80000100a00 */
[----:B------:R-:W2:Y:S01]  /*32f50*/  LDL.LU.64 R238, [R1] ;  /* 0x0000000001ee7983 */ /* 0x000ea20000300a00 */
[----:B------:R-:W3:Y:S01]  /*32f60*/  S2R R3, SR_TID.X ;  /* 0x0000000000037919 */ /* 0x000ee20000002100 */
[----:B------:R-:W-:-:S02]  /*32f70*/  SEL R12, R12, RZ, P4 ;  /* 0x000000ff0c0c7207 */ /* 0x000fc40002000000 */
[----:B------:R-:W-:Y:S04]  /*32f80*/  LDGSTS.E [R247+0x8], desc[UR20][R16.64], P0 ;  /* 0x0000800010f77fae */ /* 0x000fe800081a1014 */
[----:B------:R1:W-:Y:S01]  /*32f90*/  LDGSTS.E [R247+0x2000], desc[UR20][R14.64], P5 ;  /* 0x020000000ef77fae */ /* 0x0003e2000a9a1014 */
        /* <DEDUP_REMOVED lines=10> */
[----:B------:R-:W3:Y:S01]  /*33040*/  S2R R3, SR_TID.X ;  /* 0x0000000000037919 */ /* 0x000ee20000002100 */
[----:B-1----:R-:W-:Y:S01]  /*33050*/  SEL R14, R12, RZ, P4 ;  /* 0x000000ff0c0e7207 */ /* 0x002fe20002000000 */
[----:B------:R-:W-:Y:S01]  /*33060*/  IMAD.WIDE R18, R251, 0x4, R68 ;  /* 0x00000004fb127825 */ /* 0x000fe200078e0244 */
[----:B------:R-:W-:-:S03]  /*33070*/  SEL R12, RZ, 0x4, P0 ;  /* 0x00000004ff0c7807 */ /* 0x000fc60000000000 */
[----:B------:R-:W-:Y:S01]  /*33080*/  IMAD.WIDE R16, R251, 0x4, R70 ;  /* 0x00000004fb107825 */ /* 0x000fe200078e0246 */
[----:B------:R-:W-:Y:S01]  /*33090*/  SEL R12, R12, RZ, P4 ;  /* 0x000000ff0c0c7207 */ /* 0x000fe20002000000 */
[----:B------:R1:W-:Y:S04]  /*330a0*/  LDGSTS.E [R247+0x2008], desc[UR20][R18.64], P3 ;  /* 0x0200800012f77fae */ /* 0x0003e800099a1014 */
[----:B------:R4:W-:Y:S01]  /*330b0*/  LDGSTS.E [R247+0x4000], desc[UR20][R16.64], P1 ;  /* 0x0400000010f77fae */ /* 0x0009e200089a1014 */
[----:B------:R-:W-:Y:S02]  /*330c0*/  ISETP.NE.U32.AND P1, PT, R12, RZ, PT ;  /* 0x000000ff0c00720c */ /* 0x000fe40003f25070 */
[--C-:B---3--:R-:W-:Y:S02]  /*330d0*/  SHF.R.U32.HI R2, RZ, 0x6, R3.reuse ;  /* 0x00000006ff027819 */ /* 0x108fe40000011603 */
        /* <DEDUP_REMOVED lines=9> */
[----:B------:R-:W-:Y:S02]  /*33170*/  ISETP.NE.U32.AND P0, PT, R14, RZ, PT ;  /* 0x000000ff0e00720c */ /* 0x000fe40003f05070 */
[----:B------:R-:W-:Y:S01]  /*33180*/  SEL R14, R12, RZ, P4 ;  /* 0x000000ff0c0e7207 */ /* 0x000fe20002000000 */
[----:B------:R1:W-:Y:S01]  /*33190*/  STL.64 [R1+0xaa8], R18 ;  /* 0x000aa81201007387 */ /* 0x0003e20000100a00 */
[----:B------:R-:W-:-:S03]  /*331a0*/  SEL R12, RZ, 0x4, P3 ;  /* 0x00000004ff0c7807 */ /* 0x000fc60001800000 */
[----:B------:R4:W-:Y:S01]  /*331b0*/  STL.64 [R1+0xa40], R16 ;  /* 0x000a401001007387 */ /* 0x0009e20000100a00 */
[----:B------:R-:W-:Y:S01]  /*331c0*/  SEL R12, R12, RZ, P4 ;  /* 0x000000ff0c0c7207 */ /* 0x000fe20002000000 */
[----:B-1----:R-:W-:-:S04]  /*331d0*/  IMAD.WIDE R18, R251, 0x4, R72 ;  /* 0x00000004fb127825 */ /* 0x002fc800078e0248 */
[----:B----4-:R-:W-:Y:S01]  /*331e0*/  IMAD.WIDE R16, R251, 0x4, R74 ;  /* 0x00000004fb107825 */ /* 0x010fe200078e024a */
[----:B------:R1:W-:Y:S04]  /*331f0*/  LDGSTS.E [R247+0x4008], desc[UR20][R18.64], P6 ;  /* 0x0400800012f77fae */ /* 0x0003e8000b1a1014 */
[----:B------:R-:W-:Y:S01]  /*33200*/  LDGSTS.E [R247+0x6000], desc[UR20][R16.64], P5 ;  /* 0x0600000010f77fae */ /* 0x000fe2000a9a1014 */
[--C-:B---3--:R-:W-:Y:S02]  /*33210*/  SHF.R.U32.HI R2, RZ, 0x6, R3.reuse ;  /* 0x00000006ff027819 */ /* 0x108fe40000011603 */
[----:B------:R-:W-:Y:S02]  /*33220*/  SHF.R.U32.HI R3, RZ, 0x6, R3 ;  /* 0x00000006ff037819 */ /* 0x000fe40000011603 */
[----:B------:R-:W-:-:S02]  /*33230*/  SGXT.U32 R2, R2, 0x1 ;  /* 0x000000010202781a */ /* 0x000fc40000000000 */
[----:B------:R-:W-:Y:S02]  /*33240*/  SGXT.U32 R3, R3, 0x1 ;  /* 0x000000010303781a */ /* 0x000fe40000000000 */
[----:B------:R-:W-:Y:S02]  /*33250*/  LOP3.LUT R2, R2, 0x3e, RZ, 0xfc, !PT ;  /* 0x0000003e02027812 */ /* 0x000fe400078efcff */
[----:B------:R-:W-:Y:S02]  /*33260*/  LOP3.LUT R3, R3, 0x5c, RZ, 0xfc, !PT ;  /* 0x0000005c03037812 */ /* 0x000fe400078efcff */
[----:B------:R-:W-:Y:S02]  /*33270*/  ISETP.GE.AND P6, PT, R2, UR5, PT ;  /* 0x0000000502007c0c */ /* 0x000fe4000bfc6270 */
[----:B------:R-:W-:Y:S02]  /*33280*/  ISETP.NE.U32.AND P5, PT, R12, RZ, PT ;  /* 0x000000ff0c00720c */ /* 0x000fe40003fa5070 */
[----:B------:R-:W-:-:S02]  /*33290*/  SEL R12, RZ, 0x4, P6 ;  /* 0x00000004ff0c7807 */ /* 0x000fc40003000000 */
[----:B------:R-:W-:Y:S02]  /*332a0*/  ISETP.GE.AND P6, PT, R3, UR5, PT ;  /* 0x0000000503007c0c */ /* 0x000fe4000bfc6270 */
[----:B------:R-:W3:Y:S01]  /*332b0*/  S2R R3, SR_TID.X ;  /* 0x0000000000037919 */ /* 0x000ee20000002100 */
[----:B------:R1:W-:Y:S04]  /*332c0*/  STL.64 [R1+0xa38], R18 ;  /* 0x000a381201007387 */ /* 0x0003e80000100a00 */
[----:B------:R-:W-:Y:S01]  /*332d0*/  STL.64 [R1+0x9d0], R16 ;  /* 0x0009d01001007387 */ /* 0x000fe20000100a00 */
[----:B-1----:R-:W-:Y:S01]  /*332e0*/  IMAD.WIDE R18, R251, 0x4, R76 ;  /* 0x00000004fb127825 */ /* 0x002fe200078e024c */
[----:B------:R-:W-:-:S04]  /*332f0*/  ISETP.NE.U32.AND P3, PT, R14, RZ, PT ;  /* 0x000000ff0e00720c */ /* 0x000fc80003f65070 */
[----:B------:R1:W-:Y:S01]  /*33300*/  LDGSTS.E [R247+0x6008], desc[UR20][R18.64], P0 ;  /* 0x0600800012f77fae */ /* 0x0003e200081a1014 */
[----:B---3--:R-:W-:-:S04]  /*33310*/  SHF.R.U32.HI R2, RZ, 0x6, R3 ;  /* 0x00000006ff027819 */ /* 0x008fc80000011603 */
[----:B------:R-:W-:-:S04]  /*33320*/  SGXT.U32 R2, R2, 0x1 ;  /* 0x000000010202781a */ /* 0x000fc80000000000 */
[----:B------:R-:W-:Y:S02]  /*33330*/  LOP3.LUT R2, R2, 0x5e, RZ, 0xfc, !PT ;  /* 0x0000005e02027812 */ /* 0x000fe400078efcff */
[----:B------:R-:W-:Y:S02]  /*33340*/  SEL R14, R12, RZ, P4 ;  /* 0x000000ff0c0e7207 */ /* 0x000fe40002000000 */
[----:B------:R-:W-:-:S04]  /*33350*/  SEL R12, RZ, 0x4, P6 ;  /* 0x00000004ff0c7807 */ /* 0x000fc80003000000 */
[----:B------:R-:W-:-:S04]  /*33360*/  SEL R12, R12, RZ, P4 ;  /* 0x000000ff0c0c7207 */ /* 0x000fc80002000000 */
[----:B------:R-:W-:Y:S01]  /*33370*/  ISETP.NE.U32.AND P0, PT, R12, RZ, PT ;  /* 0x000000ff0c00720c */ /* 0x000fe20003f05070 */
[----:B------:R1:W-:Y:S04]  /*33380*/  STL.64 [R1+0x9c8], R18 ;  /* 0x0009c81201007387 */ /* 0x0003e80000100a00 */
[----:B------:R-:W-:Y:S01]  /*33390*/  STL.64 [R1+0xd68], R246 ;  /* 0x000d68f601007387 */ /* 0x000fe20000100a00 */
[----:B------:R-:W-:Y:S01]  /*333a0*/  ISETP.NE.U32.AND P6, PT, R14, RZ, PT ;  /* 0x000000ff0e00720c */ /* 0x000fe20003fc5070 */
[----:B------:R-:W-:-:S04]  /*333b0*/  IMAD.WIDE R26, R251, 0x4, R80 ;  /* 0x00000004fb1a7825 */ /* 0x000fc800078e0250 */
[----:B------:R-:W-:-:S04]  /*333c0*/  IMAD.WIDE R24, R251, 0x4, R82 ;  /* 0x00000004fb187825 */ /* 0x000fc800078e0252 */
[----:B------:R-:W-:-:S04]  /*333d0*/  IMAD.WIDE R22, R251, 0x4, R84 ;  /* 0x00000004fb167825 */ /* 0x000fc800078e0254 */
[----:B------:R-:W-:-:S04]  /*333e0*/  IMAD.WIDE R20, R251, 0x4, R86 ;  /* 0x00000004fb147825 */ /* 0x000fc800078e0256 */
[----:B-1----:R-:W-:-:S04]  /*333f0*/  IMAD.WIDE R18, R251, 0x4, R88 ;  /* 0x00000004fb127825 */ /* 0x002fc800078e0258 */
[----:B--2---:R-:W-:-:S05]  /*33400*/  IMAD.WIDE R16, R251, 0x4, R238 ;  /* 0x00000004fb107825 */ /* 0x004fca00078e02ee */
[----:B------:R1:W-:Y:S01]  /*33410*/  LDGSTS.E [R248], desc[UR20][R16.64], P1 ;  /* 0x0000000010f87fae */ /* 0x0003e200089a1014 */
[----:B------:R-:W-:Y:S02]  /*33420*/  ISETP.GE.AND P1, PT, R2, UR5, PT ;  /* 0x0000000502007c0c */ /* 0x000fe4000bf26270 */
[----:B------:R-:W-:-:S04]  /*33430*/  SHF.R.U32.HI R2, RZ, 0x6, R3 ;  /* 0x00000006ff027819 */ /* 0x000fc80000011603 */
[----:B------:R-:W-:-:S04]  /*33440*/  SGXT.U32 R2, R2, 0x1 ;  /* 0x000000010202781a */ /* 0x000fc80000000000 */
[----:B------:R-:W-:Y:S02]  /*33450*/  LOP3.LUT R2, R2, 0x7c, RZ, 0xfc, !PT ;  /* 0x0000007c02027812 */ /* 0x000fe400078efcff */
[----:B------:R-:W-:Y:S02]  /*33460*/  SEL R12, RZ, 0x4, P1 ;  /* 0x00000004ff0c7807 */ /* 0x000fe40000800000 */
[----:B------:R-:W-:Y:S02]  /*33470*/  ISETP.GE.AND P1, PT, R2, UR5, PT ;  /* 0x0000000502007c0c */ /* 0x000fe4000bf26270 */
[----:B------:R-:W-:Y:S01]  /*33480*/  SHF.R.U32.HI R2, RZ, 0x6, R3 ;  /* 0x00000006ff027819 */ /* 0x000fe20000011603 */
[----:B------:R1:W-:Y:S03]  /*33490*/  STL.64 [R1+0x9c0], R16 ;  /* 0x0009c01001007387 */ /* 0x0003e60000100a00 */
[----:B------:R-:W-:-:S04]  /*334a0*/  SGXT.U32 R2, R2, 0x1 ;  /* 0x000000010202781a */ /* 0x000fc80000000000 */
[----:B------:R-:W-:Y:S01]  /*334b0*/  LOP3.LUT R2, R2, 0x7e, RZ, 0xfc, !PT ;  /* 0x0000007e02027812 */ /* 0x000fe200078efcff */
[----:B-1----:R-:W-:Y:S01]  /*334c0*/  IMAD.WIDE R16, R251, 0x4, R240 ;  /* 0x00000004fb107825 */ /* 0x002fe200078e02f0 */
[----:B------:R-:W-:Y:S02]  /*334d0*/  SEL R14, R12, RZ, P4 ;  /* 0x000000ff0c0e7207 */ /* 0x000fe40002000000 */
[----:B------:R-:W-:Y:S02]  /*334e0*/  LOP3.LUT R3, R3, 0x7f, RZ, 0xc0, !PT ;  /* 0x0000007f03037812 */ /* 0x000fe400078ec0ff */
[----:B------:R1:W-:Y:S01]  /*334f0*/  LDGSTS.E [R248+0x8], desc[UR20][R16.64], P3 ;  /* 0x0000800010f87fae */ /* 0x0003e200099a1014 */
[----:B------:R-:W-:Y:S02]  /*33500*/  ISETP.GE.AND P3, PT, R2, UR5, PT ;  /* 0x0000000502007c0c */ /* 0x000fe4000bf66270 */
[----:B------:R-:W-:Y:S02]  /*33510*/  SEL R12, RZ, 0x4, P1 ;  /* 0x00000004ff0c7807 */ /* 0x000fe40000800000 */
[----:B------:R-:W-:-:S02]  /*33520*/  ISETP.NE.U32.AND P1, PT, R14, RZ, PT ;  /* 0x000000ff0e00720c */ /* 0x000fc40003f25070 */
[----:B------:R-:W-:Y:S02]  /*33530*/  SEL R14, RZ, 0x4, P3 ;  /* 0x00000004ff0e7807 */ /* 0x000fe40001800000 */
[----:B------:R-:W-:Y:S02]  /*33540*/  ISETP.GE.AND P3, PT, R3, UR5, PT ;  /* 0x0000000503007c0c */ /* 0x000fe4000bf66270 */
[----:B------:R-:W-:Y:S02]  /*33550*/  SEL R12, R12, RZ, P4 ;  /* 0x000000ff0c0c7207 */ /* 0x000fe40002000000 */
[----:B------:R-:W-:Y:S01]  /*33560*/  SEL R15, RZ, 0x4, P3 ;  /* 0x00000004ff0f7807 */ /* 0x000fe20001800000 */
[----:B------:R-:W-:Y:S01]  /*33570*/  IMAD.WIDE R2, R251, 0x4, R78 ;  /* 0x00000004fb027825 */ /* 0x000fe200078e024e */
[----:B------:R-:W-:Y:S02]  /*33580*/  SEL R14, R14, RZ, P4 ;  /* 0x000000ff0e0e7207 */ /* 0x000fe40002000000 */
[----:B------:R-:W-:-:S02]  /*33590*/  ISETP.NE.U32.AND P3, PT, R12, RZ, PT ;  /* 0x000000ff0c00720c */ /* 0x000fc40003f65070 */
[----:B------:R-:W-:Y:S01]  /*335a0*/  SEL R12, R15, RZ, P4 ;  /* 0x000000ff0f0c7207 */ /* 0x000fe20002000000 */
[----:B------:R2:W-:Y:S01]  /*335b0*/  LDGSTS.E [R248+0x2000], desc[UR20][R2.64], P5 ;  /* 0x0200000002f87fae */ /* 0x0005e2000a9a1014 */
[----:B------:R-:W-:Y:S02]  /*335c0*/  ISETP.NE.U32.AND P4, PT, R14, RZ, PT ;  /* 0x000000ff0e00720c */ /* 0x000fe40003f85070 */
[----:B------:R-:W-:Y:S01]  /*335d0*/  ISETP.NE.U32.AND P5, PT, R12, RZ, PT ;  /* 0x000000ff0c00720c */ /* 0x000fe20003fa5070 */
[----:B------:R1:W-:Y:S01]  /*335e0*/  STL.64 [R1+0xb90], R16 ;  /* 0x000b901001007387 */ /* 0x0003e20000100a00 */
[----:B------:R-:W-:-:S03]  /*335f0*/  VIADD R14, R249, 0x100000 ;  /* 0x00100000f90e7836 */ /* 0x000fc60000000000 */
[----:B------:R-:W-:Y:S01]  /*33600*/  LDGSTS.E [R248+0x2008], desc[UR20][R26.64], P6 ;  /* 0x020080001af87fae */ /* 0x000fe2000b1a1014 */
[----:B------:R-:W-:-:S03]  /*33610*/  VIADD R12, R249, 0x100000 ;  /* 0x00100000f90c7836 */ /* 0x000fc60000000000 */
[----:B------:R2:W-:Y:S01]  /*33620*/  STL.64 [R1+0x9b0], R2 ;  /* 0x0009b00201007387 */ /* 0x0005e20000100a00 */
[----:B-1----:R-:W-:-:S03]  /*33630*/  IMAD.WIDE R16, R13, 0x4, R90 ;  /* 0x000000040d107825 */ /* 0x002fc600078e025a */
[----:B------:R-:W-:Y:S04]  /*33640*/  LDGSTS.E [R248+0x4000], desc[UR20][R24.64], P0 ;  /* 0x0400000018f87fae */ /* 0x000fe800081a1014 */
[----:B------:R-:W-:Y:S01]  /*33650*/  LDGSTS.E [R248+0x4008], desc[UR20][R22.64], P1 ;  /* 0x0400800016f87fae */ /* 0x000fe200089a1014 */
[----:B--2---:R-:W-:-:S03]  /*33660*/  IMAD.WIDE R2, R13, 0x4, R96 ;  /* 0x000000040d027825 */ /* 0x004fc600078e0260 */
[----:B------:R-:W-:Y:S04]  /*33670*/  LDGSTS.E [R248+0x6000], desc[UR20][R20.64], P3 ;  /* 0x0600000014f87fae */ /* 0x000fe800099a1014 */
[----:B------:R-:W-:Y:S04]  /*33680*/  LDGSTS.E [R248+0x6008], desc[UR20][R18.64], P4 ;  /* 0x0600800012f87fae */ /* 0x000fe8000a1a1014 */
[----:B------:R1:W-:Y:S04]  /*33690*/  STL.64 [R1+0x2d0], R16 ;  /* 0x0002d01001007387 */ /* 0x0003e80000100a00 */
[----:B------:R-:W0:Y:S04]  /*336a0*/  LDGDEPBAR ;  /* 0x00000000000079af */ /* 0x000e280000000000 */
[----:B------:R-:W-:Y:S04]  /*336b0*/  STL.64 [R1+0x9a8], R26 ;  /* 0x0009a81a01007387 */ /* 0x000fe80000100a00 */
[----:B------:R1:W-:Y:S04]  /*336c0*/  LDGSTS.E [R14+-0x80000], desc[UR20][R16.64], P5 ;  /* 0x80000000100e7fae */ /* 0x0003e8000a9a1014 */
[----:B------:R2:W-:Y:S04]  /*336d0*/  STL.64 [R1+0x2b0], R2 ;  /* 0x0002b00201007387 */ /* 0x0005e80000100a00 */
[----:B------:R-:W-:Y:S01]  /*336e0*/  STL.64 [R1+0x9a0], R24 ;  /* 0x0009a01801007387 */ /* 0x000fe20000100a00 */
[----:B-1----:R-:W-:-:S03]  /*336f0*/  IMAD.WIDE R16, R13, 0x4, R100 ;  /* 0x000000040d107825 */ /* 0x002fc600078e0264 */
[----:B------:R2:W-:Y:S04]  /*33700*/  LDGSTS.E [R12+-0x7fc00], desc[UR20][R2.64], P5 ;  /* 0x80400000020c7fae */ /* 0x0005e8000a9a1014 */
[----:B------:R-:W-:Y:S04]  /*33710*/  STL.64 [R1+0x998], R22 ;  /* 0x0009981601007387 */ /* 0x000fe80000100a00 */
[----:B------:R-:W-:Y:S01]  /*33720*/  STL.64 [R1+0x990], R20 ;  /* 0x0009901401007387 */ /* 0x000fe20000100a00 */
[----:B--2---:R-:W-:-:S03]  /*33730*/  IMAD.WIDE R2, R13, 0x4, R104 ;  /* 0x000000040d027825 */ /* 0x004fc600078e0268 */
[----:B------:R-:W-:Y:S04]  /*33740*/  STL.64 [R1+0x988], R18 ;  /* 0x0009881201007387 */ /* 0x000fe80000100a00 */
[----:B------:R1:W-:Y:S04]  /*33750*/  STL.64 [R1+0x298], R16 ;  /* 0x0002981001007387 */ /* 0x0003e80000100a00 */
[----:B------:R1:W-:Y:S04]  /*33760*/  LDGSTS.E [R14+-0x7f800], desc[UR20][R16.64], P5 ;  /* 0x80800000100e7fae */ /* 0x0003e8000a9a1014 */
[----:B------:R2:W-:Y:S04]  /*33770*/  STL.64 [R1+0x290], R2 ;  /* 0x0002900201007387 */ /* 0x0005e80000100a00 */
[----:B------:R2:W-:Y:S01]  /*33780*/  LDGSTS.E [R12+-0x7f400], desc[UR20][R2.64], P5 ;  /* 0x80c00000020c7fae */ /* 0x0005e2000a9a1014 */
[----:B-1----:R-:W-:-:S05]  /*33790*/  IMAD.WIDE R16, R13, 0x4, R108 ;  /* 0x000000040d107825 */ /* 0x002fca00078e026c */
[----:B------:R1:W-:Y:S01]  /*337a0*/  STL.64 [R1+0x280], R16 ;  /* 0x0002801001007387 */ /* 0x0003e20000100a00 */
[----:B--2---:R-:W-:-:S03]  /*337b0*/  IMAD.WIDE R2, R13, 0x4, R112 ;  /* 0x000000040d027825 */ /* 0x004fc600078e0270 */
        /* <DEDUP_REMOVED lines=78> */
[----:B------:R-:W-:Y:S04]  /*33ca0*/  STL.64 [R1+0xd78], R248 ;  /* 0x000d78f801007387 */ /* 0x000fe80000100a00 */
[----:B------:R1:W-:Y:S04]  /*33cb0*/  LDGSTS.E [R14+-0x78800], desc[UR20][R16.64], P5 ;  /* 0x87800000100e7fae */ /* 0x0003e8000a9a1014 */
[----:B------:R2:W-:Y:S04]  /*33cc0*/  STL.64 [R1+0x928], R2 ;  /* 0x0009280201007387 */ /* 0x0005e80000100a00 */
[----:B------:R2:W-:Y:S01]  /*33cd0*/  LDGSTS.E [R12+-0x78400], desc[UR20][R2.64], P5 ;  /* 0x87c00000020c7fae */ /* 0x0005e2000a9a1014 */
[----:B-1----:R-:W-:-:S04]  /*33ce0*/  IMAD.WIDE R16, R13, 0x4, R92 ;  /* 0x000000040d107825 */ /* 0x002fc800078e025c */
[----:B------:R-:W-:Y:S02]  /*33cf0*/  VIADD R14, R250, 0x100000 ;  /* 0x00100000fa0e7836 */ /* 0x000fe40000000000 */
[----:B--2---:R-:W-:-:S04]  /*33d00*/  IMAD.WIDE R2, R13, 0x4, R98 ;  /* 0x000000040d027825 */ /* 0x004fc800078e0262 */
[----:B------:R-:W-:Y:S01]  /*33d10*/  VIADD R12, R250, 0x100000 ;  /* 0x00100000fa0c7836 */ /* 0x000fe20000000000 */
[----:B------:R1:W-:Y:S04]  /*33d20*/  STL.64 [R1+0x1e8], R16 ;  /* 0x0001e81001007387 */ /* 0x0003e80000100a00 */
[----:B------:R1:W-:Y:S04]  /*33d30*/  LDGSTS.E [R14+-0x7ff80], desc[UR20][R16.64], P5 ;  /* 0x80080000100e7fae */ /* 0x0003e8000a9a1014 */
[----:B------:R2:W-:Y:S04]  /*33d40*/  STL.64 [R1+0x1e0], R2 ;  /* 0x0001e00201007387 */ /* 0x0005e80000100a00 */
[----:B------:R2:W-:Y:S01]  /*33d50*/  LDGSTS.E [R12+-0x7fb80], desc[UR20][R2.64], P5 ;  /* 0x80480000020c7fae */ /* 0x0005e2000a9a1014 */
[----:B-1----:R-:W-:-:S04]  /*33d60*/  IMAD.WIDE R16, R13, 0x4, R102 ;  /* 0x000000040d107825 */ /* 0x002fc800078e0266 */
[C---:B--2---:R-:W-:Y:S01]  /*33d70*/  IMAD.WIDE R2, R13.reuse, 0x4, R106 ;  /* 0x000000040d027825 */ /* 0x044fe200078e026a */
        /* <DEDUP_REMOVED lines=64> */
[----:B-1----:R-:W-:-:S03]  /*34180*/  IMAD.WIDE R16, R13, 0x4, R190 ;  /* 0x000000040d107825 */ /* 0x002fc600078e02be */
[----:B------:R-:W3:Y:S01]  /*34190*/  LDL.LU.64 R234, [R1+0x98] ;  /* 0x0000980001ea7983 */ /* 0x000ee20000300a00 */
[----:B--2---:R-:W-:-:S03]  /*341a0*/  IMAD.WIDE R2, R13, 0x4, R194 ;  /* 0x000000040d027825 */ /* 0x004fc600078e02c2 */
[----:B------:R1:W-:Y:S04]  /*341b0*/  STL.64 [R1+0x800], R16 ;  /* 0x0008001001007387 */ /* 0x0003e80000100a00 */
[----:B------:R1:W-:Y:S04]  /*341c0*/  LDGSTS.E [R14+-0x79f80], desc[UR20][R16.64], P5 ;  /* 0x86080000100e7fae */ /* 0x0003e8000a9a1014 */
[----:B------:R2:W-:Y:S04]  /*341d0*/  STL.64 [R1+0x830], R2 ;  /* 0x0008300201007387 */ /* 0x0005e80000100a00 */
[----:B------:R2:W-:Y:S01]  /*341e0*/  LDGSTS.E [R12+-0x79b80], desc[UR20][R2.64], P5 ;  /* 0x86480000020c7fae */ /* 0x0005e2000a9a1014 */
[----:B-1----:R-:W-:-:S03]  /*341f0*/  IMAD.WIDE R16, R13, 0x4, R198 ;  /* 0x000000040d107825 */ /* 0x002fc600078e02c6 */
[----:B------:R-:W4:Y:S04]  /*34200*/  LDL.LU.64 R238, [R1+0xa0] ;  /* 0x0000a00001ee7983 */ /* 0x000f280000300a00 */
[----:B------:R-:W4:Y:S01]  /*34210*/  LDL.LU.64 R42, [R1+0xa8] ;  /* 0x0000a800012a7983 */ /* 0x000f220000300a00 */
[----:B--2---:R-:W-:-:S03]  /*34220*/  IMAD.WIDE R2, R13, 0x4, R202 ;  /* 0x000000040d027825 */ /* 0x004fc600078e02ca */
[----:B------:R1:W-:Y:S04]  /*34230*/  STL.64 [R1+0x858], R16 ;  /* 0x0008581001007387 */ /* 0x0003e80000100a00 */
[----:B------:R1:W-:Y:S04]  /*34240*/  LDGSTS.E [R14+-0x79780], desc[UR20][R16.64], P5 ;  /* 0x86880000100e7fae */ /* 0x0003e8000a9a1014 */
[----:B------:R2:W-:Y:S04]  /*34250*/  STL.64 [R1+0x880], R2 ;  /* 0x0008800201007387 */ /* 0x0005e80000100a00 */
[----:B------:R2:W-:Y:S01]  /*34260*/  LDGSTS.E [R12+-0x79380], desc[UR20][R2.64], P5 ;  /* 0x86c80000020c7fae */ /* 0x0005e2000a9a1014 */
[----:B-1----:R-:W-:-:S03]  /*34270*/  IMAD.WIDE R16, R13, 0x4, R206 ;  /* 0x000000040d107825 */ /* 0x002fc600078e02ce */
[----:B------:R-:W4:Y:S01]  /*34280*/  LDL.LU.64 R40, [R1+0xb0] ;  /* 0x0000b00001287983 */ /* 0x000f220000300a00 */
[----:B--2---:R-:W-:-:S03]  /*34290*/  IMAD.WIDE R2, R13, 0x4, R210 ;  /* 0x000000040d027825 */ /* 0x004fc600078e02d2 */
[----:B------:R1:W-:Y:S04]  /*342a0*/  STL.64 [R1+0x890], R16 ;  /* 0x0008901001007387 */ /* 0x0003e80000100a00 */
[----:B------:R2:W-:Y:S04]  /*342b0*/  STL.64 [R1+0x8a8], R2 ;  /* 0x0008a80201007387 */ /* 0x0005e80000100a00 */
[----:B------:R-:W4:Y:S04]  /*342c0*/  LDL.LU.64 R44, [R1+0xc0] ;  /* 0x0000c000012c7983 */ /* 0x000f280000300a00 */
[----:B------:R1:W-:Y:S04]  /*342d0*/  LDGSTS.E [R14+-0x78f80], desc[UR20][R16.64], P5 ;  /* 0x87080000100e7fae */ /* 0x0003e8000a9a1014 */
[----:B------:R2:W-:Y:S01]  /*342e0*/  LDGSTS.E [R12+-0x78b80], desc[UR20][R2.64], P5 ;  /* 0x87480000020c7fae */ /* 0x0005e2000a9a1014 */
[----:B-1----:R-:W-:-:S04]  /*342f0*/  IMAD.WIDE R16, R13, 0x4, R214 ;  /* 0x000000040d107825 */ /* 0x002fc800078e02d6 */
[C---:B--2---:R-:W-:Y:S01]  /*34300*/  IMAD.WIDE R2, R13.reuse, 0x4, R218 ;  /* 0x000000040d027825 */ /* 0x044fe200078e02da */
[----:B------:R1:W-:Y:S04]  /*34310*/  STL.64 [R1+0x8c0], R16 ;  /* 0x0008c01001007387 */ /* 0x0003e80000100a00 */
[----:B------:R-:W-:Y:S04]  /*34320*/  STL.64 [R1+0xd80], R250 ;  /* 0x000d80fa01007387 */ /* 0x000fe80000100a00 */
[----:B------:R2:W-:Y:S04]  /*34330*/  STL.64 [R1+0x8d0], R2 ;  /* 0x0008d00201007387 */ /* 0x0005e80000100a00 */
[----:B------:R1:W-:Y:S04]  /*34340*/  LDGSTS.E [R14+-0x78780], desc[UR20][R16.64], P5 ;  /* 0x87880000100e7fae */ /* 0x0003e8000a9a1014 */
[----:B------:R-:W-:Y:S04]  /*34350*/  LDGSTS.E [R12+-0x78380], desc[UR20][R2.64], P5 ;  /* 0x87c80000020c7fae */ /* 0x000fe8000a9a1014 */
[----:B------:R-:W4:Y:S01]  /*34360*/  LDL.LU.64 R236, [R1+0xc8] ;  /* 0x0000c80001ec7983 */ /* 0x000f220000300a00 */
[----:B-1----:R-:W-:-:S03]  /*34370*/  IMAD.WIDE R16, R13, 0x4, R94 ;  /* 0x000000040d107825 */ /* 0x002fc600078e025e */
[----:B--2---:R-:W2:Y:S01]  /*34380*/  LDL.LU.64 R2, [R1+0xd0] ;  /* 0x0000d00001027983 */ /* 0x004ea20000300a00 */
[----:B------:R-:W-:-:S03]  /*34390*/  VIADD R14, R10, 0x100000 ;  /* 0x001000000a0e7836 */ /* 0x000fc60000000000 */
[----:B------:R1:W-:Y:S04]  /*343a0*/  STL.64 [R1+0x28], R16 ;  /* 0x0000281001007387 */ /* 0x0003e80000100a00 */
[----:B------:R1:W-:Y:S01]  /*343b0*/  LDGSTS.E [R14+-0x7ff00], desc[UR20][R16.64], P5 ;  /* 0x80100000100e7fae */ /* 0x0003e2000a9a1014 */
[----:B---3--:R-:W-:-:S05]  /*343c0*/  IMAD.WIDE R240, R13, 0x4, R234 ;  /* 0x000000040df07825 */ /* 0x008fca00078e02ea */
[----:B------:R-:W-:Y:S04]  /*343d0*/  STL.64 [R1+0xde0], R240 ;  /* 0x000de0f001007387 */ /* 0x000fe80000100a00 */
[----:B------:R-:W3:Y:S01]  /*343e0*/  LDL.LU.64 R232, [R1+0xd8] ;  /* 0x0000d80001e87983 */ /* 0x000ee20000300a00 */
[----:B----4-:R-:W-:-:S03]  /*343f0*/  IMAD.WIDE R228, R13, 0x4, R238 ;  /* 0x000000040de47825 */ /* 0x010fc600078e02ee */
[----:B------:R-:W4:Y:S01]  /*34400*/  LDL.LU.64 R238, [R1+0xe0] ;  /* 0x0000e00001ee7983 */ /* 0x000f220000300a00 */
[----:B-1----:R-:W-:-:S03]  /*34410*/  IMAD.WIDE R14, R13, 0x4, R42 ;  /* 0x000000040d0e7825 */ /* 0x002fc600078e022a */
[----:B------:R-:W4:Y:S04]  /*34420*/  LDL.LU.64 R42, [R1+0xe8] ;  /* 0x0000e800012a7983 */ /* 0x000f280000300a00 */
[----:B------:R-:W-:Y:S04]  /*34430*/  STL.64 [R1+0xde8], R228 ;  /* 0x000de8e401007387 */ /* 0x000fe80000100a00 */
[----:B------:R1:W-:Y:S01]  /*34440*/  STL.64 [R1+0xdf0], R14 ;  /* 0x000df00e01007387 */ /* 0x0003e20000100a00 */
[----:B------:R-:W-:-:S03]  /*34450*/  IMAD.WIDE R22, R13, 0x4, R40 ;  /* 0x000000040d167825 */ /* 0x000fc600078e0228 */
[----:B------:R-:W4:Y:S01]  /*34460*/  LDL.LU.64 R40, [R1+0xf0] ;  /* 0x0000f00001287983 */ /* 0x000f220000300a00 */
[----:B------:R-:W-:-:S03]  /*34470*/  IMAD.WIDE R30, R13, 0x4, R44 ;  /* 0x000000040d1e7825 */ /* 0x000fc600078e022c */
[----:B------:R-:W4:Y:S04]  /*34480*/  LDL.LU.64 R44, [R1+0x110] ;  /* 0x00011000012c7983 */ /* 0x000f280000300a00 */
[----:B------:R-:W4:Y:S04]  /*34490*/  LDL.LU.64 R234, [R1+0x118] ;  /* 0x0001180001ea7983 */ /* 0x000f280000300a00 */
[----:B------:R-:W-:Y:S04]  /*344a0*/  STL.64 [R1+0xdf8], R22 ;  /* 0x000df81601007387 */ /* 0x000fe80000100a00 */
[----:B------:R-:W-:Y:S01]  /*344b0*/  STL.64 [R1+0xe00], R30 ;  /* 0x000e001e01007387 */ /* 0x000fe20000100a00 */
[----:B------:R-:W-:-:S04]  /*344c0*/  IMAD.WIDE R38, R13, 0x4, R236 ;  /* 0x000000040d267825 */ /* 0x000fc800078e02ec */
[C---:B--2---:R-:W-:Y:S02]  /*344d0*/  IMAD.WIDE R46, R13.reuse, 0x4, R2 ;  /* 0x000000040d2e7825 */ /* 0x044fe400078e0202 */
[----:B------:R-:W2:Y:S04]  /*344e0*/  LDL.LU.64 R2, [R1+0x120] ;  /* 0x0001200001027983 */ /* 0x000ea80000300a00 */
[----:B------:R-:W2:Y:S04]  /*344f0*/  LDL.LU.64 R236, [R1+0x128] ;  /* 0x0001280001ec7983 */ /* 0x000ea80000300a00 */
[----:B------:R-:W-:Y:S04]  /*34500*/  STL.64 [R1+0xe08], R38 ;  /* 0x000e082601007387 */ /* 0x000fe80000100a00 */
[----:B------:R-:W-:Y:S01]  /*34510*/  STL.64 [R1+0xe10], R46 ;  /* 0x000e102e01007387 */ /* 0x000fe20000100a00 */
[----:B---3--:R-:W-:-:S04]  /*34520*/  IMAD.WIDE R54, R13, 0x4, R232 ;  /* 0x000000040d367825 */ /* 0x008fc800078e02e8 */
[C---:B----4-:R-:W-:Y:S02]  /*34530*/  IMAD.WIDE R62, R13.reuse, 0x4, R238 ;  /* 0x000000040d3e7825 */ /* 0x050fe400078e02ee */
[----:B------:R-:W3:Y:S02]  /*34540*/  LDL.LU.64 R238, [R1+0x130] ;  /* 0x0001300001ee7983 */ /* 0x000ee40000300a00 */
[C---:B------:R-:W-:Y:S02]  /*34550*/  IMAD.WIDE R70, R13.reuse, 0x4, R42 ;  /* 0x000000040d467825 */ /* 0x040fe400078e022a */
[----:B------:R-:W4:Y:S04]  /*34560*/  LDL.LU.64 R232, [R1+0x1b8] ;  /* 0x0001b80001e87983 */ /* 0x000f280000300a00 */
[----:B------:R-:W-:Y:S04]  /*34570*/  STL.64 [R1+0xe18], R54 ;  /* 0x000e183601007387 */ /* 0x000fe80000100a00 */
[----:B------:R-:W4:Y:S01]  /*34580*/  LDL.LU.64 R42, [R1+0x238] ;  /* 0x00023800012a7983 */ /* 0x000f220000300a00 */
[----:B------:R-:W-:-:S03]  /*34590*/  IMAD.WIDE R78, R13, 0x4, R40 ;  /* 0x000000040d4e7825 */ /* 0x000fc600078e0228 */
[----:B------:R-:W4:Y:S01]  /*345a0*/  LDL.LU.64 R40, [R1+0x340] ;  /* 0x0003400001287983 */ /* 0x000f220000300a00 */
[----:B------:R-:W-:-:S03]  /*345b0*/  IMAD.WIDE R86, R13, 0x4, R44 ;  /* 0x000000040d567825 */ /* 0x000fc600078e022c */
[----:B------:R-:W4:Y:S01]  /*345c0*/  LDL.LU.64 R44, [R1+0x3a8] ;  /* 0x0003a800012c7983 */ /* 0x000f220000300a00 */
[----:B------:R-:W-:-:S03]  /*345d0*/  IMAD.WIDE R94, R13, 0x4, R234 ;  /* 0x000000040d5e7825 */ /* 0x000fc600078e02ea */
[----:B------:R-:W1:Y:S01]  /*345e0*/  LDL.LU.64 R234, [R1+0x3c0] ;  /* 0x0003c00001ea7983 */ /* 0x000e620000300a00 */
[----:B--2---:R-:W-:-:S03]  /*345f0*/  IMAD.WIDE R102, R13, 0x4, R2 ;  /* 0x000000040d667825 */ /* 0x004fc600078e0202 */
[----:B------:R-:W2:Y:S04]  /*34600*/  LDL.LU.64 R2, [R1+0x390] ;  /* 0x0003900001027983 */ /* 0x000ea80000300a00 */
        /* <DEDUP_REMOVED lines=8> */
[----:B------:R-:W4:Y:S01]  /*34690*/  LDL.LU.64 R42, [R1+0x248] ;  /* 0x00024800012a7983 */ /* 0x000f220000300a00 */
[----:B------:R-:W-:-:S03]  /*346a0*/  IMAD.WIDE R142, R13, 0x4, R40 ;  /* 0x000000040d8e7825 */ /* 0x000fc600078e0228 */
[----:B------:R-:W4:Y:S01]  /*346b0*/  LDL.LU.64 R40, [R1+0x200] ;  /* 0x0002000001287983 */ /* 0x000f220000300a00 */
[----:B------:R-:W-:-:S03]  /*346c0*/  IMAD.WIDE R18, R13, 0x4, R44 ;  /* 0x000000040d127825 */ /* 0x000fc600078e022c */
[----:B------:R-:W4:Y:S01]  /*346d0*/  LDL.LU.64 R44, [R1+0x1b0] ;  /* 0x0001b000012c7983 */ /* 0x000f220000300a00 */
[C---:B------:R-:W-:Y:S02]  /*346e0*/  VIADD R12, R10.reuse, 0x100000 ;  /* 0x001000000a0c7836 */ /* 0x040fe40000000000 */
[----:B------:R-:W-:-:S03]  /*346f0*/  VIADD R16, R10, 0x100000 ;  /* 0x001000000a107836 */ /* 0x000fc60000000000 */
[----:B------:R-:W-:Y:S04]  /*34700*/  LDGSTS.E [R12+-0x7fb00], desc[UR20][R240.64], P5 ;  /* 0x80500000f00c7fae */ /* 0x000fe8000a9a1014 */
[----:B------:R-:W-:Y:S04]  /*34710*/  LDGSTS.E [R16+-0x7f700], desc[UR20][R228.64], P5 ;  /* 0x80900000e4107fae */ /* 0x000fe8000a9a1014 */
[----:B------:R1:W-:Y:S04]  /*34720*/  LDGSTS.E [R12+-0x7f300], desc[UR20][R14.64], P5 ;  /* 0x80d000000e0c7fae */ /* 0x0003e8000a9a1014 */
[----:B------:R-:W-:Y:S04]  /*34730*/  LDGSTS.E [R16+-0x7ef00], desc[UR20][R22.64], P5 ;  /* 0x8110000016107fae */ /* 0x000fe8000a9a1014 */
[----:B------:R-:W-:Y:S04]  /*34740*/  LDGSTS.E [R12+-0x7eb00], desc[UR20][R30.64], P5 ;  /* 0x815000001e0c7fae */ /* 0x000fe8000a9a1014 */
[----:B------:R-:W-:Y:S04]  /*34750*/  LDGSTS.E [R16+-0x7e700], desc[UR20][R38.64], P5 ;  /* 0x8190000026107fae */ /* 0x000fe8000a9a1014 */
[----:B------:R-:W-:Y:S04]  /*34760*/  LDGSTS.E [R12+-0x7e300], desc[UR20][R46.64], P5 ;  /* 0x81d000002e0c7fae */ /* 0x000fe8000a9a1014 */
[----:B------:R-:W-:Y:S04]  /*34770*/  LDGSTS.E [R16+-0x7df00], desc[UR20][R54.64], P5 ;  /* 0x8210000036107fae */ /* 0x000fe8000a9a1014 */
[----:B------:R-:W-:Y:S04]  /*34780*/  LDGSTS.E [R12+-0x7db00], desc[UR20][R62.64], P5 ;  /* 0x825000003e0c7fae */ /* 0x000fe8000a9a1014 */
[----:B------:R-:W-:Y:S04]  /*34790*/  LDGSTS.E [R16+-0x7d700], desc[UR20][R70.64], P5 ;  /* 0x8290000046107fae */ /* 0x000fe8000a9a1014 */
[----:B------:R-:W-:Y:S01]  /*347a0*/  LDGSTS.E [R12+-0x7d300], desc[UR20][R78.64], P5 ;  /* 0x82d000004e0c7fae */ /* 0x000fe2000a9a1014 */
[----:B-1----:R-:W-:-:S03]  /*347b0*/  IMAD.WIDE R14, R13, 0x4, R234 ;  /* 0x000000040d0e7825 */ /* 0x002fc600078e02ea */
[----:B------:R-:W-:Y:S04]  /*347c0*/  LDGSTS.E [R16+-0x7cf00], desc[UR20][R86.64], P5 ;  /* 0x8310000056107fae */ /* 0x000fe8000a9a1014 */
[----:B------:R-:W-:Y:S04]  /*347d0*/  LDGSTS.E [R12+-0x7cb00], desc[UR20][R94.64], P5 ;  /* 0x835000005e0c7fae */ /* 0x000fe8000a9a1014 */
[----:B------:R-:W-:Y:S04]  /*347e0*/  LDGSTS.E [R16+-0x7c700], desc[UR20][R102.64], P5 ;  /* 0x8390000066107fae */ /* 0x000fe8000a9a1014 */
[----:B------:R-:W-:Y:S04]  /*347f0*/  LDGSTS.E [R12+-0x7c300], desc[UR20][R110.64], P5 ;  /* 0x83d000006e0c7fae */ /* 0x000fe8000a9a1014 */
[----:B------:R-:W-:Y:S04]  /*34800*/  LDGSTS.E [R16+-0x7bf00], desc[UR20][R118.64], P5 ;  /* 0x8410000076107fae */ /* 0x000fe8000a9a1014 */
[----:B------:R-:W-:Y:S04]  /*34810*/  LDGSTS.E [R12+-0x7bb00], desc[UR20][R126.64], P5 ;  /* 0x845000007e0c7fae */ /* 0x000fe8000a9a1014 */
[----:B------:R-:W-:Y:S04]  /*34820*/  LDGSTS.E [R16+-0x7b700], desc[UR20][R134.64], P5 ;  /* 0x8490000086107fae */ /* 0x000fe8000a9a1014 */
[----:B------:R-:W-:Y:S04]  /*34830*/  LDGSTS.E [R12+-0x7b300], desc[UR20][R142.64], P5 ;  /* 0x84d000008e0c7fae */ /* 0x000fe8000a9a1014 */
[----:B------:R2:W-:Y:S04]  /*34840*/  STL.64 [R1+0x58], R18 ;  /* 0x0000581201007387 */ /* 0x0005e80000100a00 */
[----:B------:R2:W-:Y:S04]  /*34850*/  LDGSTS.E [R16+-0x7af00], desc[UR20][R18.64], P5 ;  /* 0x8510000012107fae */ /* 0x0005e8000a9a1014 */
[----:B------:R1:W-:Y:S04]  /*34860*/  STL.64 [R1+0x60], R14 ;  /* 0x0000600e01007387 */ /* 0x0003e80000100a00 */
[----:B------:R-:W4:Y:S01]  /*34870*/  LDL.LU.64 R234, [R1+0x170] ;  /* 0x0001700001ea7983 */ /* 0x000f220000300a00 */
[----:B--2---:R-:W-:-:S03]  /*34880*/  IMAD.WIDE R18, R13, 0x4, R2 ;  /* 0x000000040d127825 */ /* 0x004fc600078e0202 */
[----:B------:R1:W-:Y:S04]  /*34890*/  LDGSTS.E [R12+-0x7ab00], desc[UR20][R14.64], P5 ;  /* 0x855000000e0c7fae */ /* 0x0003e8000a9a1014 */
[----:B------:R-:W2:Y:S04]  /*348a0*/  LDL.LU.64 R2, [R1+0xf8] ;  /* 0x0000f80001027983 */ /* 0x000ea80000300a00 */
[----:B------:R1:W-:Y:S02]  /*348b0*/  STL.64 [R1+0x90], R18 ;  /* 0x0000901201007387 */ /* 0x0003e40000100a00 */
[----:B-1----:R-:W-:-:S02]  /*348c0*/  IMAD.WIDE R14, R13, 0x4, R36 ;  /* 0x000000040d0e7825 */ /* 0x002fc400078e0224 */
[----:B------:R1:W-:Y:S04]  /*348d0*/  LDGSTS.E [R16+-0x7a700], desc[UR20][R18.64], P5 ;  /* 0x8590000012107fae */ /* 0x0003e8000a9a1014 */
[----:B------:R3:W-:Y:S04]  /*348e0*/  STL.64 [R1+0xc0], R14 ;  /* 0x0000c00e01007387 */ /* 0x0007e80000100a00 */
[----:B------:R3:W-:Y:S01]  /*348f0*/  LDGSTS.E [R12+-0x7a300], desc[UR20][R14.64], P5 ;  /* 0x85d000000e0c7fae */ /* 0x0007e2000a9a1014 */
[----:B-1----:R-:W-:-:S03]  /*34900*/  IMAD.WIDE R18, R13, 0x4, R236 ;  /* 0x000000040d127825 */ /* 0x002fc600078e02ec */
[----:B------:R-:W2:Y:S04]  /*34910*/  LDL.LU.64 R236, [R1+0x920] ;  /* 0x0009200001ec7983 */ /* 0x000ea80000300a00 */
[----:B------:R4:W-:Y:S01]  /*34920*/  LDGSTS.E [R16+-0x79f00], desc[UR20][R18.64], P5 ;  /* 0x8610000012107fae */ /* 0x0009e2000a9a1014 */
[----:B---3--:R-:W-:-:S03]  /*34930*/  IMAD.WIDE R14, R13, 0x4, R238 ;  /* 0x000000040d0e7825 */ /* 0x008fc600078e02ee */
[----:B------:R-:W3:Y:S04]  /*34940*/  LDL.LU.64 R238, [R1+0x8e0] ;  /* 0x0008e00001ee7983 */ /* 0x000ee80000300a00 */
[----:B------:R4:W-:Y:S04]  /*34950*/  STL.64 [R1+0x250], R18 ;  /* 0x0002501201007387 */ /* 0x0009e80000100a00 */
[----:B------:R1:W-:Y:S04]  /*34960*/  STL.64 [R1+0x688], R14 ;  /* 0x0006880e01007387 */ /* 0x0003e80000100a00 */
[----:B------:R1:W-:Y:S01]  /*34970*/  LDGSTS.E [R12+-0x79b00], desc[UR20][R14.64], P5 ;  /* 0x865000000e0c7fae */ /* 0x0003e2000a9a1014 */
[----:B----4-:R-:W-:-:S03]  /*34980*/  IMAD.WIDE R18, R13, 0x4, R232 ;  /* 0x000000040d127825 */ /* 0x010fc600078e02e8 */
[----:B------:R-:W4:Y:S04]  /*34990*/  LDL.LU.64 R232, [R1+0x8a0] ;  /* 0x0008a00001e87983 */ /* 0x000f280000300a00 */
[----:B------:R-:W-:Y:S01]  /*349a0*/  LDGSTS.E [R16+-0x79700], desc[UR20][R18.64], P5 ;  /* 0x8690000012107fae */ /* 0x000fe2000a9a1014 */
[----:B-1----:R-:W-:-:S03]  /*349b0*/  IMAD.WIDE R14, R13, 0x4, R42 ;  /* 0x000000040d0e7825 */ /* 0x002fc600078e022a */
[----:B------:R-:W3:Y:S04]  /*349c0*/  LDL.LU.64 R42, [R1+0x860] ;  /* 0x00086000012a7983 */ /* 0x000ee80000300a00 */
[----:B------:R-:W-:Y:S04]  /*349d0*/  STL.64 [R1+0x750], R18 ;  /* 0x0007501201007387 */ /* 0x000fe80000100a00 */
[----:B------:R1:W-:Y:S04]  /*349e0*/  STL.64 [R1+0x7a0], R14 ;  /* 0x0007a00e01007387 */ /* 0x0003e80000100a00 */
[----:B------:R1:W-:Y:S02]  /*349f0*/  LDGSTS.E [R12+-0x79300], desc[UR20][R14.64], P5 ;  /* 0x86d000000e0c7fae */ /* 0x0003e4000a9a1014 */
[----:B-1----:R-:W-:-:S02]  /*34a00*/  IMAD.WIDE R14, R13, 0x4, R44 ;  /* 0x000000040d0e7825 */ /* 0x002fc400078e022c */
[----:B------:R-:W4:Y:S02]  /*34a10*/  LDL.LU.64 R44, [R1+0x820] ;  /* 0x00082000012c7983 */ /* 0x000f240000300a00 */
[C---:B------:R-:W-:Y:S02]  /*34a20*/  IMAD.WIDE R18, R13.reuse, 0x4, R40 ;  /* 0x000000040d127825 */ /* 0x040fe400078e0228 */
[----:B------:R-:W4:Y:S04]  /*34a30*/  LDL.LU.64 R40, [R1+0x7e0] ;  /* 0x0007e00001287983 */ /* 0x000f280000300a00 */
[----:B------:R-:W-:Y:S04]  /*34a40*/  STL.64 [R1+0x7f0], R18 ;  /* 0x0007f01201007387 */ /* 0x000fe80000100a00 */
[----:B------:R1:W-:Y:S04]  /*34a50*/  STL.64 [R1+0x818], R14 ;  /* 0x0008180e01007387 */ /* 0x0003e80000100a00 */
[----:B------:R-:W-:Y:S04]  /*34a60*/  LDGSTS.E [R16+-0x78f00], desc[UR20][R18.64], P5 ;  /* 0x8710000012107fae */ /* 0x000fe8000a9a1014 */
[----:B------:R1:W-:Y:S02]  /*34a70*/  LDGSTS.E [R12+-0x78b00], desc[UR20][R14.64], P5 ;  /* 0x875000000e0c7fae */ /* 0x0003e4000a9a1014 */
[----:B-1----:R-:W-:-:S05]  /*34a80*/  IMAD.WIDE R14, R13, 0x4, R234 ;  /* 0x000000040d0e7825 */ /* 0x002fca00078e02ea */
[----:B------:R1:W-:Y:S01]  /*34a90*/  LDGSTS.E [R16+-0x78700], desc[UR20][R14.64], P5 ;  /* 0x879000000e107fae */ /* 0x0003e2000a9a1014 */
[----:B--2---:R-:W-:-:S03]  /*34aa0*/  IMAD.WIDE R250, R13, 0x4, R2 ;  /* 0x000000040dfa7825 */ /* 0x004fc600078e0202 */
[----:B------:R-:W2:Y:S04]  /*34ab0*/  LDL.LU.64 R2, [R1+0x7a8] ;  /* 0x0007a80001027983 */ /* 0x000ea80000300a00 */
[----:B------:R-:W2:Y:S04]  /*34ac0*/  LDL.LU.64 R234, [R1+0x6e0] ;  /* 0x0006e00001ea7983 */ /* 0x000ea80000300a00 */
[----:B------:R1:W-:Y:S04]  /*34ad0*/  STL.64 [R1+0x848], R14 ;  /* 0x0008480e01007387 */ /* 0x0003e80000100a00 */
[----:B------:R1:W-:Y:S04]  /*34ae0*/  STL.64 [R1+0xd88], R10 ;  /* 0x000d880a01007387 */ /* 0x0003e80000100a00 */
[----:B------:R-:W-:Y:S01]  /*34af0*/  STL.64 [R1+0xd98], R250 ;  /* 0x000d98fa01007387 */ /* 0x000fe20000100a00 */
[----:B------:R-:W-:-:S03]  /*34b00*/  IMAD.WIDE R30, R13, 0x4, R236 ;  /* 0x000000040d1e7825 */ /* 0x000fc600078e02ec */
[----:B------:R-:W-:Y:S04]  /*34b10*/  LDGSTS.E [R12+-0x78300], desc[UR20][R250.64], P5 ;  /* 0x87d00000fa0c7fae */ /* 0x000fe8000a9a1014 */
[----:B------:R-:W2:Y:S01]  /*34b20*/  LDL.LU.64 R236, [R1+0x6d8] ;  /* 0x0006d80001ec7983 */ /* 0x000ea20000300a00 */
[----:B-1----:R-:W-:-:S03]  /*34b30*/  VIADD R16, R9, 0x100000 ;  /* 0x0010000009107836 */ /* 0x002fc60000000000 */
[----:B------:R-:W2:Y:S04]  /*34b40*/  LDL.LU.64 R34, [R1+0x6c8] ;  /* 0x0006c80001227983 */ /* 0x000ea80000300a00 */
[----:B------:R-:W2:Y:S04]  /*34b50*/  LDL.LU.64 R36, [R1+0x690] ;  /* 0x0006900001247983 */ /* 0x000ea80000300a00 */
[----:B------:R3:W-:Y:S02]  /*34b60*/  LDGSTS.E [R16+-0x7fe80], desc[UR20][R30.64], P5 ;  /* 0x801800001e107fae */ /* 0x0007e4000a9a1014 */
[----:B---3--:R-:W-:-:S02]  /*34b70*/  IMAD.WIDE R16, R13, 0x4, R42 ;  /* 0x000000040d107825 */ /* 0x008fc400078e022a */
[----:B------:R-:W3:Y:S02]  /*34b80*/  LDL.LU.64 R42, [R1+0x648] ;  /* 0x00064800012a7983 */ /* 0x000ee40000300a00 */
[C---:B----4-:R-:W-:Y:S02]  /*34b90*/  IMAD.WIDE R24, R13.reuse, 0x4, R44 ;  /* 0x000000040d187825 */ /* 0x050fe400078e022c */
[----:B------:R-:W4:Y:S02]  /*34ba0*/  LDL.LU.64 R44, [R1+0x5f8] ;  /* 0x0005f800012c7983 */ /* 0x000f240000300a00 */
[C---:B------:R-:W-:Y:S02]  /*34bb0*/  IMAD.WIDE R226, R13.reuse, 0x4, R232 ;  /* 0x000000040de27825 */ /* 0x040fe400078e02e8 */
[----:B------:R-:W4:Y:S02]  /*34bc0*/  LDL.LU.64 R232, [R1+0x5b8] ;  /* 0x0005b80001e87983 */ /* 0x000f240000300a00 */
[----:B------:R-:W-:-:S04]  /*34bd0*/  IMAD.WIDE R32, R13, 0x4, R40 ;  /* 0x000000040d207825 */ /* 0x000fc800078e0228 */
[C---:B--2---:R-:W-:Y:S02]  /*34be0*/  IMAD.WIDE R40, R13.reuse, 0x4, R2 ;  /* 0x000000040d287825 */ /* 0x044fe400078e0202 */
[----:B------:R-:W2:Y:S02]  /*34bf0*/  LDL.LU.64 R2, [R1+0x578] ;  /* 0x0005780001027983 */ /* 0x000ea40000300a00 */
[C---:B------:R-:W-:Y:S02]  /*34c00*/  IMAD.WIDE R48, R13.reuse, 0x4, R234 ;  /* 0x000000040d307825 */ /* 0x040fe400078e02ea */
[----:B------:R-:W2:Y:S02]  /*34c10*/  LDL.LU.64 R234, [R1+0x538] ;  /* 0x0005380001ea7983 */ /* 0x000ea40000300a00 */
[C---:B------:R-:W-:Y:S02]  /*34c20*/  IMAD.WIDE R56, R13.reuse, 0x4, R236 ;  /* 0x000000040d387825 */ /* 0x040fe400078e02ec */
[----:B------:R-:W2:Y:S02]  /*34c30*/  LDL.LU.64 R236, [R1+0x4f8] ;  /* 0x0004f80001ec7983 */ /* 0x000ea40000300a00 */
[----:B------:R-:W-:-:S02]  /*34c40*/  IMAD.WIDE R64, R13, 0x4, R34 ;  /* 0x000000040d407825 */ /* 0x000fc400078e0222 */
        /* <DEDUP_REMOVED lines=8> */
[----:B------:R-:W4:Y:S02]  /*34cd0*/  LDL.LU.64 R232, [R1+0x3d8] ;  /* 0x0003d80001e87983 */ /* 0x000f240000300a00 */
[C---:B--2---:R-:W-:Y:S02]  /*34ce0*/  IMAD.WIDE R104, R13.reuse, 0x4, R2 ;  /* 0x000000040d687825 */ /* 0x044fe400078e0202 */
        /* <DEDUP_REMOVED lines=14> */
[----:B------:R-:W-:-:S04]  /*34dd0*/  IMAD.WIDE R238, R13, 0x4, R238 ;  /* 0x000000040dee7825 */ /* 0x000fc800078e02ee */
[C---:B------:R-:W-:Y:S02]  /*34de0*/  VIADD R12, R9.reuse, 0x100000 ;  /* 0x00100000090c7836 */ /* 0x040fe40000000000 */
[----:B------:R-:W-:-:S03]  /*34df0*/  VIADD R18, R9, 0x100000 ;  /* 0x0010000009127836 */ /* 0x000fc60000000000 */
        /* <DEDUP_REMOVED lines=11> */
[----:B------:R-:W-:-:S03]  /*34eb0*/  IMAD.WIDE R10, R13, 0x4, R232 ;  /* 0x000000040d0a7825 */ /* 0x000fc600078e02e8 */
        /* <DEDUP_REMOVED lines=11> */
[----:B------:R-:W3:Y:S01]  /*34f70*/  LDL.LU.64 R232, [R1+0x1f0] ;  /* 0x0001f00001e87983 */ /* 0x000ee20000300a00 */
[----:B--2---:R-:W-:-:S03]  /*34f80*/  IMAD.WIDE R14, R13, 0x4, R2 ;  /* 0x000000040d0e7825 */ /* 0x004fc600078e0202 */
[----:B------:R1:W-:Y:S04]  /*34f90*/  LDGSTS.E [R12+-0x7aa80], desc[UR20][R10.64], P5 ;  /* 0x855800000a0c7fae */ /* 0x0003e8000a9a1014 */
[----:B------:R-:W2:Y:S04]  /*34fa0*/  LDL.LU.64 R2, [R1+0xb8] ;  /* 0x0000b80001027983 */ /* 0x000ea80000300a00 */
[----:B------:R1:W-:Y:S02]  /*34fb0*/  STL.64 [R1+0x98], R14 ;  /* 0x0000980e01007387 */ /* 0x0003e40000100a00 */
[----:B-1----:R-:W-:-:S02]  /*34fc0*/  IMAD.WIDE R10, R13, 0x4, R230 ;  /* 0x000000040d0a7825 */ /* 0x002fc400078e02e6 */
[----:B------:R1:W-:Y:S04]  /*34fd0*/  LDGSTS.E [R18+-0x7a680], desc[UR20][R14.64], P5 ;  /* 0x859800000e127fae */ /* 0x0003e8000a9a1014 */
[----:B------:R1:W-:Y:S04]  /*34fe0*/  STL.64 [R1+0xc8], R10 ;  /* 0x0000c80a01007387 */ /* 0x0003e80000100a00 */
[----:B------:R1:W-:Y:S02]  /*34ff0*/  LDGSTS.E [R12+-0x7a280], desc[UR20][R10.64], P5 ;  /* 0x85d800000a0c7fae */ /* 0x0003e4000a9a1014 */
[----:B-1----:R-:W-:-:S02]  /*35000*/  IMAD.WIDE R14, R13, 0x4, R234 ;  /* 0x000000040d0e7825 */ /* 0x002fc400078e02ea */
[----:B------:R-:W2:Y:S04]  /*35010*/  LDL.LU.64 R234, [R1+0x918] ;  /* 0x0009180001ea7983 */ /* 0x000ea80000300a00 */
[----:B------:R1:W-:Y:S01]  /*35020*/  LDGSTS.E [R18+-0x79e80], desc[UR20][R14.64], P5 ;  /* 0x861800000e127fae */ /* 0x0003e2000a9a1014 */
[----:B------:R-:W-:-:S03]  /*35030*/  IMAD.WIDE R10, R13, 0x4, R236 ;  /* 0x000000040d0a7825 */ /* 0x000fc600078e02ec */
[----:B------:R-:W2:Y:S04]  /*35040*/  LDL.LU.64 R236, [R1+0x8d8] ;  /* 0x0008d80001ec7983 */ /* 0x000ea80000300a00 */
[----:B------:R1:W-:Y:S04]  /*35050*/  STL.64 [R1+0xf0], R14 ;  /* 0x0000f00e01007387 */ /* 0x0003e80000100a00 */
[----:B------:R1:W-:Y:S04]  /*35060*/  STL.64 [R1+0x360], R10 ;  /* 0x0003600a01007387 */ /* 0x0003e80000100a00 */
[----:B------:R1:W-:Y:S02]  /*35070*/  LDGSTS.E [R12+-0x79a80], desc[UR20][R10.64], P5 ;  /* 0x865800000a0c7fae */ /* 0x0003e4000a9a1014 */
[----:B-1----:R-:W-:-:S02]  /*35080*/  IMAD.WIDE R14, R13, 0x4, R34 ;  /* 0x000000040d0e7825 */ /* 0x002fc400078e0222 */
[----:B------:R-:W2:Y:S04]  /*35090*/  LDL.LU.64 R34, [R1+0x8b0] ;  /* 0x0008b00001227983 */ /* 0x000ea80000300a00 */
[----:B------:R-:W-:Y:S01]  /*350a0*/  LDGSTS.E [R18+-0x79680], desc[UR20][R14.64], P5 ;  /* 0x869800000e127fae */ /* 0x000fe2000a9a1014 */
[----:B------:R-:W-:-:S03]  /*350b0*/  IMAD.WIDE R10, R13, 0x4, R36 ;  /* 0x000000040d0a7825 */ /* 0x000fc600078e0224 */
[----:B------:R-:W2:Y:S04]  /*350c0*/  LDL.LU.64 R36, [R1+0x878] ;  /* 0x0008780001247983 */ /* 0x000ea80000300a00 */
[----:B------:R-:W-:Y:S04]  /*350d0*/  STL.64 [R1+0x468], R14 ;  /* 0x0004680e01007387 */ /* 0x000fe80000100a00 */
[----:B------:R4:W-:Y:S04]  /*350e0*/  STL.64 [R1+0x5d0], R10 ;  /* 0x0005d00a01007387 */ /* 0x0009e80000100a00 */
[----:B------:R4:W-:Y:S02]  /*350f0*/  LDGSTS.E [R12+-0x79280], desc[UR20][R10.64], P5 ;  /* 0x86d800000a0c7fae */ /* 0x0009e4000a9a1014 */
[----:B----4-:R-:W-:-:S02]  /*35100*/  IMAD.WIDE R10, R13, 0x4, R44 ;  /* 0x000000040d0a7825 */ /* 0x010fc400078e022c */
[----:B------:R-:W4:Y:S02]  /*35110*/  LDL.LU.64 R44, [R1+0x828] ;  /* 0x00082800012c7983 */ /* 0x000f240000300a00 */
[C---:B---3--:R-:W-:Y:S02]  /*35120*/  IMAD.WIDE R14, R13.reuse, 0x4, R42 ;  /* 0x000000040d0e7825 */ /* 0x048fe400078e022a */
[----:B------:R-:W3:Y:S04]  /*35130*/  LDL.LU.64 R42, [R1+0x7d8] ;  /* 0x0007d800012a7983 */ /* 0x000ee80000300a00 */
[----:B------:R-:W-:Y:S04]  /*35140*/  STL.64 [R1+0x6d8], R14 ;  /* 0x0006d80e01007387 */ /* 0x000fe80000100a00 */
[----:B------:R-:W-:Y:S04]  /*35150*/  LDGSTS.E [R18+-0x78e80], desc[UR20][R14.64], P5 ;  /* 0x871800000e127fae */ /* 0x000fe8000a9a1014 */
[----:B------:R1:W-:Y:S04]  /*35160*/  STL.64 [R1+0x728], R10 ;  /* 0x0007280a01007387 */ /* 0x0003e80000100a00 */
[----:B------:R1:W-:Y:S02]  /*35170*/  LDGSTS.E [R12+-0x78a80], desc[UR20][R10.64], P5 ;  /* 0x875800000a0c7fae */ /* 0x0003e4000a9a1014 */
[----:B-1----:R-:W-:-:S05]  /*35180*/  IMAD.WIDE R10, R13, 0x4, R232 ;  /* 0x000000040d0a7825 */ /* 0x002fca00078e02e8 */
[----:B------:R1:W-:Y:S01]  /*35190*/  LDGSTS.E [R18+-0x78680], desc[UR20][R10.64], P5 ;  /* 0x879800000a127fae */ /* 0x0003e2000a9a1014 */
[----:B--2---:R-:W-:-:S03]  /*351a0*/  IMAD.WIDE R248, R13, 0x4, R2 ;  /* 0x000000040df87825 */ /* 0x004fc600078e0202 */
[----:B------:R-:W2:Y:S04]  /*351b0*/  LDL.LU.64 R2, [R1+0x7b0] ;  /* 0x0007b00001027983 */ /* 0x000ea80000300a00 */
[----:B------:R-:W2:Y:S04]  /*351c0*/  LDL.LU.64 R232, [R1+0x758] ;  /* 0x0007580001e87983 */ /* 0x000ea80000300a00 */
[----:B------:R2:W-:Y:S04]  /*351d0*/  STL.64 [R1+0x788], R10 ;  /* 0x0007880a01007387 */ /* 0x0005e80000100a00 */
[----:B------:R-:W-:Y:S01]  /*351e0*/  STL.64 [R1+0xda0], R248 ;  /* 0x000da0f801007387 */ /* 0x000fe20000100a00 */
[----:B-1----:R-:W-:-:S03]  /*351f0*/  VIADD R18, R8, 0x100000 ;  /* 0x0010000008127836 */ /* 0x002fc60000000000 */
[----:B------:R-:W-:Y:S01]  /*35200*/  LDGSTS.E [R12+-0x78280], desc[UR20][R248.64], P5 ;  /* 0x87d80000f80c7fae */ /* 0x000fe2000a9a1014 */
[----:B------:R-:W-:-:S03]  /*35210*/  IMAD.WIDE R22, R13, 0x4, R234 ;  /* 0x000000040d167825 */ /* 0x000fc600078e02ea */
[----:B------:R-:W2:Y:S04]  /*35220*/  LDL.LU.64 R234, [R1+0x718] ;  /* 0x0007180001ea7983 */ /* 0x000ea80000300a00 */
[----:B------:R-:W2:Y:S04]  /*35230*/  LDL.LU.64 R242, [R1+0x6c0] ;  /* 0x0006c00001f27983 */ /* 0x000ea80000300a00 */
[----:B------:R-:W2:Y:S04]  /*35240*/  LDL.LU.64 R28, [R1+0x680] ;  /* 0x00068000011c7983 */ /* 0x000ea80000300a00 */
[----:B------:R1:W-:Y:S02]  /*35250*/  LDGSTS.E [R18+-0x7fe00], desc[UR20][R22.64], P5 ;  /* 0x8020000016127fae */ /* 0x0003e4000a9a1014 */
[----:B-1----:R-:W-:-:S02]  /*35260*/  IMAD.WIDE R18, R13, 0x4, R36 ;  /* 0x000000040d127825 */ /* 0x002fc400078e0224 */
[----:B------:R-:W2:Y:S02]  /*35270*/  LDL.LU.64 R36, [R1+0x640] ;  /* 0x0006400001247983 */ /* 0x000ea40000300a00 */
[C---:B----4-:R-:W-:Y:S02]  /*35280*/  IMAD.WIDE R26, R13.reuse, 0x4, R44 ;  /* 0x000000040d1a7825 */ /* 0x050fe400078e022c */
[----:B------:R-:W4:Y:S02]  /*35290*/  LDL.LU.64 R44, [R1+0x5f0] ;  /* 0x0005f000012c7983 */ /* 0x000f240000300a00 */
[C---:B------:R-:W-:Y:S02]  /*352a0*/  IMAD.WIDE R224, R13.reuse, 0x4, R34 ;  /* 0x000000040de07825 */ /* 0x040fe400078e0222 */
[----:B------:R-:W4:Y:S02]  /*352b0*/  LDL.LU.64 R230, [R1+0x5b0] ;  /* 0x0005b00001e67983 */ /* 0x000f240000300a00 */
[----:B---3--:R-:W-:-:S04]  /*352c0*/  IMAD.WIDE R34, R13, 0x4, R42 ;  /* 0x000000040d227825 */ /* 0x008fc800078e022a */
[C---:B--2---:R-:W-:Y:S02]  /*352d0*/  IMAD.WIDE R42, R13.reuse, 0x4, R2 ;  /* 0x000000040d2a7825 */ /* 0x044fe400078e0202 */
[----:B------:R-:W2:Y:S02]  /*352e0*/  LDL.LU.64 R2, [R1+0x570] ;  /* 0x0005700001027983 */ /* 0x000ea40000300a00 */
[C---:B------:R-:W-:Y:S02]  /*352f0*/  IMAD.WIDE R50, R13.reuse, 0x4, R232 ;  /* 0x000000040d327825 */ /* 0x040fe400078e02e8 */
[----:B------:R-:W3:Y:S02]  /*35300*/  LDL.LU.64 R232, [R1+0x530] ;  /* 0x0005300001e87983 */ /* 0x000ee40000300a00 */
[C---:B------:R-:W-:Y:S02]  /*35310*/  IMAD.WIDE R58, R13.reuse, 0x4, R234 ;  /* 0x000000040d3a7825 */ /* 0x040fe400078e02ea */
[----:B------:R-:W3:Y:S02]  /*35320*/  LDL.LU.64 R234, [R1+0x4f0] ;  /* 0x0004f00001ea7983 */ /* 0x000ee40000300a00 */
[----:B------:R-:W-:-:S02]  /*35330*/  IMAD.WIDE R66, R13, 0x4, R242 ;  /* 0x000000040d427825 */ /* 0x000fc400078e02f2 */
[----:B------:R-:W3:Y:S02]  /*35340*/  LDL.LU.64 R242, [R1+0x4b0] ;  /* 0x0004b00001f27983 */ /* 0x000ee40000300a00 */
[C---:B------:R-:W-:Y:S02]  /*35350*/  IMAD.WIDE R74, R13.reuse, 0x4, R28 ;  /* 0x000000040d4a7825 */ /* 0x040fe400078e021c */
[----:B------:R-:W3:Y:S02]  /*35360*/  LDL.LU.64 R28, [R1+0x478] ;  /* 0x00047800011c7983 */ /* 0x000ee40000300a00 */
[C---:B------:R-:W-:Y:S02]  /*35370*/  IMAD.WIDE R82, R13.reuse, 0x4, R36 ;  /* 0x000000040d527825 */ /* 0x040fe400078e0224 */
        /* <DEDUP_REMOVED lines=8> */
[----:B---3--:R-:W-:-:S03]  /*35400*/  IMAD.WIDE R114, R13, 0x4, R232 ;  /* 0x000000040d727825 */ /* 0x008fc600078e02e8 */
[----:B------:R-:W3:Y:S01]  /*35410*/  LDL.LU.64 R232, [R1+0x330] ;  /* 0x0003300001e87983 */ /* 0x000ee20000300a00 */
[----:B------:R-:W-:-:S03]  /*35420*/  IMAD.WIDE R122, R13, 0x4, R234 ;  /* 0x000000040d7a7825 */ /* 0x000fc600078e02ea */
[----:B------:R-:W3:Y:S01]  /*35430*/  LDL.LU.64 R234, [R1+0x320] ;  /* 0x0003200001ea7983 */ /* 0x000ee20000300a00 */
[----:B------:R-:W-:-:S03]  /*35440*/  IMAD.WIDE R130, R13, 0x4, R242 ;  /* 0x000000040d827825 */ /* 0x000fc600078e02f2 */
[----:B------:R-:W3:Y:S01]  /*35450*/  LDL.LU.64 R242, [R1+0x310] ;  /* 0x0003100001f27983 */ /* 0x000ee20000300a00 */
[----:B------:R-:W-:-:S03]  /*35460*/  IMAD.WIDE R138, R13, 0x4, R28 ;  /* 0x000000040d8a7825 */ /* 0x000fc600078e021c */
[----:B------:R-:W3:Y:S01]  /*35470*/  LDL.LU.64 R28, [R1+0x2f0] ;  /* 0x0002f000011c7983 */ /* 0x000ee20000300a00 */
[----:B------:R-:W-:-:S03]  /*35480*/  IMAD.WIDE R146, R13, 0x4, R36 ;  /* 0x000000040d927825 */ /* 0x000fc600078e0224 */
        /* <DEDUP_REMOVED lines=29> */
[----:B------:R1:W-:Y:S04]  /*35660*/  LDGSTS.E [R12+-0x7aa00], desc[UR20][R10.64], P5 ;  /* 0x856000000a0c7fae */ /* 0x0003e8000a9a1014 */
[----:B------:R-:W4:Y:S01]  /*35670*/  LDL.LU.64 R230, [R1+0x2a0] ;  /* 0x0002a00001e67983 */ /* 0x000f220000300a00 */
[----:B--2---:R-:W-:-:S03]  /*35680*/  IMAD.WIDE R14, R13, 0x4, R2 ;  /* 0x000000040d0e7825 */ /* 0x004fc600078e0202 */
[----:B------:R-:W2:Y:S01]  /*35690*/  LDL.LU.64 R2, [R1+0x100] ;  /* 0x0001000001027983 */ /* 0x000ea20000300a00 */
[----:B-1----:R-:W-:-:S03]  /*356a0*/  IMAD.WIDE R10, R13, 0x4, R222 ;  /* 0x000000040d0a7825 */ /* 0x002fc600078e02de */
[----:B------:R3:W-:Y:S04]  /*356b0*/  STL.64 [R1+0xa0], R14 ;  /* 0x0000a00e01007387 */ /* 0x0007e80000100a00 */
[----:B------:R3:W-:Y:S04]  /*356c0*/  LDGSTS.E [R20+-0x7a600], desc[UR20][R14.64], P5 ;  /* 0x85a000000e147fae */ /* 0x0007e8000a9a1014 */
[----:B------:R1:W-:Y:S04]  /*356d0*/  STL.64 [R1+0xd0], R10 ;  /* 0x0000d00a01007387 */ /* 0x0003e80000100a00 */
[----:B------:R1:W-:Y:S01]  /*356e0*/  LDGSTS.E [R12+-0x7a200], desc[UR20][R10.64], P5 ;  /* 0x85e000000a0c7fae */ /* 0x0003e2000a9a1014 */
[----:B---3--:R-:W-:-:S03]  /*356f0*/  IMAD.WIDE R14, R13, 0x4, R232 ;  /* 0x000000040d0e7825 */ /* 0x008fc600078e02e8 */
[----:B------:R-:W3:Y:S01]  /*35700*/  LDL.LU.64 R232, [R1+0x930] ;  /* 0x0009300001e87983 */ /* 0x000ee20000300a00 */
[----:B-1----:R-:W-:-:S03]  /*35710*/  IMAD.WIDE R10, R13, 0x4, R234 ;  /* 0x000000040d0a7825 */ /* 0x002fc600078e02ea */
[----:B------:R1:W-:Y:S04]  /*35720*/  STL.64 [R1+0xf8], R14 ;  /* 0x0000f80e01007387 */ /* 0x0003e80000100a00 */
[----:B------:R1:W-:Y:S04]  /*35730*/  LDGSTS.E [R20+-0x79e00], desc[UR20][R14.64], P5 ;  /* 0x862000000e147fae */ /* 0x0003e8000a9a1014 */
[----:B------:R1:W-:Y:S04]  /*35740*/  STL.64 [R1+0x278], R10 ;  /* 0x0002780a01007387 */ /* 0x0003e80000100a00 */
[----:B------:R1:W-:Y:S02]  /*35750*/  LDGSTS.E [R12+-0x79a00], desc[UR20][R10.64], P5 ;  /* 0x866000000a0c7fae */ /* 0x0003e4000a9a1014 */
[----:B-1----:R-:W-:-:S02]  /*35760*/  IMAD.WIDE R14, R13, 0x4, R242 ;  /* 0x000000040d0e7825 */ /* 0x002fc400078e02f2 */
[----:B------:R-:W3:Y:S04]  /*35770*/  LDL.LU.64 R234, [R1+0x910] ;  /* 0x0009100001ea7983 */ /* 0x000ee80000300a00 */
[----:B------:R-:W3:Y:S01]  /*35780*/  LDL.LU.64 R222, [R1+0x900] ;  /* 0x0009000001de7983 */ /* 0x000ee20000300a00 */
[----:B------:R-:W-:-:S03]  /*35790*/  IMAD.WIDE R10, R13, 0x4, R28 ;  /* 0x000000040d0a7825 */ /* 0x000fc600078e021c */
[----:B------:R1:W-:Y:S04]  /*357a0*/  STL.64 [R1+0x3e0], R14 ;  /* 0x0003e00e01007387 */ /* 0x0003e80000100a00 */
[----:B------:R4:W-:Y:S04]  /*357b0*/  STL.64 [R1+0x488], R10 ;  /* 0x0004880a01007387 */ /* 0x0009e80000100a00 */
[----:B------:R1:W-:Y:S04]  /*357c0*/  LDGSTS.E [R20+-0x79600], desc[UR20][R14.64], P5 ;  /* 0x86a000000e147fae */ /* 0x0003e8000a9a1014 */
[----:B------:R-:W3:Y:S04]  /*357d0*/  LDL.LU.64 R28, [R1+0x850] ;  /* 0x00085000011c7983 */ /* 0x000ee80000300a00 */
[----:B------:R4:W-:Y:S01]  /*357e0*/  LDGSTS.E [R12+-0x79200], desc[UR20][R10.64], P5 ;  /* 0x86e000000a0c7fae */ /* 0x0009e2000a9a1014 */
[----:B-1----:R-:W-:-:S03]  /*357f0*/  IMAD.WIDE R14, R13, 0x4, R36 ;  /* 0x000000040d0e7825 */ /* 0x002fc600078e0224 */
[----:B------:R-:W3:Y:S04]  /*35800*/  LDL.LU.64 R36, [R1+0x838] ;  /* 0x0008380001247983 */ /* 0x000ee80000300a00 */
[----:B------:R3:W-:Y:S04]  /*35810*/  STL.64 [R1+0x550], R14 ;  /* 0x0005500e01007387 */ /* 0x0007e80000100a00 */
[----:B------:R3:W-:Y:S01]  /*35820*/  LDGSTS.E [R20+-0x78e00], desc[UR20][R14.64], P5 ;  /* 0x872000000e147fae */ /* 0x0007e2000a9a1014 */
[----:B----4-:R-:W-:-:S05]  /*35830*/  IMAD.WIDE R10, R13, 0x4, R44 ;  /* 0x000000040d0a7825 */ /* 0x010fca00078e022c */
[----:B------:R-:W-:Y:S04]  /*35840*/  STL.64 [R1+0x620], R10 ;  /* 0x0006200a01007387 */ /* 0x000fe80000100a00 */
[----:B------:R-:W4:Y:S04]  /*35850*/  LDL.LU.64 R44, [R1+0x7d0] ;  /* 0x0007d000012c7983 */ /* 0x000f280000300a00 */
[----:B------:R-:W4:Y:S04]  /*35860*/  LDL.LU.64 R242, [R1+0x790] ;  /* 0x0007900001f27983 */ /* 0x000f280000300a00 */
[----:B------:R-:W-:Y:S01]  /*35870*/  LDGSTS.E [R12+-0x78a00], desc[UR20][R10.64], P5 ;  /* 0x876000000a0c7fae */ /* 0x000fe2000a9a1014 */
[----:B------:R-:W-:-:S03]  /*35880*/  IMAD.WIDE R248, R13, 0x4, R230 ;  /* 0x000000040df87825 */ /* 0x000fc600078e02e6 */
[----:B------:R-:W4:Y:S01]  /*35890*/  LDL.LU.64 R230, [R1+0x760] ;  /* 0x0007600001e67983 */ /* 0x000f220000300a00 */
[----:B--2---:R-:W-:-:S03]  /*358a0*/  IMAD.WIDE R2, R13, 0x4, R2 ;  /* 0x000000040d027825 */ /* 0x004fc600078e0202 */
[----:B------:R1:W-:Y:S04]  /*358b0*/  STL.64 [R1+0xd50], R8 ;  /* 0x000d500801007387 */ /* 0x0003e80000100a00 */
[----:B------:R-:W-:Y:S04]  /*358c0*/  STL.64 [R1+0xdb8], R248 ;  /* 0x000db8f801007387 */ /* 0x000fe80000100a00 */
[----:B------:R2:W-:Y:S04]  /*358d0*/  STL.64 [R1+0xd90], R2 ;  /* 0x000d900201007387 */ /* 0x0005e80000100a00 */
[----:B------:R1:W-:Y:S04]  /*358e0*/  LDGSTS.E [R20+-0x78600], desc[UR20][R248.64], P5 ;  /* 0x87a00000f8147fae */ /* 0x0003e8000a9a1014 */
[----:B------:R2:W-:Y:S01]  /*358f0*/  LDGSTS.E [R12+-0x78200], desc[UR20][R2.64], P5 ;  /* 0x87e00000020c7fae */ /* 0x0005e2000a9a1014 */
[----:B---3--:R-:W-:-:S03]  /*35900*/  IMAD.WIDE R14, R13, 0x4, R232 ;  /* 0x000000040d0e7825 */ /* 0x008fc600078e02e8 */
[----:B------:R-:W3:Y:S01]  /*35910*/  LDL.LU.64 R232, [R1+0x730] ;  /* 0x0007300001e87983 */ /* 0x000ee20000300a00 */
[----:B-1----:R-:W-:-:S03]  /*35920*/  VIADD R20, R7, 0x100000 ;  /* 0x0010000007147836 */ /* 0x002fc60000000000 */
[----:B------:R-:W3:Y:S01]  /*35930*/  LDL.LU.64 R68, [R1+0x6b8] ;  /* 0x0006b80001447983 */ /* 0x000ee20000300a00 */
[----:B--2---:R-:W-:-:S03]  /*35940*/  VIADD R12, R7, 0x100000 ;  /* 0x00100000070c7836 */ /* 0x004fc60000000000 */
[----:B------:R-:W2:Y:S04]  /*35950*/  LDL.LU.64 R220, [R1+0x678] ;  /* 0x0006780001dc7983 */ /* 0x000ea80000300a00 */
[----:B------:R1:W-:Y:S04]  /*35960*/  LDGSTS.E [R20+-0x7fd80], desc[UR20][R14.64], P5 ;  /* 0x802800000e147fae */ /* 0x0003e8000a9a1014 */
[----:B------:R-:W2:Y:S04]  /*35970*/  LDL.LU.64 R84, [R1+0x628] ;  /* 0x0006280001547983 */ /* 0x000ea80000300a00 */
[----:B------:R-:W2:Y:S01]  /*35980*/  LDL.LU.64 R244, [R1+0x5e8] ;  /* 0x0005e80001f47983 */ /* 0x000ea20000300a00 */
[----:B------:R-:W-:-:S03]  /*35990*/  IMAD.WIDE R234, R13, 0x4, R234 ;  /* 0x000000040dea7825 */ /* 0x000fc600078e02ea */
[----:B------:R-:W2:Y:S01]  /*359a0*/  LDL.LU.64 R246, [R1+0x5a8] ;  /* 0x0005a80001f67983 */ /* 0x000ea20000300a00 */
[----:B------:R-:W-:-:S03]  /*359b0*/  IMAD.WIDE R222, R13, 0x4, R222 ;  /* 0x000000040dde7825 */ /* 0x000fc600078e02de */
[----:B------:R-:W-:Y:S01]  /*359c0*/  LDGSTS.E [R12+-0x7f980], desc[UR20][R234.64], P5 ;  /* 0x80680000ea0c7fae */ /* 0x000fe2000a9a1014 */
[----:B-1----:R-:W-:-:S04]  /*359d0*/  IMAD.WIDE R20, R13, 0x4, R28 ;  /* 0x000000040d147825 */ /* 0x002fc800078e021c */
[----:B------:R-:W-:-:S05]  /*359e0*/  VIADD R28, R7, 0x100000 ;  /* 0x00100000071c7836 */ /* 0x000fca0000000000 */
[----:B------:R1:W-:Y:S04]  /*359f0*/  LDGSTS.E [R28+-0x7f580], desc[UR20][R222.64], P5 ;  /* 0x80a80000de1c7fae */ /* 0x0003e8000a9a1014 */
[----:B------:R-:W-:Y:S01]  /*35a00*/  LDGSTS.E [R12+-0x7f180], desc[UR20][R20.64], P5 ;  /* 0x80e80000140c7fae */ /* 0x000fe2000a9a1014 */
[----:B-1----:R-:W-:-:S04]  /*35a10*/  IMAD.WIDE R28, R13, 0x4, R36 ;  /* 0x000000040d1c7825 */ /* 0x002fc800078e0224 */
[----:B----4-:R-:W-:-:S04]  /*35a20*/  IMAD.WIDE R36, R13, 0x4, R44 ;  /* 0x000000040d247825 */ /* 0x010fc800078e022c */
[----:B------:R-:W-:-:S05]  /*35a30*/  VIADD R44, R7, 0x100000 ;  /* 0x00100000072c7836 */ /* 0x000fca0000000000 */
[----:B------:R1:W-:Y:S01]  /*35a40*/  LDGSTS.E [R44+-0x7ed80], desc[UR20][R28.64], P5 ;  /* 0x812800001c2c7fae */ /* 0x0003e2000a9a1014 */
[----:B------:R-:W-:-:S03]  /*35a50*/  VIADD R60, R7, 0x100000 ;  /* 0x00100000073c7836 */ /* 0x000fc60000000000 */
[----:B------:R-:W-:Y:S01]  /*35a60*/  LDGSTS.E [R12+-0x7e980], desc[UR20][R36.64], P5 ;  /* 0x81680000240c7fae */ /* 0x000fe2000a9a1014 */
[----:B-1----:R-:W-:-:S03]  /*35a70*/  IMAD.WIDE R44, R13, 0x4, R242 ;  /* 0x000000040d2c7825 */ /* 0x002fc600078e02f2 */
[----:B------:R-:W4:Y:S01]  /*35a80*/  LDL.LU.64 R242, [R1+0x568] ;  /* 0x0005680001f27983 */ /* 0x000f220000300a00 */
[----:B------:R-:W-:-:S03]  /*35a90*/  VIADD R76, R7, 0x100000 ;  /* 0x00100000074c7836 */ /* 0x000fc60000000000 */
[----:B------:R3:W-:Y:S01]  /*35aa0*/  LDGSTS.E [R60+-0x7e580], desc[UR20][R44.64], P5 ;  /* 0x81a800002c3c7fae */ /* 0x0007e2000a9a1014 */
[C---:B------:R-:W-:Y:S02]  /*35ab0*/  VIADD R92, R7.reuse, 0x100000 ;  /* 0x00100000075c7836 */ /* 0x040fe40000000000 */
[----:B------:R-:W-:Y:S02]  /*35ac0*/  VIADD R108, R7, 0x100000 ;  /* 0x00100000076c7836 */ /* 0x000fe40000000000 */
[C---:B------:R-:W-:Y:S02]  /*35ad0*/  IMAD.WIDE R52, R13.reuse, 0x4, R230 ;  /* 0x000000040d347825 */ /* 0x040fe400078e02e6 */
[----:B------:R-:W4:Y:S04]  /*35ae0*/  LDL.LU.64 R230, [R1+0x528] ;  /* 0x0005280001e67983 */ /* 0x000f280000300a00 */
[----:B------:R-:W-:Y:S01]  /*35af0*/  LDGSTS.E [R12+-0x7e180], desc[UR20][R52.64], P5 ;  /* 0x81e80000340c7fae */ /* 0x000fe2000a9a1014 */
[----:B---3--:R-:W-:-:S03]  /*35b00*/  IMAD.WIDE R60, R13, 0x4, R232 ;  /* 0x000000040d3c7825 */ /* 0x008fc600078e02e8 */
[----:B------:R-:W3:Y:S04]  /*35b10*/  LDL.LU.64 R232, [R1+0x4e8] ;  /* 0x0004e80001e87983 */ /* 0x000ee80000300a00 */
[----:B------:R2:W-:Y:S04]  /*35b20*/  LDGSTS.E [R76+-0x7dd80], desc[UR20][R60.64], P5 ;  /* 0x822800003c4c7fae */ /* 0x0005e8000a9a1014 */
[----:B------:R-:W3:Y:S01]  /*35b30*/  LDL.LU.64 R132, [R1+0x4c8] ;  /* 0x0004c80001847983 */ /* 0x000ee20000300a00 */
[----:B------:R-:W-:-:S05]  /*35b40*/  IMAD.WIDE R68, R13, 0x4, R68 ;  /* 0x000000040d447825 */ /* 0x000fca00078e0244 */
[----:B------:R-:W-:Y:S01]  /*35b50*/  LDGSTS.E [R12+-0x7d980], desc[UR20][R68.64], P5 ;  /* 0x82680000440c7fae */ /* 0x000fe2000a9a1014 */
[----:B--2---:R-:W-:-:S03]  /*35b60*/  IMAD.WIDE R76, R13, 0x4, R220 ;  /* 0x000000040d4c7825 */ /* 0x004fc600078e02dc */
[----:B------:R-:W2:Y:S01]  /*35b70*/  LDL.LU.64 R220, [R1+0x4a0] ;  /* 0x0004a00001dc7983 */ /* 0x000ea20000300a00 */
[----:B------:R-:W-:-:S03]  /*35b80*/  IMAD.WIDE R84, R13, 0x4, R84 ;  /* 0x000000040d547825 */ /* 0x000fc600078e0254 */
[----:B------:R1:W-:Y:S04]  /*35b90*/  LDGSTS.E [R92+-0x7d580], desc[UR20][R76.64], P5 ;  /* 0x82a800004c5c7fae */ /* 0x0003e8000a9a1014 */
[----:B------:R-:W2:Y:S01]  /*35ba0*/  LDL.LU.64 R148, [R1+0x460] ;  /* 0x0004600001947983 */ /* 0x000ea20000300a00 */
[----:B------:R-:W-:-:S03]  /*35bb0*/  IMAD.WIDE R100, R13, 0x4, R246 ;  /* 0x000000040d647825 */ /* 0x000fc600078e02f6 */
[----:B------:R-:W-:Y:S01]  /*35bc0*/  LDGSTS.E [R12+-0x7d180], desc[UR20][R84.64], P5 ;  /* 0x82e80000540c7fae */ /* 0x000fe2000a9a1014 */
[----:B-1----:R-:W-:-:S03]  /*35bd0*/  IMAD.WIDE R92, R13, 0x4, R244 ;  /* 0x000000040d5c7825 */ /* 0x002fc600078e02f4 */
[----:B------:R-:W2:Y:S04]  /*35be0*/  LDL.LU.64 R244, [R1+0x438] ;  /* 0x0004380001f47983 */ /* 0x000ea80000300a00 */
[----:B------:R-:W2:Y:S04]  /*35bf0*/  LDL.LU.64 R160, [R1+0x420] ;  /* 0x0004200001a07983 */ /* 0x000ea80000300a00 */
[----:B------:R4:W-:Y:S04]  /*35c00*/  LDGSTS.E [R108+-0x7cd80], desc[UR20][R92.64], P5 ;  /* 0x832800005c6c7fae */ /* 0x0009e8000a9a1014 */
[----:B------:R-:W2:Y:S01]  /*35c10*/  LDL.LU.64 R246, [R1+0x3f8] ;  /* 0x0003f80001f67983 */ /* 0x000ea20000300a00 */
[----:B------:R-:W-:-:S03]  /*35c20*/  VIADD R124, R7, 0x100000 ;  /* 0x00100000077c7836 */ /* 0x000fc60000000000 */
[----:B------:R-:W-:Y:S01]  /*35c30*/  LDGSTS.E [R12+-0x7c980], desc[UR20][R100.64], P5 ;  /* 0x83680000640c7fae */ /* 0x000fe2000a9a1014 */
[----:B----4-:R-:W-:-:S03]  /*35c40*/  IMAD.WIDE R108, R13, 0x4, R242 ;  /* 0x000000040d6c7825 */ /* 0x010fc600078e02f2 */
[----:B------:R-:W4:Y:S01]  /*35c50*/  LDL.LU.64 R242, [R1+0x3c8] ;  /* 0x0003c80001f27983 */ /* 0x000f220000300a00 */
[----:B------:R-:W-:-:S03]  /*35c60*/  VIADD R140, R7, 0x100000 ;  /* 0x00100000078c7836 */ /* 0x000fc60000000000 */
[----:B------:R3:W-:Y:S01]  /*35c70*/  LDGSTS.E [R124+-0x7c580], desc[UR20][R108.64], P5 ;  /* 0x83a800006c7c7fae */ /* 0x0007e2000a9a1014 */
        /* <DEDUP_REMOVED lines=8> */
[----:B--2---:R-:W-:-:S03]  /*35d00*/  IMAD.WIDE R140, R13, 0x4, R220 ;  /* 0x000000040d8c7825 */ /* 0x004fc600078e02dc */
[----:B------:R-:W2:Y:S01]  /*35d10*/  LDL.LU.64 R220, [R1+0x358] ;  /* 0x0003580001dc7983 */ /* 0x000ea20000300a00 */
[----:B------:R-:W-:-:S03]  /*35d20*/  IMAD.WIDE R132, R13, 0x4, R132 ;  /* 0x000000040d847825 */ /* 0x000fc600078e0284 */
[----:B------:R-:W2:Y:S01]  /*35d30*/  LDL.LU.64 R156, [R1+0x328] ;  /* 0x00032800019c7983 */ /* 0x000ea20000300a00 */
[----:B------:R-:W-:-:S03]  /*35d40*/  IMAD.WIDE R148, R13, 0x4, R148 ;  /* 0x000000040d947825 */ /* 0x000fc600078e0294 */
[----:B------:R-:W-:Y:S04]  /*35d50*/  LDGSTS.E [R12+-0x7b980], desc[UR20][R132.64], P5 ;  /* 0x84680000840c7fae */ /* 0x000fe8000a9a1014 */
[----:B------:R-:W-:Y:S01]  /*35d60*/  LDGSTS.E [R150+-0x7b580], desc[UR20][R140.64], P5 ;  /* 0x84a800008c967fae */ /* 0x000fe2000a9a1014 */
[----:B------:R-:W-:-:S03]  /*35d70*/  IMAD.WIDE R8, R13, 0x4, R244 ;  /* 0x000000040d087825 */ /* 0x000fc600078e02f4 */
[----:B------:R-:W-:Y:S01]  /*35d80*/  LDGSTS.E [R12+-0x7b180], desc[UR20][R148.64], P5 ;  /* 0x84e80000940c7fae */ /* 0x000fe2000a9a1014 */
[----:B------:R-:W-:-:S03]  /*35d90*/  IMAD.WIDE R2, R13, 0x4, R160 ;  /* 0x000000040d027825 */ /* 0x000fc600078e02a0 */
[----:B------:R-:W2:Y:S04]  /*35da0*/  LDL.LU.64 R244, [R1+0x318] ;  /* 0x0003180001f47983 */ /* 0x000ea80000300a00 */
[----:B------:R1:W-:Y:S04]  /*35db0*/  STL.64 [R1+0x40], R8 ;  /* 0x0000400801007387 */ /* 0x0003e80000100a00 */
[----:B------:R1:W-:Y:S04]  /*35dc0*/  LDGSTS.E [R150+-0x7ad80], desc[UR20][R8.64], P5 ;  /* 0x8528000008967fae */ /* 0x0003e8000a9a1014 */
[----:B------:R4:W-:Y:S04]  /*35dd0*/  STL.64 [R1+0x80], R2 ;  /* 0x0000800201007387 */ /* 0x0009e80000100a00 */
[----:B------:R4:W-:Y:S01]  /*35de0*/  LDGSTS.E [R12+-0x7a980], desc[UR20][R2.64], P5 ;  /* 0x85680000020c7fae */ /* 0x0009e2000a9a1014 */
[----:B-1----:R-:W-:-:S03]  /*35df0*/  IMAD.WIDE R8, R13, 0x4, R246 ;  /* 0x000000040d087825 */ /* 0x002fc600078e02f6 */
[----:B------:R-:W2:Y:S04]  /*35e00*/  LDL.LU.64 R246, [R1+0x2f8] ;  /* 0x0002f80001f67983 */ /* 0x000ea80000300a00 */
[----:B------:R1:W-:Y:S01]  /*35e10*/  LDGSTS.E [R150+-0x7a580], desc[UR20][R8.64], P5 ;  /* 0x85a8000008967fae */ /* 0x0003e2000a9a1014 */
[----:B----4-:R-:W-:-:S03]  /*35e20*/  IMAD.WIDE R2, R13, 0x4, R242 ;  /* 0x000000040d027825 */ /* 0x010fc600078e02f2 */
[----:B------:R-:W4:Y:S04]  /*35e30*/  LDL.LU.64 R242, [R1+0x2e8] ;  /* 0x0002e80001f27983 */ /* 0x000f280000300a00 */
[----:B------:R1:W-:Y:S04]  /*35e40*/  STL.64 [R1+0xa8], R8 ;  /* 0x0000a80801007387 */ /* 0x0003e80000100a00 */
[----:B------:R3:W-:Y:S04]  /*35e50*/  STL.64 [R1+0xd8], R2 ;  /* 0x0000d80201007387 */ /* 0x0007e80000100a00 */
[----:B------:R3:W-:Y:S01]  /*35e60*/  LDGSTS.E [R12+-0x7a180], desc[UR20][R2.64], P5 ;  /* 0x85e80000020c7fae */ /* 0x0007e2000a9a1014 */
[----:B-1----:R-:W-:-:S03]  /*35e70*/  IMAD.WIDE R8, R13, 0x4, R230 ;  /* 0x000000040d087825 */ /* 0x002fc600078e02e6 */
[----:B------:R-:W4:Y:S04]  /*35e80*/  LDL.LU.64 R230, [R1+0x958] ;  /* 0x0009580001e67983 */ /* 0x000f280000300a00 */
[----:B------:R1:W-:Y:S04]  /*35e90*/  STL.64 [R1+0x100], R8 ;  /* 0x0001000801007387 */ /* 0x0003e80000100a00 */
[----:B------:R1:W-:Y:S01]  /*35ea0*/  LDGSTS.E [R150+-0x79d80], desc[UR20][R8.64], P5 ;  /* 0x8628000008967fae */ /* 0x0003e2000a9a1014 */
[----:B---3--:R-:W-:-:S05]  /*35eb0*/  IMAD.WIDE R2, R13, 0x4, R232 ;  /* 0x000000040d027825 */ /* 0x008fca00078e02e8 */
[----:B------:R2:W-:Y:S01]  /*35ec0*/  STL.64 [R1+0x2a0], R2 ;  /* 0x0002a00201007387 */ /* 0x0005e20000100a00 */
[----:B-1----:R-:W-:-:S03]  /*35ed0*/  IMAD.WIDE R8, R13, 0x4, R152 ;  /* 0x000000040d087825 */ /* 0x002fc600078e0298 */
[----:B------:R2:W-:Y:S04]  /*35ee0*/  LDGSTS.E [R12+-0x79980], desc[UR20][R2.64], P5 ;  /* 0x86680000020c7fae */ /* 0x0005e8000a9a1014 */
[----:B------:R-:W3:Y:S04]  /*35ef0*/  LDL.LU.64 R232, [R1+0x948] ;  /* 0x0009480001e87983 */ /* 0x000ee80000300a00 */
[----:B------:R-:W-:Y:S01]  /*35f00*/  LDGSTS.E [R150+-0x79580], desc[UR20][R8.64], P5 ;  /* 0x86a8000008967fae */ /* 0x000fe2000a9a1014 */
[----:B--2---:R-:W-:-:S03]  /*35f10*/  IMAD.WIDE R2, R13, 0x4, R220 ;  /* 0x000000040d027825 */ /* 0x004fc600078e02dc */
[----:B------:R-:W2:Y:S04]  /*35f20*/  LDL.LU.64 R220, [R1+0x940] ;  /* 0x0009400001dc7983 */ /* 0x000ea80000300a00 */
[----:B------:R-:W-:Y:S04]  /*35f30*/  STL.64 [R1+0x3a0], R8 ;  /* 0x0003a00801007387 */ /* 0x000fe80000100a00 */
[----:B------:R1:W-:Y:S04]  /*35f40*/  STL.64 [R1+0x440], R2 ;  /* 0x0004400201007387 */ /* 0x0003e80000100a00 */
[----:B------:R-:W2:Y:S04]  /*35f50*/  LDL.LU.64 R152, [R1+0x938] ;  /* 0x0009380001987983 */ /* 0x000ea80000300a00 */
[----:B------:R1:W-:Y:S01]  /*35f60*/  LDGSTS.E [R12+-0x79180], desc[UR20][R2.64], P5 ;  /* 0x86e80000020c7fae */ /* 0x0003e2000a9a1014 */
[----:B------:R-:W-:-:S04]  /*35f70*/  IMAD.WIDE R248, R13, 0x4, R244 ;  /* 0x000000040df87825 */ /* 0x000fc800078e02f4 */
[C---:B-1----:R-:W-:Y:S02]  /*35f80*/  IMAD.WIDE R2, R13.reuse, 0x4, R156 ;  /* 0x000000040d027825 */ /* 0x042fe400078e029c */
[----:B------:R-:W2:Y:S04]  /*35f90*/  LDL.LU.64 R156, [R1+0x808] ;  /* 0x00080800019c7983 */ /* 0x000ea80000300a00 */
[----:B------:R1:W-:Y:S04]  /*35fa0*/  STL.64 [R1+0x4f0], R2 ;  /* 0x0004f00201007387 */ /* 0x0003e80000100a00 */
[----:B------:R-:W2:Y:S01]  /*35fb0*/  LDL.LU.64 R244, [R1+0x7f8] ;  /* 0x0007f80001f47983 */ /* 0x000ea20000300a00 */
[----:B------:R-:W-:-:S03]  /*35fc0*/  IMAD.WIDE R250, R13, 0x4, R246 ;  /* 0x000000040dfa7825 */ /* 0x000fc600078e02f6 */
[----:B------:R-:W-:Y:S04]  /*35fd0*/  STL.64 [R1+0xdc8], R248 ;  /* 0x000dc8f801007387 */ /* 0x000fe80000100a00 */
[----:B------:R-:W-:Y:S04]  /*35fe0*/  LDGSTS.E [R150+-0x78d80], desc[UR20][R2.64], P5 ;  /* 0x8728000002967fae */ /* 0x000fe8000a9a1014 */
[----:B------:R-:W-:Y:S04]  /*35ff0*/  LDGSTS.E [R12+-0x78980], desc[UR20][R248.64], P5 ;  /* 0x87680000f80c7fae */ /* 0x000fe8000a9a1014 */
[----:B------:R1:W-:Y:S01]  /*36000*/  LDGSTS.E [R150+-0x78580], desc[UR20][R250.64], P5 ;  /* 0x87a80000fa967fae */ /* 0x0003e2000a9a1014 */
[----:B----4-:R-:W-:-:S03]  /*36010*/  IMAD.WIDE R246, R13, 0x4, R242 ;  /* 0x000000040df67825 */ /* 0x010fc600078e02f2 */
[----:B------:R-:W4:Y:S04]  /*36020*/  LDL.LU.64 R242, [R1+0x7b8] ;  /* 0x0007b80001f27983 */ /* 0x000f280000300a00 */
[----:B------:R-:W4:Y:S04]  /*36030*/  LDL.LU.64 R160, [R1+0x748] ;  /* 0x0007480001a07983 */ /* 0x000f280000300a00 */
[----:B------:R-:W-:Y:S04]  /*36040*/  STL.64 [R1+0xdb0], R250 ;  /* 0x000db0fa01007387 */ /* 0x000fe80000100a00 */
[----:B------:R-:W-:Y:S01]  /*36050*/  STL.64 [R1+0xda8], R246 ;  /* 0x000da8f601007387 */ /* 0x000fe20000100a00 */
[----:B-1----:R-:W-:-:S03]  /*36060*/  VIADD R150, R6, 0x100000 ;  /* 0x0010000006967836 */ /* 0x002fc60000000000 */
[----:B------:R1:W-:Y:S02]  /*36070*/  LDGSTS.E [R12+-0x78180], desc[UR20][R246.64], P5 ;  /* 0x87e80000f60c7fae */ /* 0x0003e4000a9a1014 */
[----:B-1----:R-:W-:Y:S02]  /*36080*/  VIADD R12, R6, 0x100000 ;  /* 0x00100000060c7836 */ /* 0x002fe40000000000 */
[C---:B------:R-:W-:Y:S02]  /*36090*/  IMAD.WIDE R228, R13.reuse, 0x4, R230 ;  /* 0x000000040de47825 */ /* 0x040fe400078e02e6 */
[----:B------:R-:W4:Y:S04]  /*360a0*/  LDL.LU.64 R230, [R1+0x708] ;  /* 0x0007080001e67983 */ /* 0x000f280000300a00 */
[----:B------:R-:W4:Y:S04]  /*360b0*/  LDL.LU.64 R164, [R1+0x6b0] ;  /* 0x0006b00001a47983 */ /* 0x000f280000300a00 */
[----:B------:R1:W-:Y:S04]  /*360c0*/  LDGSTS.E [R150+-0x7fd00], desc[UR20][R228.64], P5 ;  /* 0x80300000e4967fae */ /* 0x0003e8000a9a1014 */
[----:B------:R-:W4:Y:S04]  /*360d0*/  LDL.LU.64 R184, [R1+0x670] ;  /* 0x0006700001b87983 */ /* 0x000f280000300a00 */
[----:B------:R-:W4:Y:S04]  /*360e0*/  LDL.LU.64 R168, [R1+0x650] ;  /* 0x0006500001a87983 */ /* 0x000f280000300a00 */
[----:B------:R-:W4:Y:S01]  /*360f0*/  LDL.LU.64 R172, [R1+0x5e0] ;  /* 0x0005e00001ac7983 */ /* 0x000f220000300a00 */
[----:B---3--:R-:W-:-:S05]  /*36100*/  IMAD.WIDE R232, R13, 0x4, R232 ;  /* 0x000000040de87825 */ /* 0x008fca00078e02e8 */
[----:B------:R-:W-:Y:S01]  /*36110*/  LDGSTS.E [R12+-0x7f900], desc[UR20][R232.64], P5 ;  /* 0x80700000e80c7fae */ /* 0x000fe2000a9a1014 */
[----:B--2---:R-:W-:-:S04]  /*36120*/  IMAD.WIDE R220, R13, 0x4, R220 ;  /* 0x000000040ddc7825 */ /* 0x004fc800078e02dc */
[----:B-1----:R-:W-:-:S04]  /*36130*/  IMAD.WIDE R150, R13, 0x4, R152 ;  /* 0x000000040d967825 */ /* 0x002fc800078e0298 */
[----:B------:R-:W-:-:S05]  /*36140*/  VIADD R152, R6, 0x100000 ;  /* 0x0010000006987836 */ /* 0x000fca0000000000 */
[----:B------:R1:W-:Y:S04]  /*36150*/  LDGSTS.E [R152+-0x7f500], desc[UR20][R220.64], P5 ;  /* 0x80b00000dc987fae */ /* 0x0003e8000a9a1014 */
[----:B------:R-:W-:Y:S01]  /*36160*/  LDGSTS.E [R12+-0x7f100], desc[UR20][R150.64], P5 ;  /* 0x80f00000960c7fae */ /* 0x000fe2000a9a1014 */
[----:B-1----:R-:W-:-:S04]  /*36170*/  IMAD.WIDE R152, R13, 0x4, R156 ;  /* 0x000000040d987825 */ /* 0x002fc800078e029c */
[----:B------:R-:W-:Y:S02]  /*36180*/  VIADD R156, R6, 0x100000 ;  /* 0x00100000069c7836 */ /* 0x000fe40000000000 */
[C---:B------:R-:W-:Y:S02]  /*36190*/  IMAD.WIDE R154, R13.reuse, 0x4, R244 ;  /* 0x000000040d9a7825 */ /* 0x040fe400078e02f4 */
[----:B------:R-:W2:Y:S04]  /*361a0*/  LDL.LU.64 R244, [R1+0x5a0] ;  /* 0x0005a00001f47983 */ /* 0x000ea80000300a00 */
[----:B------:R4:W-:Y:S04]  /*361b0*/  LDGSTS.E [R156+-0x7ed00], desc[UR20][R152.64], P5 ;  /* 0x81300000989c7fae */ /* 0x0009e8000a9a1014 */
[----:B------:R-:W-:Y:S01]  /*361c0*/  LDGSTS.E [R12+-0x7e900], desc[UR20][R154.64], P5 ;  /* 0x817000009a0c7fae */ /* 0x000fe2000a9a1014 */
[----:B----4-:R-:W-:-:S03]  /*361d0*/  IMAD.WIDE R156, R13, 0x4, R242 ;  /* 0x000000040d9c7825 */ /* 0x010fc600078e02f2 */
[----:B------:R-:W3:Y:S01]  /*361e0*/  LDL.LU.64 R242, [R1+0x590] ;  /* 0x0005900001f27983 */ /* 0x000ee20000300a00 */
[----:B------:R-:W-:-:S03]  /*361f0*/  IMAD.WIDE R158, R13, 0x4, R160 ;  /* 0x000000040d9e7825 */ /* 0x000fc600078e02a0 */
[----:B------:R-:W4:Y:S01]  /*36200*/  LDL.LU.64 R176, [R1+0x580] ;  /* 0x0005800001b07983 */ /* 0x000f220000300a00 */
[----:B------:R-:W-:-:S05]  /*36210*/  VIADD R160, R6, 0x100000 ;  /* 0x0010000006a07836 */ /* 0x000fca0000000000 */
[----:B------:R1:W-:Y:S04]  /*36220*/  LDGSTS.E [R160+-0x7e500], desc[UR20][R156.64], P5 ;  /* 0x81b000009ca07fae */ /* 0x0003e8000a9a1014 */
[----:B------:R-:W-:Y:S01]  /*36230*/  LDGSTS.E [R12+-0x7e100], desc[UR20][R158.64], P5 ;  /* 0x81f000009e0c7fae */ /* 0x000fe2000a9a1014 */
[----:B-1----:R-:W-:-:S03]  /*36240*/  IMAD.WIDE R160, R13, 0x4, R230 ;  /* 0x000000040da07825 */ /* 0x002fc600078e02e6 */
[----:B------:R-:W4:Y:S04]  /*36250*/  LDL.LU.64 R230, [R1+0x558] ;  /* 0x0005580001e67983 */ /* 0x000f280000300a00 */
[----:B------:R-:W4:Y:S01]  /*36260*/  LDL.LU.64 R180, [R1+0x540] ;  /* 0x0005400001b47983 */ /* 0x000f220000300a00 */
[----:B------:R-:W-:-:S03]  /*36270*/  IMAD.WIDE R162, R13, 0x4, R164 ;  /* 0x000000040da27825 */ /* 0x000fc600078e02a4 */
[----:B------:R-:W4:Y:S01]  /*36280*/  LDL.LU.64 R188, [R1+0x518] ;  /* 0x0005180001bc7983 */ /* 0x000f220000300a00 */
[----:B------:R-:W-:-:S05]  /*36290*/  VIADD R164, R6, 0x100000 ;  /* 0x0010000006a47836 */ /* 0x000fca0000000000 */
[----:B------:R1:W-:Y:S01]  /*362a0*/  LDGSTS.E [R164+-0x7dd00], desc[UR20][R160.64], P5 ;  /* 0x82300000a0a47fae */ /* 0x0003e2000a9a1014 */
[----:B------:R-:W-:-:S03]  /*362b0*/  IMAD.WIDE R166, R13, 0x4, R168 ;  /* 0x000000040da67825 */ /* 0x000fc600078e02a8 */
[----:B------:R-:W-:Y:S01]  /*362c0*/  LDGSTS.E [R12+-0x7d900], desc[UR20][R162.64], P5 ;  /* 0x82700000a20c7fae */ /* 0x000fe2000a9a1014 */
[----:B------:R-:W-:Y:S02]  /*362d0*/  VIADD R168, R6, 0x100000 ;  /* 0x0010000006a87836 */ /* 0x000fe40000000000 */
[C---:B-1----:R-:W-:Y:S02]  /*362e0*/  IMAD.WIDE R164, R13.reuse, 0x4, R184 ;  /* 0x000000040da47825 */ /* 0x042fe400078e02b8 */
[----:B------:R-:W4:Y:S04]  /*362f0*/  LDL.LU.64 R184, [R1+0x508] ;  /* 0x0005080001b87983 */ /* 0x000f280000300a00 */
[----:B------:R1:W-:Y:S04]  /*36300*/  LDGSTS.E [R168+-0x7d500], desc[UR20][R164.64], P5 ;  /* 0x82b00000a4a87fae */ /* 0x0003e8000a9a1014 */
[----:B------:R-:W4:Y:S04]  /*36310*/  LDL.LU.64 R192, [R1+0x4e0] ;  /* 0x0004e00001c07983 */ /* 0x000f280000300a00 */
[----:B------:R-:W4:Y:S01]  /*36320*/  LDL.LU.64 R208, [R1+0x4d0] ;  /* 0x0004d00001d07983 */ /* 0x000f220000300a00 */
[----:B-1----:R-:W-:-:S03]  /*36330*/  IMAD.WIDE R168, R13, 0x4, R172 ;  /* 0x000000040da87825 */ /* 0x002fc600078e02ac */
[----:B------:R-:W-:Y:S01]  /*36340*/  LDGSTS.E [R12+-0x7d100], desc[UR20][R166.64], P5 ;  /* 0x82f00000a60c7fae */ /* 0x000fe2000a9a1014 */
[----:B------:R-:W-:-:S05]  /*36350*/  VIADD R172, R6, 0x100000 ;  /* 0x0010000006ac7836 */ /* 0x000fca0000000000 */
[----:B------:R3:W-:Y:S01]  /*36360*/  LDGSTS.E [R172+-0x7cd00], desc[UR20][R168.64], P5 ;  /* 0x83300000a8ac7fae */ /* 0x0007e2000a9a1014 */
[----:B--2---:R-:W-:-:S03]  /*36370*/  IMAD.WIDE R170, R13, 0x4, R244 ;  /* 0x000000040daa7825 */ /* 0x004fc600078e02f4 */
[----:B------:R-:W2:Y:S04]  /*36380*/  LDL.LU.64 R244, [R1+0x4a8] ;  /* 0x0004a80001f47983 */ /* 0x000ea80000300a00 */
[----:B------:R-:W-:Y:S01]  /*36390*/  LDGSTS.E [R12+-0x7c900], desc[UR20][R170.64], P5 ;  /* 0x83700000aa0c7fae */ /* 0x000fe2000a9a1014 */
[----:B---3--:R-:W-:-:S03]  /*363a0*/  IMAD.WIDE R172, R13, 0x4, R242 ;  /* 0x000000040dac7825 */ /* 0x008fc600078e02f2 */
[----:B------:R-:W3:Y:S01]  /*363b0*/  LDL.LU.64 R242, [R1+0x470] ;  /* 0x0004700001f27983 */ /* 0x000ee20000300a00 */
[----:B----4-:R-:W-:-:S03]  /*363c0*/  IMAD.WIDE R174, R13, 0x4, R176 ;  /* 0x000000040dae7825 */ /* 0x010fc600078e02b0 */
[----:B------:R-:W4:Y:S01]  /*363d0*/  LDL.LU.64 R200, [R1+0x450] ;  /* 0x0004500001c87983 */ /* 0x000f220000300a00 */
[----:B------:R-:W-:-:S05]  /*363e0*/  VIADD R176, R6, 0x100000 ;  /* 0x0010000006b07836 */ /* 0x000fca0000000000 */
[----:B------:R1:W-:Y:S04]  /*363f0*/  LDGSTS.E [R176+-0x7c500], desc[UR20][R172.64], P5 ;  /* 0x83b00000acb07fae */ /* 0x0003e8000a9a1014 */
[----:B------:R-:W-:Y:S01]  /*36400*/  LDGSTS.E [R12+-0x7c100], desc[UR20][R174.64], P5 ;  /* 0x83f00000ae0c7fae */ /* 0x000fe2000a9a1014 */
[----:B-1----:R-:W-:-:S03]  /*36410*/  IMAD.WIDE R176, R13, 0x4, R230 ;  /* 0x000000040db07825 */ /* 0x002fc600078e02e6 */
[----:B------:R-:W4:Y:S01]  /*36420*/  LDL.LU.64 R230, [R1+0x428] ;  /* 0x0004280001e67983 */ /* 0x000f220000300a00 */
[----:B------:R-:W-:-:S03]  /*36430*/  IMAD.WIDE R178, R13, 0x4, R180 ;  /* 0x000000040db27825 */ /* 0x000fc600078e02b4 */
        /* <DEDUP_REMOVED lines=8> */
[----:B------:R-:W-:Y:S02]  /*364c0*/  VIADD R184, R6, 0x100000 ;  /* 0x0010000006b87836 */ /* 0x000fe40000000000 */
[C---:B------:R-:W-:Y:S02]  /*364d0*/  IMAD.WIDE R8, R13.reuse, 0x4, R192 ;  /* 0x000000040d087825 */ /* 0x040fe400078e02c0 */
[----:B------:R-:W4:Y:S02]  /*364e0*/  LDL.LU.64 R192, [R1+0x3b0] ;  /* 0x0003b00001c07983 */ /* 0x000f240000300a00 */
[C---:B------:R-:W-:Y:S02]  /*364f0*/  IMAD.WIDE R2, R13.reuse, 0x4, R208 ;  /* 0x000000040d027825 */ /* 0x040fe400078e02d0 */
[----:B------:R-:W-:Y:S04]  /*36500*/  LDGSTS.E [R184+-0x7b500], desc[UR20][R180.64], P5 ;  /* 0x84b00000b4b87fae */ /* 0x000fe8000a9a1014 */
[----:B------:R-:W-:Y:S04]  /*36510*/  LDGSTS.E [R12+-0x7b100], desc[UR20][R182.64], P5 ;  /* 0x84f00000b60c7fae */ /* 0x000fe8000a9a1014 */
[----:B------:R2:W-:Y:S04]  /*36520*/  STL.64 [R1+0x38], R8 ;  /* 0x0000380801007387 */ /* 0x0005e80000100a00 */
[----:B------:R2:W-:Y:S04]  /*36530*/  LDGSTS.E [R184+-0x7ad00], desc[UR20][R8.64], P5 ;  /* 0x8530000008b87fae */ /* 0x0005e8000a9a1014 */
[----:B------:R3:W-:Y:S04]  /*36540*/  STL.64 [R1+0x78], R2 ;  /* 0x0000780201007387 */ /* 0x0007e80000100a00 */
[----:B------:R3:W-:Y:S01]  /*36550*/  LDGSTS.E [R12+-0x7a900], desc[UR20][R2.64], P5 ;  /* 0x85700000020c7fae */ /* 0x0007e2000a9a1014 */
[----:B--2---:R-:W-:-:S03]  /*36560*/  IMAD.WIDE R8, R13, 0x4, R244 ;  /* 0x000000040d087825 */ /* 0x004fc600078e02f4 */
[----:B------:R-:W2:Y:S04]  /*36570*/  LDL.LU.64 R244, [R1+0x370] ;  /* 0x0003700001f47983 */ /* 0x000ea80000300a00 */
[----:B------:R4:W-:Y:S01]  /*36580*/  LDGSTS.E [R184+-0x7a500], desc[UR20][R8.64], P5 ;  /* 0x85b0000008b87fae */ /* 0x0009e2000a9a1014 */
[----:B---3--:R-:W-:-:S03]  /*36590*/  IMAD.WIDE R2, R13, 0x4, R242 ;  /* 0x000000040d027825 */ /* 0x008fc600078e02f2 */
[----:B------:R-:W3:Y:S04]  /*365a0*/  LDL.LU.64 R242, [R1+0x338] ;  /* 0x0003380001f27983 */ /* 0x000ee80000300a00 */
[----:B------:R4:W-:Y:S04]  /*365b0*/  STL.64 [R1+0xb8], R8 ;  /* 0x0000b80801007387 */ /* 0x0009e80000100a00 */
[----:B------:R1:W-:Y:S04]  /*365c0*/  STL.64 [R1+0xe0], R2 ;  /* 0x0000e00201007387 */ /* 0x0003e80000100a00 */
[----:B------:R1:W-:Y:S01]  /*365d0*/  LDGSTS.E [R12+-0x7a100], desc[UR20][R2.64], P5 ;  /* 0x85f00000020c7fae */ /* 0x0003e2000a9a1014 */
[----:B----4-:R-:W-:-:S05]  /*365e0*/  IMAD.WIDE R8, R13, 0x4, R200 ;  /* 0x000000040d087825 */ /* 0x010fca00078e02c8 */
[----:B------:R4:W-:Y:S04]  /*365f0*/  STL.64 [R1+0x1b8], R8 ;  /* 0x0001b80801007387 */ /* 0x0009e80000100a00 */
[----:B------:R4:W-:Y:S01]  /*36600*/  LDGSTS.E [R184+-0x79d00], desc[UR20][R8.64], P5 ;  /* 0x8630000008b87fae */ /* 0x0009e2000a9a1014 */
[----:B-1----:R-:W-:-:S05]  /*36610*/  IMAD.WIDE R2, R13, 0x4, R230 ;  /* 0x000000040d027825 */ /* 0x002fca00078e02e6 */
[----:B------:R1:W-:Y:S01]  /*36620*/  STL.64 [R1+0x2a8], R2 ;  /* 0x0002a80201007387 */ /* 0x0003e20000100a00 */
[----:B----4-:R-:W-:-:S03]  /*36630*/  IMAD.WIDE R8, R13, 0x4, R204 ;  /* 0x000000040d087825 */ /* 0x010fc600078e02cc */
[----:B------:R-:W4:Y:S04]  /*36640*/  LDL.LU.64 R200, [R1+0x980] ;  /* 0x0009800001c87983 */ /* 0x000f280000300a00 */
[----:B------:R1:W-:Y:S04]  /*36650*/  LDGSTS.E [R12+-0x79900], desc[UR20][R2.64], P5 ;  /* 0x86700000020c7fae */ /* 0x0003e8000a9a1014 */
[----:B------:R-:W4:Y:S04]  /*36660*/  LDL.LU.64 R230, [R1+0x978] ;  /* 0x0009780001e67983 */ /* 0x000f280000300a00 */
[----:B------:R-:W-:Y:S01]  /*36670*/  STL.64 [R1+0x3a8], R8 ;  /* 0x0003a80801007387 */ /* 0x000fe20000100a00 */
[----:B-1----:R-:W-:-:S03]  /*36680*/  IMAD.WIDE R2, R13, 0x4, R188 ;  /* 0x000000040d027825 */ /* 0x002fc600078e02bc */
[----:B------:R-:W-:Y:S04]  /*36690*/  LDGSTS.E [R184+-0x79500], desc[UR20][R8.64], P5 ;  /* 0x86b0000008b87fae */ /* 0x000fe8000a9a1014 */
[----:B------:R1:W-:Y:S04]  /*366a0*/  STL.64 [R1+0x420], R2 ;  /* 0x0004200201007387 */ /* 0x0003e80000100a00 */
[----:B------:R-:W4:Y:S04]  /*366b0*/  LDL.LU.64 R204, [R1+0x970] ;  /* 0x0009700001cc7983 */ /* 0x000f280000300a00 */
[----:B------:R1:W-:Y:S04]  /*366c0*/  LDGSTS.E [R12+-0x79100], desc[UR20][R2.64], P5 ;  /* 0x86f00000020c7fae */ /* 0x0003e8000a9a1014 */
[----:B------:R-:W4:Y:S01]  /*366d0*/  LDL.LU.64 R188, [R1+0x968] ;  /* 0x0009680001bc7983 */ /* 0x000f220000300a00 */
[----:B------:R-:W-:-:S04]  /*366e0*/  IMAD.WIDE R250, R13, 0x4, R192 ;  /* 0x000000040dfa7825 */ /* 0x000fc800078e02c0 */
[----:B-1----:R-:W-:-:S05]  /*366f0*/  IMAD.WIDE R2, R13, 0x4, R196 ;  /* 0x000000040d027825 */ /* 0x002fca00078e02c4 */
[----:B------:R2:W-:Y:S04]  /*36700*/  STL.64 [R1+0x4c8], R2 ;  /* 0x0004c80201007387 */ /* 0x0005e80000100a00 */
[----:B------:R-:W4:Y:S04]  /*36710*/  LDL.LU.64 R208, [R1+0x960] ;  /* 0x0009600001d07983 */ /* 0x000f280000300a00 */
[----:B------:R-:W4:Y:S04]  /*36720*/  LDL.LU.64 R192, [R1+0x950] ;  /* 0x0009500001c07983 */ /* 0x000f280000300a00 */
[----:B------:R2:W-:Y:S04]  /*36730*/  LDGSTS.E [R184+-0x78d00], desc[UR20][R2.64], P5 ;  /* 0x8730000002b87fae */ /* 0x0005e8000a9a1014 */
[----:B------:R1:W-:Y:S04]  /*36740*/  STL.64 [R1+0xdd0], R250 ;  /* 0x000dd0fa01007387 */ /* 0x0003e80000100a00 */
[----:B------:R-:W-:Y:S01]  /*36750*/  LDGSTS.E [R12+-0x78900], desc[UR20][R250.64], P5 ;  /* 0x87700000fa0c7fae */ /* 0x000fe2000a9a1014 */
[----:B--2---:R-:W-:-:S05]  /*36760*/  IMAD.WIDE R2, R13, 0x4, R244 ;  /* 0x000000040d027825 */ /* 0x004fca00078e02f4 */
[----:B------:R2:W-:Y:S01]  /*36770*/  LDGSTS.E [R184+-0x78500], desc[UR20][R2.64], P5 ;  /* 0x87b0000002b87fae */ /* 0x0005e2000a9a1014 */
[----:B---3--:R-:W-:-:S03]  /*36780*/  IMAD.WIDE R244, R13, 0x4, R242 ;  /* 0x000000040df47825 */ /* 0x008fc600078e02f2 */
[----:B------:R-:W3:Y:S04]  /*36790*/  LDL.LU.64 R242, [R1+0x780] ;  /* 0x0007800001f27983 */ /* 0x000ee80000300a00 */
[----:B------:R-:W3:Y:S04]  /*367a0*/  LDL.LU.64 R196, [R1+0x740] ;  /* 0x0007400001c47983 */ /* 0x000ee80000300a00 */
[----:B------:R-:W-:Y:S04]  /*367b0*/  STL.64 [R1+0xd40], R6 ;  /* 0x000d400601007387 */ /* 0x000fe80000100a00 */
[----:B------:R1:W-:Y:S04]  /*367c0*/  STL.64 [R1+0xdc0], R2 ;  /* 0x000dc00201007387 */ /* 0x0003e80000100a00 */
[----:B------:R-:W-:Y:S04]  /*367d0*/  STL.64 [R1+0xdd8], R244 ;  /* 0x000dd8f401007387 */ /* 0x000fe80000100a00 */
[----:B------:R-:W3:Y:S01]  /*367e0*/  LDL.LU.64 R216, [R1+0x700] ;  /* 0x0007000001d87983 */ /* 0x000ee20000300a00 */
[----:B--2---:R-:W-:-:S03]  /*367f0*/  VIADD R184, R5, 0x100000 ;  /* 0x0010000005b87836 */ /* 0x004fc60000000000 */
[----:B------:R2:W-:Y:S02]  /*36800*/  LDGSTS.E [R12+-0x78100], desc[UR20][R244.64], P5 ;  /* 0x87f00000f40c7fae */ /* 0x0005e4000a9a1014 */
[----:B--2---:R-:W-:Y:S02]  /*36810*/  VIADD R12, R5, 0x100000 ;  /* 0x00100000050c7836 */ /* 0x004fe40000000000 */
[C---:B----4-:R-:W-:Y:S02]  /*36820*/  IMAD.WIDE R8, R13.reuse, 0x4, R200 ;  /* 0x000000040d087825 */ /* 0x050fe400078e02c8 */
[----:B------:R-:W2:Y:S04]  /*36830*/  LDL.LU.64 R200, [R1+0x6a8] ;  /* 0x0006a80001c87983 */ /* 0x000ea80000300a00 */
[----:B------:R4:W-:Y:S01]  /*36840*/  LDGSTS.E [R184+-0x7fc80], desc[UR20][R8.64], P5 ;  /* 0x8038000008b87fae */ /* 0x0009e2000a9a1014 */
[----:B------:R-:W-:-:S03]  /*36850*/  IMAD.WIDE R230, R13, 0x4, R230 ;  /* 0x000000040de67825 */ /* 0x000fc600078e02e6 */
[----:B------:R-:W2:Y:S04]  /*36860*/  LDL.LU.64 R202, [R1+0x668] ;  /* 0x0006680001ca7983 */ /* 0x000ea80000300a00 */
[----:B------:R-:W-:Y:S01]  /*36870*/  LDGSTS.E [R12+-0x7f880], desc[UR20][R230.64], P5 ;  /* 0x80780000e60c7fae */ /* 0x000fe2000a9a1014 */
[----:B----4-:R-:W-:-:S03]  /*36880*/  IMAD.WIDE R184, R13, 0x4, R204 ;  /* 0x000000040db87825 */ /* 0x010fc600078e02cc */
[----:B------:R-:W4:Y:S04]  /*36890*/  LDL.LU.64 R204, [R1+0x660] ;  /* 0x0006600001cc7983 */ /* 0x000f280000300a00 */
[----:B------:R-:W4:Y:S01]  /*368a0*/  LDL.LU.64 R206, [R1+0x658] ;  /* 0x0006580001ce7983 */ /* 0x000f220000300a00 */
[----:B------:R-:W-:-:S04]  /*368b0*/  IMAD.WIDE R186, R13, 0x4, R188 ;  /* 0x000000040dba7825 */ /* 0x000fc800078e02bc */
[----:B------:R-:W-:-:S05]  /*368c0*/  VIADD R188, R5, 0x100000 ;  /* 0x0010000005bc7836 */ /* 0x000fca0000000000 */
[----:B------:R1:W-:Y:S04]  /*368d0*/  LDGSTS.E [R188+-0x7f480], desc[UR20][R184.64], P5 ;  /* 0x80b80000b8bc7fae */ /* 0x0003e8000a9a1014 */
[----:B------:R-:W-:Y:S01]  /*368e0*/  LDGSTS.E [R12+-0x7f080], desc[UR20][R186.64], P5 ;  /* 0x80f80000ba0c7fae */ /* 0x000fe2000a9a1014 */
[----:B-1----:R-:W-:-:S03]  /*368f0*/  IMAD.WIDE R188, R13, 0x4, R208 ;  /* 0x000000040dbc7825 */ /* 0x002fc600078e02d0 */
[----:B------:R-:W4:Y:S01]  /*36900*/  LDL.LU.64 R208, [R1+0x618] ;  /* 0x0006180001d07983 */ /* 0x000f220000300a00 */
[----:B------:R-:W-:-:S04]  /*36910*/  IMAD.WIDE R190, R13, 0x4, R192 ;  /* 0x000000040dbe7825 */ /* 0x000fc800078e02c0 */
[----:B------:R-:W-:-:S05]  /*36920*/  VIADD R192, R5, 0x100000 ;  /* 0x0010000005c07836 */ /* 0x000fca0000000000 */
[----:B------:R3:W-:Y:S04]  /*36930*/  LDGSTS.E [R192+-0x7ec80], desc[UR20][R188.64], P5 ;  /* 0x81380000bcc07fae */ /* 0x0007e8000a9a1014 */
[----:B------:R-:W-:Y:S01]  /*36940*/  LDGSTS.E [R12+-0x7e880], desc[UR20][R190.64], P5 ;  /* 0x81780000be0c7fae */ /* 0x000fe2000a9a1014 */
[----:B---3--:R-:W-:-:S03]  /*36950*/  IMAD.WIDE R192, R13, 0x4, R242 ;  /* 0x000000040dc07825 */ /* 0x008fc600078e02f2 */
[----:B------:R-:W3:Y:S01]  /*36960*/  LDL.LU.64 R242, [R1+0x610] ;  /* 0x0006100001f27983 */ /* 0x000ee20000300a00 */
[----:B------:R-:W-:-:S03]  /*36970*/  IMAD.WIDE R194, R13, 0x4, R196 ;  /* 0x000000040dc27825 */ /* 0x000fc600078e02c4 */
[----:B------:R-:W3:Y:S01]  /*36980*/  LDL.LU.64 R212, [R1+0x600] ;  /* 0x0006000001d47983 */ /* 0x000ee20000300a00 */
[----:B------:R-:W-:-:S03]  /*36990*/  VIADD R196, R5, 0x100000 ;  /* 0x0010000005c47836 */ /* 0x000fc60000000000 */
[----:B------:R-:W3:Y:S04]  /*369a0*/  LDL.LU.64 R214, [R1+0x5d8] ;  /* 0x0005d80001d67983 */ /* 0x000ee80000300a00 */
[----:B------:R1:W-:Y:S04]  /*369b0*/  LDGSTS.E [R196+-0x7e480], desc[UR20][R192.64], P5 ;  /* 0x81b80000c0c47fae */ /* 0x0003e8000a9a1014 */
[----:B------:R-:W-:Y:S01]  /*369c0*/  LDGSTS.E [R12+-0x7e080], desc[UR20][R194.64], P5 ;  /* 0x81f80000c20c7fae */ /* 0x000fe2000a9a1014 */
[----:B-1----:R-:W-:-:S03]  /*369d0*/  IMAD.WIDE R196, R13, 0x4, R216 ;  /* 0x000000040dc47825 */ /* 0x002fc600078e02d8 */
[----:B------:R-:W3:Y:S04]  /*369e0*/  LDL.LU.64 R216, [R1+0x5c0] ;  /* 0x0005c00001d87983 */ /* 0x000ee80000300a00 */
[----:B------:R-:W3:Y:S04]  /*369f0*/  LDL.LU.64 R240, [R1+0x598] ;  /* 0x0005980001f07983 */ /* 0x000ee80000300a00 */
[----:B------:R-:W3:Y:S04]  /*36a00*/  LDL.LU.64 R218, [R1+0x588] ;  /* 0x0005880001da7983 */ /* 0x000ee80000300a00 */
[----:B------:R-:W3:Y:S04]  /*36a10*/  LDL.LU.64 R10, [R1+0x560] ;  /* 0x00056000010a7983 */ /* 0x000ee80000300a00 */
[----:B------:R-:W3:Y:S01]  /*36a20*/  LDL.LU.64 R54, [R1+0x548] ;  /* 0x0005480001367983 */ /* 0x000ee20000300a00 */
[----:B--2---:R-:W-:-:S04]  /*36a30*/  IMAD.WIDE R198, R13, 0x4, R200 ;  /* 0x000000040dc67825 */ /* 0x004fc800078e02c8 */
[----:B------:R-:W-:-:S05]  /*36a40*/  VIADD R200, R5, 0x100000 ;  /* 0x0010000005c87836 */ /* 0x000fca0000000000 */
[----:B------:R1:W-:Y:S04]  /*36a50*/  LDGSTS.E [R200+-0x7dc80], desc[UR20][R196.64], P5 ;  /* 0x82380000c4c87fae */ /* 0x0003e8000a9a1014 */
[----:B------:R-:W-:Y:S01]  /*36a60*/  LDGSTS.E [R12+-0x7d880], desc[UR20][R198.64], P5 ;  /* 0x82780000c60c7fae */ /* 0x000fe2000a9a1014 */
[----:B-1----:R-:W-:-:S04]  /*36a70*/  IMAD.WIDE R200, R13, 0x4, R202 ;  /* 0x000000040dc87825 */ /* 0x002fc800078e02ca */
[----:B----4-:R-:W-:-:S04]  /*36a80*/  IMAD.WIDE R202, R13, 0x4, R204 ;  /* 0x000000040dca7825 */ /* 0x010fc800078e02cc */
[----:B------:R-:W-:-:S05]  /*36a90*/  VIADD R204, R5, 0x100000 ;  /* 0x0010000005cc7836 */ /* 0x000fca0000000000 */
[----:B------:R1:W-:Y:S04]  /*36aa0*/  LDGSTS.E [R204+-0x7d480], desc[UR20][R200.64], P5 ;  /* 0x82b80000c8cc7fae */ /* 0x0003e8000a9a1014 */
[----:B------:R-:W-:Y:S01]  /*36ab0*/  LDGSTS.E [R12+-0x7d080], desc[UR20][R202.64], P5 ;  /* 0x82f80000ca0c7fae */ /* 0x000fe2000a9a1014 */
[----:B-1----:R-:W-:-:S04]  /*36ac0*/  IMAD.WIDE R204, R13, 0x4, R206 ;  /* 0x000000040dcc7825 */ /* 0x002fc800078e02ce */
[----:B------:R-:W-:-:S04]  /*36ad0*/  IMAD.WIDE R206, R13, 0x4, R208 ;  /* 0x000000040dce7825 */ /* 0x000fc800078e02d0 */
[----:B------:R-:W-:-:S05]  /*36ae0*/  VIADD R208, R5, 0x100000 ;  /* 0x0010000005d07836 */ /* 0x000fca0000000000 */
[----:B------:R3:W-:Y:S04]  /*36af0*/  LDGSTS.E [R208+-0x7cc80], desc[UR20][R204.64], P5 ;  /* 0x83380000ccd07fae */ /* 0x0007e8000a9a1014 */
[----:B------:R-:W-:Y:S01]  /*36b00*/  LDGSTS.E [R12+-0x7c880], desc[UR20][R206.64], P5 ;  /* 0x83780000ce0c7fae */ /* 0x000fe2000a9a1014 */
[----:B---3--:R-:W-:-:S03]  /*36b10*/  IMAD.WIDE R208, R13, 0x4, R242 ;  /* 0x000000040dd07825 */ /* 0x008fc600078e02f2 */
[----:B------:R-:W2:Y:S04]  /*36b20*/  LDL.LU.64 R242, [R1+0x520] ;  /* 0x0005200001f27983 */ /* 0x000ea80000300a00 */
[----:B------:R-:W3:Y:S01]  /*36b30*/  LDL.LU.64 R250, [R1+0x510] ;  /* 0x0005100001fa7983 */ /* 0x000ee20000300a00 */
[----:B------:R-:W-:-:S03]  /*36b40*/  IMAD.WIDE R210, R13, 0x4, R212 ;  /* 0x000000040dd27825 */ /* 0x000fc600078e02d4 */
[----:B------:R-:W4:Y:S01]  /*36b50*/  LDL.LU.64 R46, [R1+0x500] ;  /* 0x00050000012e7983 */ /* 0x000f220000300a00 */
[----:B------:R-:W-:-:S03]  /*36b60*/  VIADD R212, R5, 0x100000 ;  /* 0x0010000005d47836 */ /* 0x000fc60000000000 */
[----:B------:R-:W4:Y:S04]  /*36b70*/  LDL.LU.64 R38, [R1+0x4d8] ;  /* 0x0004d80001267983 */ /* 0x000f280000300a00 */
[----:B------:R1:W-:Y:S04]  /*36b80*/  LDGSTS.E [R212+-0x7c480], desc[UR20][R208.64], P5 ;  /* 0x83b80000d0d47fae */ /* 0x0003e8000a9a1014 */
[----:B------:R-:W-:Y:S04]  /*36b90*/  LDGSTS.E [R12+-0x7c080], desc[UR20][R210.64], P5 ;  /* 0x83f80000d20c7fae */ /* 0x000fe8000a9a1014 */
[----:B------:R-:W4:Y:S01]  /*36ba0*/  LDL.LU.64 R248, [R1+0x4c0] ;  /* 0x0004c00001f87983 */ /* 0x000f220000300a00 */
[----:B-1----:R-:W-:-:S04]  /*36bb0*/  IMAD.WIDE R212, R13, 0x4, R214 ;  /* 0x000000040dd47825 */ /* 0x002fc800078e02d6 */
[----:B------:R-:W-:-:S04]  /*36bc0*/  IMAD.WIDE R214, R13, 0x4, R216 ;  /* 0x000000040dd67825 */ /* 0x000fc800078e02d8 */
[----:B------:R-:W-:-:S05]  /*36bd0*/  VIADD R216, R5, 0x100000 ;  /* 0x0010000005d87836 */ /* 0x000fca0000000000 */
[----:B------:R1:W-:Y:S01]  /*36be0*/  LDGSTS.E [R216+-0x7bc80], desc[UR20][R212.64], P5 ;  /* 0x84380000d4d87fae */ /* 0x0003e2000a9a1014 */
[----:B------:R-:W-:Y:S02]  /*36bf0*/  VIADD R252, R5, 0x100000 ;  /* 0x0010000005fc7836 */ /* 0x000fe40000000000 */
[C---:B------:R-:W-:Y:S01]  /*36c00*/  IMAD.WIDE R218, R13.reuse, 0x4, R218 ;  /* 0x000000040dda7825 */ /* 0x040fe200078e02da */
[----:B------:R-:W-:Y:S03]  /*36c10*/  LDGSTS.E [R12+-0x7b880], desc[UR20][R214.64], P5 ;  /* 0x84780000d60c7fae */ /* 0x000fe6000a9a1014 */
[C---:B-1----:R-:W-:Y:S02]  /*36c20*/  IMAD.WIDE R216, R13.reuse, 0x4, R240 ;  /* 0x000000040dd87825 */ /* 0x042fe400078e02f0 */
[----:B------:R-:W4:Y:S02]  /*36c30*/  LDL.LU.64 R240, [R1+0x498] ;  /* 0x0004980001f07983 */ /* 0x000f240000300a00 */
[----:B------:R-:W-:-:S02]  /*36c40*/  IMAD.WIDE R10, R13, 0x4, R10 ;  /* 0x000000040d0a7825 */ /* 0x000fc400078e020a */
[----:B------:R-:W-:Y:S02]  /*36c50*/  LDGSTS.E [R252+-0x7b480], desc[UR20][R216.64], P5 ;  /* 0x84b80000d8fc7fae */ /* 0x000fe4000a9a1014 */
[C---:B------:R-:W-:Y:S02]  /*36c60*/  IMAD.WIDE R2, R13.reuse, 0x4, R54 ;  /* 0x000000040d027825 */ /* 0x040fe400078e0236 */
[----:B------:R-:W4:Y:S04]  /*36c70*/  LDL.LU.64 R6, [R1+0x458] ;  /* 0x0004580001067983 */ /* 0x000f280000300a00 */
[----:B------:R-:W-:Y:S04]  /*36c80*/  LDGSTS.E [R12+-0x7b080], desc[UR20][R218.64], P5 ;  /* 0x84f80000da0c7fae */ /* 0x000fe8000a9a1014 */
[----:B------:R-:W4:Y:S04]  /*36c90*/  LDL.LU.64 R246, [R1+0x430] ;  /* 0x0004300001f67983 */ /* 0x000f280000300a00 */
[----:B------:R1:W-:Y:S04]  /*36ca0*/  STL.64 [R1+0x30], R10 ;  /* 0x0000300a01007387 */ /* 0x0003e80000100a00 */
[----:B------:R-:W-:Y:S04]  /*36cb0*/  LDGSTS.E [R252+-0x7ac80], desc[UR20][R10.64], P5 ;  /* 0x853800000afc7fae */ /* 0x000fe8000a9a1014 */
[----:B------:R3:W-:Y:S04]  /*36cc0*/  STL.64 [R1+0x70], R2 ;  /* 0x0000700201007387 */ /* 0x0007e80000100a00 */
[----:B------:R3:W-:Y:S04]  /*36cd0*/  LDGSTS.E [R12+-0x7a880], desc[UR20][R2.64], P5 ;  /* 0x85780000020c7fae */ /* 0x0007e8000a9a1014 */
[----:B-1----:R-:W4:Y:S01]  /*36ce0*/  LDL.LU.64 R10, [R1+0x418] ;  /* 0x00041800010a7983 */ /* 0x002f220000300a00 */
[----:B--2---:R-:W-:-:S03]  /*36cf0*/  IMAD.WIDE R54, R13, 0x4, R242 ;  /* 0x000000040d367825 */ /* 0x004fc600078e02f2 */
[----:B------:R-:W2:Y:S01]  /*36d00*/  LDL.LU.64 R242, [R1+0x3f0] ;  /* 0x0003f00001f27983 */ /* 0x000ea20000300a00 */
[----:B---3--:R-:W-:-:S03]  /*36d10*/  IMAD.WIDE R2, R13, 0x4, R250 ;  /* 0x000000040d027825 */ /* 0x008fc600078e02fa */
[----:B------:R1:W-:Y:S04]  /*36d20*/  STL.64 [R1+0xb0], R54 ;  /* 0x0000b03601007387 */ /* 0x0003e80000100a00 */
[----:B------:R-:W-:Y:S04]  /*36d30*/  LDGSTS.E [R252+-0x7a480], desc[UR20][R54.64], P5 ;  /* 0x85b8000036fc7fae */ /* 0x000fe8000a9a1014 */
[----:B------:R3:W-:Y:S04]  /*36d40*/  STL.64 [R1+0xe8], R2 ;  /* 0x0000e80201007387 */ /* 0x0007e80000100a00 */
[----:B------:R3:W-:Y:S01]  /*36d50*/  LDGSTS.E [R12+-0x7a080], desc[UR20][R2.64], P5 ;  /* 0x85f80000020c7fae */ /* 0x0007e2000a9a1014 */
[----:B----4-:R-:W-:-:S03]  /*36d60*/  IMAD.WIDE R244, R13, 0x4, R38 ;  /* 0x000000040df47825 */ /* 0x010fc600078e0226 */
[----:B-1----:R-:W4:Y:S01]  /*36d70*/  LDL.LU.64 R54, [R1+0x2d0] ;  /* 0x0002d00001367983 */ /* 0x002f220000300a00 */
[----:B---3--:R-:W-:-:S03]  /*36d80*/  IMAD.WIDE R2, R13, 0x4, R46 ;  /* 0x000000040d027825 */ /* 0x008fc600078e022e */
[----:B------:R-:W3:Y:S04]  /*36d90*/  LDL.LU.64 R46, [R1+0x1e8] ;  /* 0x0001e800012e7983 */ /* 0x000ee80000300a00 */
[----:B------:R1:W-:Y:S04]  /*36da0*/  STL.64 [R1+0x1f0], R2 ;  /* 0x0001f00201007387 */ /* 0x0003e80000100a00 */
[----:B------:R-:W2:Y:S01]  /*36db0*/  LDL.LU.64 R38, [R1+0x28] ;  /* 0x0000280001267983 */ /* 0x000ea20000300a00 */
[----:B------:R-:W-:-:S03]  /*36dc0*/  IMAD.WIDE R250, R13, 0x4, R248 ;  /* 0x000000040dfa7825 */ /* 0x000fc600078e02f8 */
[----:B------:R1:W-:Y:S01]  /*36dd0*/  LDGSTS.E [R252+-0x79c80], desc[UR20][R2.64], P5 ;  /* 0x8638000002fc7fae */ /* 0x0003e2000a9a1014 */
[----:B------:R-:W-:-:S03]  /*36de0*/  IMAD.WIDE R30, R13, 0x4, R30 ;  /* 0x000000040d1e7825 */ /* 0x000fc600078e021e */
[----:B------:R-:W-:Y:S01]  /*36df0*/  LDGSTS.E [R12+-0x79880], desc[UR20][R244.64], P5 ;  /* 0x86780000f40c7fae */ /* 0x000fe2000a9a1014 */
[----:B------:R-:W-:-:S03]  /*36e00*/  IMAD.WIDE R22, R13, 0x4, R22 ;  /* 0x000000040d167825 */ /* 0x000fc600078e0216 */
[----:B------:R-:W-:Y:S01]  /*36e10*/  LDGSTS.E [R252+-0x79480], desc[UR20][R250.64], P5 ;  /* 0x86b80000fafc7fae */ /* 0x000fe2000a9a1014 */
[----:B------:R-:W-:-:S03]  /*36e20*/  IMAD.WIDE R248, R13, 0x4, R240 ;  /* 0x000000040df87825 */ /* 0x000fc600078e02f0 */
[----:B------:R-:W2:Y:S01]  /*36e30*/  LDL.LU.64 R240, [R1+0x2b0] ;  /* 0x0002b00001f07983 */ /* 0x000ea20000300a00 */
[----:B------:R-:W-:-:S03]  /*36e40*/  IMAD.WIDE R14, R13, 0x4, R14 ;  /* 0x000000040d0e7825 */ /* 0x000fc600078e020e */
[----:B------:R-:W-:Y:S01]  /*36e50*/  LDGSTS.E [R12+-0x79080], desc[UR20][R248.64], P5 ;  /* 0x86f80000f80c7fae */ /* 0x000fe2000a9a1014 */
[----:B-1----:R-:W-:-:S03]  /*36e60*/  IMAD.WIDE R2, R13, 0x4, R6 ;  /* 0x000000040d027825 */ /* 0x002fc600078e0206 */
[----:B------:R-:W2:Y:S04]  /*36e70*/  LDL.LU.64 R6, [R1+0x298] ;  /* 0x0002980001067983 */ /* 0x000ea80000300a00 */
[----:B------:R1:W-:Y:S01]  /*36e80*/  STL.64 [R1+0xd30], R4 ;  /* 0x000d300401007387 */ /* 0x0003e20000100a00 */
[----:B------:R-:W-:-:S03]  /*36e90*/  IMAD.WIDE R228, R13, 0x4, R228 ;  /* 0x000000040de47825 */ /* 0x000fc600078e02e4 */
[----:B------:R-:W-:Y:S04]  /*36ea0*/  LDGSTS.E [R252+-0x78c80], desc[UR20][R2.64], P5 ;  /* 0x8738000002fc7fae */ /* 0x000fe8000a9a1014 */
[----:B-1----:R-:W2:Y:S01]  /*36eb0*/  LDL.LU.64 R4, [R1+0x1e0] ;  /* 0x0001e00001047983 */ /* 0x002ea20000300a00 */
[----:B------:R-:W-:-:S04]  /*36ec0*/  IMAD.WIDE R8, R13, 0x4, R8 ;  /* 0x000000040d087825 */ /* 0x000fc800078e0208 */
[----:B----4-:R-:W-:-:S05]  /*36ed0*/  IMAD.WIDE R54, R13, 0x4, R54 ;  /* 0x000000040d367825 */ /* 0x010fca00078e0236 */
[----:B------:R1:W-:Y:S01]  /*36ee0*/  STL.64 [R1+0x590], R54 ;  /* 0x0005903601007387 */ /* 0x0003e20000100a00 */
[----:B---3--:R-:W-:-:S03]  /*36ef0*/  IMAD.WIDE R46, R13, 0x4, R46 ;  /* 0x000000040d2e7825 */ /* 0x008fc600078e022e */
[----:B-1----:R-:W3:Y:S01]  /*36f00*/  LDL.LU.64 R54, [R1+0xe18] ;  /* 0x000e180001367983 */ /* 0x002ee20000300a00 */
[----:B--2---:R-:W-:-:S03]  /*36f10*/  IMAD.WIDE R38, R13, 0x4, R38 ;  /* 0x000000040d267825 */ /* 0x004fc600078e0226 */
[----:B------:R1:W-:Y:S04]  /*36f20*/  STL.64 [R1+0x5f8], R46 ;  /* 0x0005f82e01007387 */ /* 0x0003e80000100a00 */
[----:B-1----:R-:W2:Y:S04]  /*36f30*/  LDL.LU.64 R46, [R1+0xe10] ;  /* 0x000e1000012e7983 */ /* 0x002ea80000300a00 */
[----:B------:R1:W-:Y:S01]  /*36f40*/  STL.64 [R1+0x668], R38 ;  /* 0x0006682601007387 */ /* 0x0003e20000100a00 */
[----:B------:R-:W-:-:S03]  /*36f50*/  IMAD.WIDE R240, R13, 0x4, R240 ;  /* 0x000000040df07825 */ /* 0x000fc600078e02f0 */
        /* <DEDUP_REMOVED lines=14> */
[----:B------:R2:W-:Y:S02]  /*37040*/  STL.64 [R1+0x5b8], R4 ;  /* 0x0005b80401007387 */ /* 0x0005e40000100a00 */
[C---:B--2---:R-:W-:Y:S02]  /*37050*/  IMAD.WIDE R4, R13.reuse, 0x4, R240 ;  /* 0x000000040d047825 */ /* 0x044fe400078e02f0 */
[----:B------:R-:W2:Y:S04]  /*37060*/  LDL.LU.64 R240, [R1+0x1d0] ;  /* 0x0001d00001f07983 */ /* 0x000ea80000300a00 */
[----:B------:R1:W-:Y:S02]  /*37070*/  STL.64 [R1+0x610], R4 ;  /* 0x0006100401007387 */ /* 0x0003e40000100a00 */
[----:B-1----:R-:W-:-:S02]  /*37080*/  IMAD.WIDE R4, R13, 0x4, R238 ;  /* 0x000000040d047825 */ /* 0x002fc400078e02ee */
[----:B------:R-:W2:Y:S04]  /*37090*/  LDL.LU.64 R238, [R1+0x290] ;  /* 0x0002900001ee7983 */ /* 0x000ea80000300a00 */
[----:B------:R1:W-:Y:S02]  /*370a0*/  STL.64 [R1+0x6a0], R4 ;  /* 0x0006a00401007387 */ /* 0x0003e40000100a00 */
[C---:B-1----:R-:W-:Y:S02]  /*370b0*/  IMAD.WIDE R4, R13.reuse, 0x4, R236 ;  /* 0x000000040d047825 */ /* 0x042fe400078e02ec */
[----:B------:R-:W3:Y:S04]  /*370c0*/  LDL.LU.64 R236, [R1+0x1d8] ;  /* 0x0001d80001ec7983 */ /* 0x000ee80000300a00 */
[----:B------:R1:W-:Y:S02]  /*370d0*/  STL.64 [R1+0x708], R4 ;  /* 0x0007080401007387 */ /* 0x0003e40000100a00 */
[----:B-1----:R-:W-:-:S02]  /*370e0*/  IMAD.WIDE R4, R13, 0x4, R234 ;  /* 0x000000040d047825 */ /* 0x002fc400078e02ea */
[----:B------:R-:W4:Y:S04]  /*370f0*/  LDL.LU.64 R234, [R1+0x1c8] ;  /* 0x0001c80001ea7983 */ /* 0x000f280000300a00 */
[----:B------:R1:W-:Y:S02]  /*37100*/  STL.64 [R1+0x790], R4 ;  /* 0x0007900401007387 */ /* 0x0003e40000100a00 */
[----:B-1----:R-:W-:-:S04]  /*37110*/  IMAD.WIDE R4, R13, 0x4, R232 ;  /* 0x000000040d047825 */ /* 0x002fc800078e02e8 */
[C---:B------:R-:W-:Y:S01]  /*37120*/  IMAD.WIDE R232, R13.reuse, 0x4, R230 ;  /* 0x000000040de87825 */ /* 0x040fe200078e02e6 */
[----:B------:R1:W-:Y:S03]  /*37130*/  STL.64 [R1+0x808], R4 ;  /* 0x0008080401007387 */ /* 0x0003e60000100a00 */
[C---:B------:R-:W-:Y:S01]  /*37140*/  IMAD.WIDE R230, R13.reuse, 0x4, R6 ;  /* 0x000000040de67825 */ /* 0x040fe200078e0206 */
[----:B-1----:R-:W4:Y:S04]  /*37150*/  LDL.LU.64 R4, [R1+0x270] ;  /* 0x0002700001047983 */ /* 0x002f280000300a00 */
[----:B------:R-:W-:Y:S04]  /*37160*/  STL.64 [R1+0x878], R232 ;  /* 0x000878e801007387 */ /* 0x000fe80000100a00 */
[----:B------:R-:W4:Y:S04]  /*37170*/  LDL.LU.64 R6, [R1+0x1c0] ;  /* 0x0001c00001067983 */ /* 0x000f280000300a00 */
[----:B------:R1:W-:Y:S02]  /*37180*/  STL.64 [R1+0x520], R230 ;  /* 0x000520e601007387 */ /* 0x0003e40000100a00 */
[----:B-1----:R-:W-:-:S04]  /*37190*/  IMAD.WIDE R230, R13, 0x4, R228 ;  /* 0x000000040de67825 */ /* 0x002fc800078e02e4 */
[----:B------:R-:W-:-:S04]  /*371a0*/  IMAD.WIDE R228, R13, 0x4, R226 ;  /* 0x000000040de47825 */ /* 0x000fc800078e02e2 */
[----:B------:R-:W-:-:S04]  /*371b0*/  IMAD.WIDE R226, R13, 0x4, R224 ;  /* 0x000000040de27825 */ /* 0x000fc800078e02e0 */
[----:B------:R-:W-:-:S04]  /*371c0*/  IMAD.WIDE R224, R13, 0x4, R222 ;  /* 0x000000040de07825 */ /* 0x000fc800078e02de */
[----:B------:R-:W-:-:S04]  /*371d0*/  IMAD.WIDE R222, R13, 0x4, R220 ;  /* 0x000000040dde7825 */ /* 0x000fc800078e02dc */
[----:B------:R-:W-:-:S04]  /*371e0*/  IMAD.WIDE R220, R13, 0x4, R184 ;  /* 0x000000040ddc7825 */ /* 0x000fc800078e02b8 */
[----:B--2---:R-:W-:-:S04]  /*371f0*/  IMAD.WIDE R184, R13, 0x4, R238 ;  /* 0x000000040db87825 */ /* 0x004fc800078e02ee */
[----:B---3--:R-:W-:-:S05]  /*37200*/  IMAD.WIDE R232, R13, 0x4, R236 ;  /* 0x000000040de87825 */ /* 0x008fca00078e02ec */
[----:B------:R-:W-:Y:S04]  /*37210*/  STL.64 [R1+0x580], R232 ;  /* 0x000580e801007387 */ /* 0x000fe80000100a00 */
[----:B------:R-:W-:Y:S04]  /*37220*/  STL.64 [R1+0x5e8], R230 ;  /* 0x0005e8e601007387 */ /* 0x000fe80000100a00 */
[----:B------:R-:W-:Y:S04]  /*37230*/  STL.64 [R1+0x670], R228 ;  /* 0x000670e401007387 */ /* 0x000fe80000100a00 */
[----:B------:R-:W-:Y:S04]  /*37240*/  STL.64 [R1+0x6e8], R226 ;  /* 0x0006e8e201007387 */ /* 0x000fe80000100a00 */
[----:B------:R-:W-:Y:S04]  /*37250*/  STL.64 [R1+0x768], R224 ;  /* 0x000768e001007387 */ /* 0x000fe80000100a00 */
[----:B------:R-:W2:Y:S04]  /*37260*/  LDL.LU.64 R236, [R1+0x268] ;  /* 0x0002680001ec7983 */ /* 0x000ea80000300a00 */
[----:B------:R-:W-:Y:S04]  /*37270*/  STL.64 [R1+0x7e0], R222 ;  /* 0x0007e0de01007387 */ /* 0x000fe80000100a00 */
[----:B------:R1:W-:Y:S04]  /*37280*/  STL.64 [R1+0x860], R220 ;  /* 0x000860dc01007387 */ /* 0x0003e80000100a00 */
[----:B------:R-:W3:Y:S04]  /*37290*/  LDL.LU.64 R238, [R1+0x1a8] ;  /* 0x0001a80001ee7983 */ /* 0x000ee80000300a00 */
[----:B------:R4:W-:Y:S01]  /*372a0*/  STL.64 [R1+0x4e8], R184 ;  /* 0x0004e8b801007387 */ /* 0x0009e20000100a00 */
[----:B-1----:R-:W-:-:S04]  /*372b0*/  IMAD.WIDE R220, R13, 0x4, R240 ;  /* 0x000000040ddc7825 */ /* 0x002fc800078e02f0 */
[C---:B----4-:R-:W-:Y:S01]  /*372c0*/  IMAD.WIDE R184, R13.reuse, 0x4, R14 ;  /* 0x000000040db87825 */ /* 0x050fe200078e020e */
[----:B------:R-:W-:Y:S03]  /*372d0*/  STL.64 [R1+0x530], R220 ;  /* 0x000530dc01007387 */ /* 0x000fe60000100a00 */
[C---:B------:R-:W-:Y:S01]  /*372e0*/  IMAD.WIDE R14, R13.reuse, 0x4, R16 ;  /* 0x000000040d0e7825 */ /* 0x040fe200078e0210 */
[----:B------:R-:W-:Y:S03]  /*372f0*/  STL.64 [R1+0x5a0], R184 ;  /* 0x0005a0b801007387 */ /* 0x000fe60000100a00 */
[C---:B------:R-:W-:Y:S01]  /*37300*/  IMAD.WIDE R16, R13.reuse, 0x4, R18 ;  /* 0x000000040d107825 */ /* 0x040fe200078e0212 */
[----:B------:R1:W-:Y:S03]  /*37310*/  STL.64 [R1+0x618], R14 ;  /* 0x0006180e01007387 */ /* 0x0003e60000100a00 */
[C---:B------:R-:W-:Y:S01]  /*37320*/  IMAD.WIDE R18, R13.reuse, 0x4, R20 ;  /* 0x000000040d127825 */ /* 0x040fe200078e0214 */
[----:B------:R4:W-:Y:S04]  /*37330*/  STL.64 [R1+0x6b8], R16 ;  /* 0x0006b81001007387 */ /* 0x0009e80000100a00 */
[----:B------:R4:W-:Y:S01]  /*37340*/  STL.64 [R1+0x748], R18 ;  /* 0x0007481201007387 */ /* 0x0009e20000100a00 */
[----:B-1----:R-:W-:-:S03]  /*37350*/  IMAD.WIDE R14, R13, 0x4, R150 ;  /* 0x000000040d0e7825 */ /* 0x002fc600078e0296 */
[----:B------:R-:W3:Y:S01]  /*37360*/  LDL.LU.64 R240, [R1+0x260] ;  /* 0x0002600001f07983 */ /* 0x000ee20000300a00 */
[----:B----4-:R-:W-:-:S03]  /*37370*/  IMAD.WIDE R16, R13, 0x4, R186 ;  /* 0x000000040d107825 */ /* 0x010fc600078e02ba */
[----:B------:R1:W-:Y:S04]  /*37380*/  STL.64 [R1+0x7d0], R14 ;  /* 0x0007d00e01007387 */ /* 0x0003e80000100a00 */
[----:B------:R4:W-:Y:S01]  /*37390*/  STL.64 [R1+0x850], R16 ;  /* 0x0008501001007387 */ /* 0x0009e20000100a00 */
[----:B------:R-:W-:-:S04]  /*373a0*/  IMAD.WIDE R18, R13, 0x4, R22 ;  /* 0x000000040d127825 */ /* 0x000fc800078e0216 */
[C---:B-1----:R-:W-:Y:S02]  /*373b0*/  IMAD.WIDE R14, R13.reuse, 0x4, R8 ;  /* 0x000000040d0e7825 */ /* 0x042fe400078e0208 */
[----:B------:R-:W3:Y:S02]  /*373c0*/  LDL.LU.64 R8, [R1+0x1a0] ;  /* 0x0001a00001087983 */ /* 0x000ee40000300a00 */
[C---:B----4-:R-:W-:Y:S02]  /*373d0*/  IMAD.WIDE R16, R13.reuse, 0x4, R234 ;  /* 0x000000040d107825 */ /* 0x050fe400078e02ea */
[----:B------:R1:W-:Y:S04]  /*373e0*/  STL.64 [R1+0x4b0], R14 ;  /* 0x0004b00e01007387 */ /* 0x0003e80000100a00 */
[----:B------:R4:W-:Y:S04]  /*373f0*/  STL.64 [R1+0x4f8], R16 ;  /* 0x0004f81001007387 */ /* 0x0009e80000100a00 */
[----:B------:R4:W-:Y:S01]  /*37400*/  STL.64 [R1+0x560], R18 ;  /* 0x0005601201007387 */ /* 0x0009e20000100a00 */
[----:B-1----:R-:W-:-:S04]  /*37410*/  IMAD.WIDE R14, R13, 0x4, R24 ;  /* 0x000000040d0e7825 */ /* 0x002fc800078e0218 */
[C---:B----4-:R-:W-:Y:S01]  /*37420*/  IMAD.WIDE R16, R13.reuse, 0x4, R26 ;  /* 0x000000040d107825 */ /* 0x050fe200078e021a */
[----:B------:R1:W-:Y:S03]  /*37430*/  STL.64 [R1+0x5f0], R14 ;  /* 0x0005f00e01007387 */ /* 0x0003e60000100a00 */
[C---:B------:R-:W-:Y:S01]  /*37440*/  IMAD.WIDE R18, R13.reuse, 0x4, R28 ;  /* 0x000000040d127825 */ /* 0x040fe200078e021c */
[----:B------:R4:W-:Y:S04]  /*37450*/  STL.64 [R1+0x698], R16 ;  /* 0x0006981001007387 */ /* 0x0009e80000100a00 */
[----:B------:R-:W-:Y:S01]  /*37460*/  STL.64 [R1+0x718], R18 ;  /* 0x0007181201007387 */ /* 0x000fe20000100a00 */
[----:B-1----:R-:W-:-:S03]  /*37470*/  IMAD.WIDE R14, R13, 0x4, R152 ;  /* 0x000000040d0e7825 */ /* 0x002fc600078e0298 */
[----:B------:R-:W3:Y:S01]  /*37480*/  LDL.LU.64 R234, [R1+0x258] ;  /* 0x0002580001ea7983 */ /* 0x000ee20000300a00 */
[----:B----4-:R-:W-:-:S03]  /*37490*/  IMAD.WIDE R16, R13, 0x4, R188 ;  /* 0x000000040d107825 */ /* 0x010fc600078e02bc */
[----:B------:R1:W-:Y:S04]  /*374a0*/  STL.64 [R1+0x7a8], R14 ;  /* 0x0007a80e01007387 */ /* 0x0003e80000100a00 */
[----:B------:R4:W-:Y:S01]  /*374b0*/  STL.64 [R1+0x838], R16 ;  /* 0x0008381001007387 */ /* 0x0009e20000100a00 */
[----:B-1----:R-:W-:-:S03]  /*374c0*/  IMAD.WIDE R14, R13, 0x4, R4 ;  /* 0x000000040d0e7825 */ /* 0x002fc600078e0204 */
[----:B------:R-:W3:Y:S01]  /*374d0*/  LDL.LU.64 R4, [R1+0x198] ;  /* 0x0001980001047983 */ /* 0x000ee20000300a00 */
[----:B----4-:R-:W-:-:S04]  /*374e0*/  IMAD.WIDE R16, R13, 0x4, R6 ;  /* 0x000000040d107825 */ /* 0x010fc800078e0206 */
[C---:B------:R-:W-:Y:S01]  /*374f0*/  IMAD.WIDE R6, R13.reuse, 0x4, R30 ;  /* 0x000000040d067825 */ /* 0x040fe200078e021e */
[----:B------:R1:W-:Y:S04]  /*37500*/  STL.64 [R1+0x480], R14 ;  /* 0x0004800e01007387 */ /* 0x0003e80000100a00 */
[----:B------:R4:W-:Y:S04]  /*37510*/  STL.64 [R1+0x4c0], R16 ;  /* 0x0004c01001007387 */ /* 0x0009e80000100a00 */
[----:B------:R4:W-:Y:S01]  /*37520*/  STL.64 [R1+0x518], R6 ;  /* 0x0005180601007387 */ /* 0x0009e20000100a00 */
[----:B-1----:R-:W-:-:S04]  /*37530*/  IMAD.WIDE R14, R13, 0x4, R32 ;  /* 0x000000040d0e7825 */ /* 0x002fc800078e0220 */
[C---:B----4-:R-:W-:Y:S01]  /*37540*/  IMAD.WIDE R16, R13.reuse, 0x4, R34 ;  /* 0x000000040d107825 */ /* 0x050fe200078e0222 */
[----:B------:R-:W-:Y:S03]  /*37550*/  STL.64 [R1+0x598], R14 ;  /* 0x0005980e01007387 */ /* 0x000fe60000100a00 */
[C---:B------:R-:W-:Y:S01]  /*37560*/  IMAD.WIDE R6, R13.reuse, 0x4, R36 ;  /* 0x000000040d067825 */ /* 0x040fe200078e0224 */
[----:B------:R-:W-:Y:S04]  /*37570*/  STL.64 [R1+0x660], R16 ;  /* 0x0006601001007387 */ /* 0x000fe80000100a00 */
[----:B------:R1:W-:Y:S04]  /*37580*/  STL.64 [R1+0x6f8], R6 ;  /* 0x0006f80601007387 */ /* 0x0003e80000100a00 */
[----:B-1----:R-:W4:Y:S01]  /*37590*/  LDL.LU.64 R6, [R1+0x240] ;  /* 0x0002400001067983 */ /* 0x002f220000300a00 */
[----:B------:R-:W-:-:S04]  /*375a0*/  IMAD.WIDE R14, R13, 0x4, R154 ;  /* 0x000000040d0e7825 */ /* 0x000fc800078e029a */
[C---:B------:R-:W-:Y:S01]  /*375b0*/  IMAD.WIDE R16, R13.reuse, 0x4, R190 ;  /* 0x000000040d107825 */ /* 0x040fe200078e02be */
[----:B------:R-:W-:Y:S04]  /*375c0*/  STL.64 [R1+0x780], R14 ;  /* 0x0007800e01007387 */ /* 0x000fe80000100a00 */
[----:B------:R1:W-:Y:S02]  /*375d0*/  STL.64 [R1+0x820], R16 ;  /* 0x0008201001007387 */ /* 0x0003e40000100a00 */
[----:B-1----:R-:W-:-:S04]  /*375e0*/  IMAD.WIDE R16, R13, 0x4, R38 ;  /* 0x000000040d107825 */ /* 0x002fc800078e0226 */
[C---:B--2---:R-:W-:Y:S02]  /*375f0*/  IMAD.WIDE R14, R13.reuse, 0x4, R236 ;  /* 0x000000040d0e7825 */ /* 0x044fe400078e02ec */
[----:B------:R-:W2:Y:S04]  /*37600*/  LDL.LU.64 R236, [R1+0x190] ;  /* 0x0001900001ec7983 */ /* 0x000ea80000300a00 */
[----:B------:R1:W-:Y:S01]  /*37610*/  STL.64 [R1+0x438], R14 ;  /* 0x0004380e01007387 */ /* 0x0003e20000100a00 */
[----:B---3--:R-:W-:-:S04]  /*37620*/  IMAD.WIDE R18, R13, 0x4, R238 ;  /* 0x000000040d127825 */ /* 0x008fc800078e02ee */
[C---:B-1----:R-:W-:Y:S01]  /*37630*/  IMAD.WIDE R14, R13.reuse, 0x4, R40 ;  /* 0x000000040d0e7825 */ /* 0x042fe200078e0228 */
[----:B------:R1:W-:Y:S04]  /*37640*/  STL.64 [R1+0x478], R18 ;  /* 0x0004781201007387 */ /* 0x0003e80000100a00 */
[----:B------:R3:W-:Y:S04]  /*37650*/  STL.64 [R1+0x4e0], R16 ;  /* 0x0004e01001007387 */ /* 0x0007e80000100a00 */
[----:B------:R3:W-:Y:S01]  /*37660*/  STL.64 [R1+0x548], R14 ;  /* 0x0005480e01007387 */ /* 0x0007e20000100a00 */
[----:B-1----:R-:W-:-:S04]  /*37670*/  IMAD.WIDE R18, R13, 0x4, R42 ;  /* 0x000000040d127825 */ /* 0x002fc800078e022a */
[C---:B---3--:R-:W-:Y:S01]  /*37680*/  IMAD.WIDE R16, R13.reuse, 0x4, R44 ;  /* 0x000000040d107825 */ /* 0x048fe200078e022c */
[----:B------:R-:W-:Y:S03]  /*37690*/  STL.64 [R1+0x600], R18 ;  /* 0x0006001201007387 */ /* 0x000fe60000100a00 */
[C---:B------:R-:W-:Y:S01]  /*376a0*/  IMAD.WIDE R14, R13.reuse, 0x4, R156 ;  /* 0x000000040d0e7825 */ /* 0x040fe200078e029c */
[----:B------:R-:W3:Y:S04]  /*376b0*/  LDL.LU.64 R238, [R1+0x230] ;  /* 0x0002300001ee7983 */ /* 0x000ee80000300a00 */
[----:B------:R1:W-:Y:S04]  /*376c0*/  STL.64 [R1+0x6b0], R16 ;  /* 0x0006b01001007387 */ /* 0x0003e80000100a00 */
[----:B------:R1:W-:Y:S02]  /*376d0*/  STL.64 [R1+0x760], R14 ;  /* 0x0007600e01007387 */ /* 0x0003e40000100a00 */
[----:B-1----:R-:W-:-:S04]  /*376e0*/  IMAD.WIDE R16, R13, 0x4, R192 ;  /* 0x000000040d107825 */ /* 0x002fc800078e02c0 */
[C---:B------:R-:W-:Y:S02]  /*376f0*/  IMAD.WIDE R14, R13.reuse, 0x4, R240 ;  /* 0x000000040d0e7825 */ /* 0x040fe400078e02f0 */
[----:B------:R-:W3:Y:S02]  /*37700*/  LDL.LU.64 R240, [R1+0x188] ;  /* 0x0001880001f07983 */ /* 0x000ee40000300a00 */
[C---:B------:R-:W-:Y:S02]  /*37710*/  IMAD.WIDE R8, R13.reuse, 0x4, R8 ;  /* 0x000000040d087825 */ /* 0x040fe400078e0208 */
[----:B------:R1:W-:Y:S04]  /*37720*/  STL.64 [R1+0x7f8], R16 ;  /* 0x0007f81001007387 */ /* 0x0003e80000100a00 */
[----:B------:R1:W-:Y:S04]  /*37730*/  STL.64 [R1+0x410], R14 ;  /* 0x0004100e01007387 */ /* 0x0003e80000100a00 */
[----:B------:R1:W-:Y:S02]  /*37740*/  STL.64 [R1+0x430], R8 ;  /* 0x0004300801007387 */ /* 0x0003e40000100a00 */
[----:B-1----:R-:W-:-:S04]  /*37750*/  IMAD.WIDE R16, R13, 0x4, R46 ;  /* 0x000000040d107825 */ /* 0x002fc800078e022e */
[C---:B------:R-:W-:Y:S01]  /*37760*/  IMAD.WIDE R14, R13.reuse, 0x4, R48 ;  /* 0x000000040d0e7825 */ /* 0x040fe200078e0230 */
[----:B------:R1:W-:Y:S03]  /*37770*/  STL.64 [R1+0x498], R16 ;  /* 0x0004981001007387 */ /* 0x0003e60000100a00 */
[C---:B------:R-:W-:Y:S01]  /*37780*/  IMAD.WIDE R8, R13.reuse, 0x4, R50 ;  /* 0x000000040d087825 */ /* 0x040fe200078e0232 */
[----:B------:R1:W-:Y:S04]  /*37790*/  STL.64 [R1+0x508], R14 ;  /* 0x0005080e01007387 */ /* 0x0003e80000100a00 */
[----:B------:R1:W-:Y:S02]  /*377a0*/  STL.64 [R1+0x5b0], R8 ;  /* 0x0005b00801007387 */ /* 0x0003e40000100a00 */
[----:B-1----:R-:W-:-:S04]  /*377b0*/  IMAD.WIDE R16, R13, 0x4, R52 ;  /* 0x000000040d107825 */ /* 0x002fc800078e0234 */
[C---:B------:R-:W-:Y:S01]  /*377c0*/  IMAD.WIDE R14, R13.reuse, 0x4, R158 ;  /* 0x000000040d0e7825 */ /* 0x040fe200078e029e */
[----:B------:R-:W3:Y:S04]  /*377d0*/  LDL.LU.64 R8, [R1+0x220] ;  /* 0x0002200001087983 */ /* 0x000ee80000300a00 */
[----:B------:R1:W-:Y:S04]  /*377e0*/  STL.64 [R1+0x678], R16 ;  /* 0x0006781001007387 */ /* 0x0003e80000100a00 */
[----:B------:R1:W-:Y:S01]  /*377f0*/  STL.64 [R1+0x738], R14 ;  /* 0x0007380e01007387 */ /* 0x0003e20000100a00 */
[----:B------:R-:W-:-:S04]  /*37800*/  IMAD.WIDE R4, R13, 0x4, R4 ;  /* 0x000000040d047825 */ /* 0x000fc800078e0204 */
[----:B-1----:R-:W-:-:S04]  /*37810*/  IMAD.WIDE R16, R13, 0x4, R194 ;  /* 0x000000040d107825 */ /* 0x002fc800078e02c2 */
[C---:B------:R-:W-:Y:S02]  /*37820*/  IMAD.WIDE R14, R13.reuse, 0x4, R234 ;  /* 0x000000040d0e7825 */ /* 0x040fe400078e02ea */
[----:B------:R-:W3:Y:S04]  /*37830*/  LDL.LU.64 R234, [R1+0x180] ;  /* 0x0001800001ea7983 */ /* 0x000ee80000300a00 */
        /* <DEDUP_REMOVED lines=8> */
[----:B------:R4:W-:Y:S01]  /*378c0*/  STL.64 [R1+0x558], R4 ;  /* 0x0005580401007387 */ /* 0x0009e20000100a00 */
[----:B-1----:R-:W-:-:S04]  /*378d0*/  IMAD.WIDE R16, R13, 0x4, R60 ;  /* 0x000000040d107825 */ /* 0x002fc800078e023c */
[C---:B----4-:R-:W-:Y:S01]  /*378e0*/  IMAD.WIDE R14, R13.reuse, 0x4, R160 ;  /* 0x000000040d0e7825 */ /* 0x050fe200078e02a0 */
[----:B------:R-:W4:Y:S04]  /*378f0*/  LDL.LU.64 R4, [R1+0x218] ;  /* 0x0002180001047983 */ /* 0x000f280000300a00 */
[----:B------:R-:W-:Y:S04]  /*37900*/  STL.64 [R1+0x650], R16 ;  /* 0x0006501001007387 */ /* 0x000fe80000100a00 */
[----:B------:R1:W-:Y:S02]  /*37910*/  STL.64 [R1+0x700], R14 ;  /* 0x0007000e01007387 */ /* 0x0003e40000100a00 */
[----:B-1----:R-:W-:-:S02]  /*37920*/  IMAD.WIDE R14, R13, 0x4, R6 ;  /* 0x000000040d0e7825 */ /* 0x002fc400078e0206 */
[----:B------:R-:W4:Y:S02]  /*37930*/  LDL.LU.64 R6, [R1+0x178] ;  /* 0x0001780001067983 */ /* 0x000f240000300a00 */
[----:B------:R-:W-:-:S05]  /*37940*/  IMAD.WIDE R16, R13, 0x4, R196 ;  /* 0x000000040d107825 */ /* 0x000fca00078e02c4 */
[----:B------:R-:W-:Y:S01]  /*37950*/  STL.64 [R1+0x7b0], R16 ;  /* 0x0007b01001007387 */ /* 0x000fe20000100a00 */
[----:B------:R-:W-:-:S03]  /*37960*/  IMAD.WIDE R18, R13, 0x4, R64 ;  /* 0x000000040d127825 */ /* 0x000fc600078e0240 */
[----:B------:R1:W-:Y:S02]  /*37970*/  STL.64 [R1+0x390], R14 ;  /* 0x0003900e01007387 */ /* 0x0003e40000100a00 */
[----:B-1----:R-:W-:-:S04]  /*37980*/  IMAD.WIDE R14, R13, 0x4, R62 ;  /* 0x000000040d0e7825 */ /* 0x002fc800078e023e */
[----:B--2---:R-:W-:-:S05]  /*37990*/  IMAD.WIDE R16, R13, 0x4, R236 ;  /* 0x000000040d107825 */ /* 0x004fca00078e02ec */
[----:B------:R1:W-:Y:S04]  /*379a0*/  STL.64 [R1+0x3c0], R16 ;  /* 0x0003c01001007387 */ /* 0x0003e80000100a00 */
[----:B------:R2:W-:Y:S04]  /*379b0*/  STL.64 [R1+0x408], R14 ;  /* 0x0004080e01007387 */ /* 0x0005e80000100a00 */
[----:B------:R2:W-:Y:S01]  /*379c0*/  STL.64 [R1+0x470], R18 ;  /* 0x0004701201007387 */ /* 0x0005e20000100a00 */
[----:B-1----:R-:W-:-:S04]  /*379d0*/  IMAD.WIDE R16, R13, 0x4, R66 ;  /* 0x000000040d107825 */ /* 0x002fc800078e0242 */
[C---:B--2---:R-:W-:Y:S01]  /*379e0*/  IMAD.WIDE R14, R13.reuse, 0x4, R68 ;  /* 0x000000040d0e7825 */ /* 0x044fe200078e0244 */
[----:B------:R1:W-:Y:S03]  /*379f0*/  STL.64 [R1+0x500], R16 ;  /* 0x0005001001007387 */ /* 0x0003e60000100a00 */
[C---:B------:R-:W-:Y:S01]  /*37a00*/  IMAD.WIDE R18, R13.reuse, 0x4, R162 ;  /* 0x000000040d127825 */ /* 0x040fe200078e02a2 */
[----:B------:R3:W-:Y:S04]  /*37a10*/  STL.64 [R1+0x5e0], R14 ;  /* 0x0005e00e01007387 */ /* 0x0007e80000100a00 */
[----:B------:R2:W-:Y:S01]  /*37a20*/  STL.64 [R1+0x6c0], R18 ;  /* 0x0006c01201007387 */ /* 0x0005e20000100a00 */
[----:B-1----:R-:W-:-:S03]  /*37a30*/  IMAD.WIDE R16, R13, 0x4, R198 ;  /* 0x000000040d107825 */ /* 0x002fc600078e02c6 */
[----:B------:R-:W4:Y:S01]  /*37a40*/  LDL.LU.64 R236, [R1+0x210] ;  /* 0x0002100001ec7983 */ /* 0x000f220000300a00 */
[----:B---3--:R-:W-:-:S03]  /*37a50*/  IMAD.WIDE R14, R13, 0x4, R238 ;  /* 0x000000040d0e7825 */ /* 0x008fc600078e02ee */
[----:B------:R1:W-:Y:S04]  /*37a60*/  STL.64 [R1+0x778], R16 ;  /* 0x0007781001007387 */ /* 0x0003e80000100a00 */
[----:B------:R-:W3:Y:S01]  /*37a70*/  LDL.LU.64 R238, [R1+0x168] ;  /* 0x0001680001ee7983 */ /* 0x000ee20000300a00 */
[----:B--2---:R-:W-:-:S03]  /*37a80*/  IMAD.WIDE R18, R13, 0x4, R72 ;  /* 0x000000040d127825 */ /* 0x004fc600078e0248 */
[----:B------:R2:W-:Y:S01]  /*37a90*/  STL.64 [R1+0x358], R14 ;  /* 0x0003580e01007387 */ /* 0x0005e20000100a00 */
[----:B-1----:R-:W-:-:S04]  /*37aa0*/  IMAD.WIDE R16, R13, 0x4, R240 ;  /* 0x000000040d107825 */ /* 0x002fc800078e02f0 */
[C---:B--2---:R-:W-:Y:S01]  /*37ab0*/  IMAD.WIDE R14, R13.reuse, 0x4, R70 ;  /* 0x000000040d0e7825 */ /* 0x044fe200078e0246 */
        /* <DEDUP_REMOVED lines=10> */
[----:B------:R-:W3:Y:S04]  /*37b60*/  LDL.LU.64 R240, [R1+0x208] ;  /* 0x0002080001f07983 */ /* 0x000ee80000300a00 */
[----:B------:R1:W-:Y:S01]  /*37b70*/  STL.64 [R1+0x758], R16 ;  /* 0x0007581001007387 */ /* 0x0003e20000100a00 */
[----:B--2---:R-:W-:-:S03]  /*37b80*/  IMAD.WIDE R14, R13, 0x4, R8 ;  /* 0x000000040d0e7825 */ /* 0x004fc600078e0208 */
[----:B------:R-:W2:Y:S04]  /*37b90*/  LDL.LU.64 R8, [R1+0x160] ;  /* 0x0001600001087983 */ /* 0x000ea80000300a00 */
[----:B------:R1:W-:Y:S01]  /*37ba0*/  STL.64 [R1+0x320], R14 ;  /* 0x0003200e01007387 */ /* 0x0003e20000100a00 */
[----:B------:R-:W-:-:S04]  /*37bb0*/  IMAD.WIDE R18, R13, 0x4, R78 ;  /* 0x000000040d127825 */ /* 0x000fc800078e024e */
[----:B-1----:R-:W-:-:S04]  /*37bc0*/  IMAD.WIDE R16, R13, 0x4, R80 ;  /* 0x000000040d107825 */ /* 0x002fc800078e0250 */
[----:B------:R-:W-:-:S05]  /*37bd0*/  IMAD.WIDE R14, R13, 0x4, R234 ;  /* 0x000000040d0e7825 */ /* 0x000fca00078e02ea */
[----:B------:R1:W-:Y:S04]  /*37be0*/  STL.64 [R1+0x348], R14 ;  /* 0x0003480e01007387 */ /* 0x0003e80000100a00 */
[----:B------:R1:W-:Y:S04]  /*37bf0*/  STL.64 [R1+0x378], R18 ;  /* 0x0003781201007387 */ /* 0x0003e80000100a00 */
[----:B------:R1:W-:Y:S02]  /*37c00*/  STL.64 [R1+0x3f0], R16 ;  /* 0x0003f01001007387 */ /* 0x0003e40000100a00 */
[----:B-1----:R-:W-:-:S04]  /*37c10*/  IMAD.WIDE R14, R13, 0x4, R82 ;  /* 0x000000040d0e7825 */ /* 0x002fc800078e0252 */
[C---:B------:R-:W-:Y:S01]  /*37c20*/  IMAD.WIDE R18, R13.reuse, 0x4, R84 ;  /* 0x000000040d127825 */ /* 0x040fe200078e0254 */
[----:B------:R1:W-:Y:S03]  /*37c30*/  STL.64 [R1+0x460], R14 ;  /* 0x0004600e01007387 */ /* 0x0003e60000100a00 */
[C---:B------:R-:W-:Y:S01]  /*37c40*/  IMAD.WIDE R16, R13.reuse, 0x4, R166 ;  /* 0x000000040d107825 */ /* 0x040fe200078e02a6 */
[----:B------:R-:W-:Y:S04]  /*37c50*/  STL.64 [R1+0x510], R18 ;  /* 0x0005101201007387 */ /* 0x000fe80000100a00 */
[----:B------:R-:W-:Y:S01]  /*37c60*/  STL.64 [R1+0x648], R16 ;  /* 0x0006481001007387 */ /* 0x000fe20000100a00 */
[----:B-1----:R-:W-:-:S03]  /*37c70*/  IMAD.WIDE R14, R13, 0x4, R202 ;  /* 0x000000040d0e7825 */ /* 0x002fc600078e02ca */
[----:B------:R-:W2:Y:S01]  /*37c80*/  LDL.LU.64 R232, [R1+0x2c0] ;  /* 0x0002c00001e87983 */ /* 0x000ea20000300a00 */
[----:B----4-:R-:W-:-:S03]  /*37c90*/  IMAD.WIDE R4, R13, 0x4, R4 ;  /* 0x000000040d047825 */ /* 0x010fc600078e0204 */
[----:B------:R1:W-:Y:S04]  /*37ca0*/  STL.64 [R1+0x730], R14 ;  /* 0x0007300e01007387 */ /* 0x0003e80000100a00 */
[----:B------:R-:W4:Y:S04]  /*37cb0*/  LDL.LU.64 R234, [R1+0x158] ;  /* 0x0001580001ea7983 */ /* 0x000f280000300a00 */
[----:B------:R1:W-:Y:S02]  /*37cc0*/  STL.64 [R1+0x2f0], R4 ;  /* 0x0002f00401007387 */ /* 0x0003e40000100a00 */
[----:B-1----:R-:W-:-:S04]  /*37cd0*/  IMAD.WIDE R14, R13, 0x4, R88 ;  /* 0x000000040d0e7825 */ /* 0x002fc800078e0258 */
[----:B------:R-:W-:-:S04]  /*37ce0*/  IMAD.WIDE R4, R13, 0x4, R6 ;  /* 0x000000040d047825 */ /* 0x000fc800078e0206 */
[C---:B------:R-:W-:Y:S01]  /*37cf0*/  IMAD.WIDE R6, R13.reuse, 0x4, R86 ;  /* 0x000000040d067825 */ /* 0x040fe200078e0256 */
[----:B------:R1:W-:Y:S04]  /*37d00*/  STL.64 [R1+0x318], R4 ;  /* 0x0003180401007387 */ /* 0x0003e80000100a00 */
[----:B------:R1:W-:Y:S04]  /*37d10*/  STL.64 [R1+0x340], R6 ;  /* 0x0003400601007387 */ /* 0x0003e80000100a00 */
[----:B------:R-:W-:Y:S01]  /*37d20*/  STL.64 [R1+0x388], R14 ;  /* 0x0003880e01007387 */ /* 0x000fe20000100a00 */
[----:B-1----:R-:W-:-:S04]  /*37d30*/  IMAD.WIDE R4, R13, 0x4, R90 ;  /* 0x000000040d047825 */ /* 0x002fc800078e025a */
[C---:B------:R-:W-:Y:S01]  /*37d40*/  IMAD.WIDE R6, R13.reuse, 0x4, R92 ;  /* 0x000000040d067825 */ /* 0x040fe200078e025c */
[----:B------:R1:W-:Y:S04]  /*37d50*/  STL.64 [R1+0x3f8], R4 ;  /* 0x0003f80401007387 */ /* 0x0003e80000100a00 */
[----:B-1----:R-:W4:Y:S04]  /*37d60*/  LDL.LU.64 R4, [R1+0x490] ;  /* 0x0004900001047983 */ /* 0x002f280000300a00 */
[----:B------:R1:W-:Y:S04]  /*37d70*/  STL.64 [R1+0x4a0], R6 ;  /* 0x0004a00601007387 */ /* 0x0003e80000100a00 */
[----:B-1----:R-:W4:Y:S01]  /*37d80*/  LDL.LU.64 R6, [R1+0x150] ;  /* 0x0001500001067983 */ /* 0x002f220000300a00 */
[----:B------:R-:W-:-:S04]  /*37d90*/  IMAD.WIDE R14, R13, 0x4, R168 ;  /* 0x000000040d0e7825 */ /* 0x000fc800078e02a8 */
[C---:B------:R-:W-:Y:S01]  /*37da0*/  IMAD.WIDE R16, R13.reuse, 0x4, R204 ;  /* 0x000000040d107825 */ /* 0x040fe200078e02cc */
[----:B------:R-:W-:Y:S04]  /*37db0*/  STL.64 [R1+0x5d8], R14 ;  /* 0x0005d80e01007387 */ /* 0x000fe80000100a00 */
[----:B------:R1:W-:Y:S02]  /*37dc0*/  STL.64 [R1+0x6e0], R16 ;  /* 0x0006e01001007387 */ /* 0x0003e40000100a00 */
[----:B-1----:R-:W-:-:S04]  /*37dd0*/  IMAD.WIDE R16, R13, 0x4, R94 ;  /* 0x000000040d107825 */ /* 0x002fc800078e025e */
[----:B------:R-:W-:-:S04]  /*37de0*/  IMAD.WIDE R14, R13, 0x4, R236 ;  /* 0x000000040d0e7825 */ /* 0x000fc800078e02ec */
[C---:B---3--:R-:W-:Y:S01]  /*37df0*/  IMAD.WIDE R18, R13.reuse, 0x4, R238 ;  /* 0x000000040d127825 */ /* 0x048fe200078e02ee */
[----:B------:R1:W-:Y:S04]  /*37e00*/  STL.64 [R1+0x2b0], R14 ;  /* 0x0002b00e01007387 */ /* 0x0003e80000100a00 */
[----:B------:R3:W-:Y:S04]  /*37e10*/  STL.64 [R1+0x2e0], R18 ;  /* 0x0002e01201007387 */ /* 0x0007e80000100a00 */
[----:B------:R3:W-:Y:S01]  /*37e20*/  STL.64 [R1+0x300], R16 ;  /* 0x0003001001007387 */ /* 0x0007e20000100a00 */
[----:B-1----:R-:W-:-:S04]  /*37e30*/  IMAD.WIDE R14, R13, 0x4, R96 ;  /* 0x000000040d0e7825 */ /* 0x002fc800078e0260 */
[C---:B---3--:R-:W-:Y:S01]  /*37e40*/  IMAD.WIDE R18, R13.reuse, 0x4, R98 ;  /* 0x000000040d127825 */ /* 0x048fe200078e0262 */
[----:B------:R1:W-:Y:S03]  /*37e50*/  STL.64 [R1+0x338], R14 ;  /* 0x0003380e01007387 */ /* 0x0003e60000100a00 */
[C---:B------:R-:W-:Y:S01]  /*37e60*/  IMAD.WIDE R16, R13.reuse, 0x4, R100 ;  /* 0x000000040d107825 */ /* 0x040fe200078e0264 */
[----:B------:R-:W-:Y:S04]  /*37e70*/  STL.64 [R1+0x398], R18 ;  /* 0x0003981201007387 */ /* 0x000fe80000100a00 */
[----:B------:R-:W3:Y:S01]  /*37e80*/  LDL.LU.64 R236, [R1+0x720] ;  /* 0x0007200001ec7983 */ /* 0x000ee20000300a00 */
[----:B-1----:R-:W-:-:S03]  /*37e90*/  IMAD.WIDE R14, R13, 0x4, R170 ;  /* 0x000000040d0e7825 */ /* 0x002fc600078e02aa */
[----:B------:R1:W-:Y:S04]  /*37ea0*/  STL.64 [R1+0x450], R16 ;  /* 0x0004501001007387 */ /* 0x0003e80000100a00 */
[----:B------:R-:W3:Y:S04]  /*37eb0*/  LDL.LU.64 R238, [R1+0x140] ;  /* 0x0001400001ee7983 */ /* 0x000ee80000300a00 */
[----:B------:R1:W-:Y:S02]  /*37ec0*/  STL.64 [R1+0x538], R14 ;  /* 0x0005380e01007387 */ /* 0x0003e40000100a00 */
[----:B-1----:R-:W-:-:S05]  /*37ed0*/  IMAD.WIDE R16, R13, 0x4, R206 ;  /* 0x000000040d107825 */ /* 0x002fca00078e02ce */
[----:B------:R1:W-:Y:S01]  /*37ee0*/  STL.64 [R1+0x6a8], R16 ;  /* 0x0006a81001007387 */ /* 0x0003e20000100a00 */
[----:B------:R-:W-:-:S05]  /*37ef0*/  IMAD.WIDE R14, R13, 0x4, R240 ;  /* 0x000000040d0e7825 */ /* 0x000fca00078e02f0 */
[----:B------:R2:W-:Y:S01]  /*37f00*/  STL.64 [R1+0x260], R14 ;  /* 0x0002600e01007387 */ /* 0x0005e20000100a00 */
[----:B-1----:R-:W-:-:S04]  /*37f10*/  IMAD.WIDE R16, R13, 0x4, R102 ;  /* 0x000000040d107825 */ /* 0x002fc800078e0266 */
[----:B--2---:R-:W-:-:S04]  /*37f20*/  IMAD.WIDE R8, R13, 0x4, R8 ;  /* 0x000000040d087825 */ /* 0x004fc800078e0208 */
[C---:B------:R-:W-:Y:S01]  /*37f30*/  IMAD.WIDE R14, R13.reuse, 0x4, R104 ;  /* 0x000000040d0e7825 */ /* 0x040fe200078e0268 */
[----:B------:R1:W-:Y:S04]  /*37f40*/  STL.64 [R1+0x298], R8 ;  /* 0x0002980801007387 */ /* 0x0003e80000100a00 */
[----:B------:R2:W-:Y:S04]  /*37f50*/  STL.64 [R1+0x2c8], R16 ;  /* 0x0002c81001007387 */ /* 0x0005e80000100a00 */
[----:B------:R-:W3:Y:S01]  /*37f60*/  LDL.LU.64 R240, [R1+0x798] ;  /* 0x0007980001f07983 */ /* 0x000ee20000300a00 */
[----:B-1----:R-:W-:-:S03]  /*37f70*/  IMAD.WIDE R8, R13, 0x4, R106 ;  /* 0x000000040d087825 */ /* 0x002fc600078e026a */
[----:B------:R1:W-:Y:S01]  /*37f80*/  STL.64 [R1+0x2f8], R14 ;  /* 0x0002f80e01007387 */ /* 0x0003e20000100a00 */
[----:B--2---:R-:W-:-:S03]  /*37f90*/  IMAD.WIDE R16, R13, 0x4, R108 ;  /* 0x000000040d107825 */ /* 0x004fc600078e026c */
[----:B------:R2:W-:Y:S01]  /*37fa0*/  STL.64 [R1+0x350], R8 ;  /* 0x0003500801007387 */ /* 0x0005e20000100a00 */
[----:B------:R-:W-:-:S04]  /*37fb0*/  IMAD.WIDE R18, R13, 0x4, R208 ;  /* 0x000000040d127825 */ /* 0x000fc800078e02d0 */
[C---:B-1----:R-:W-:Y:S01]  /*37fc0*/  IMAD.WIDE R14, R13.reuse, 0x4, R172 ;  /* 0x000000040d0e7825 */ /* 0x042fe200078e02ac */
[----:B--2---:R-:W2:Y:S04]  /*37fd0*/  LDL.LU.64 R8, [R1+0x138] ;  /* 0x0001380001087983 */ /* 0x004ea80000300a00 */
[----:B------:R1:W-:Y:S04]  /*37fe0*/  STL.64 [R1+0x3e8], R16 ;  /* 0x0003e81001007387 */ /* 0x0003e80000100a00 */
[----:B------:R-:W-:Y:S04]  /*37ff0*/  STL.64 [R1+0x4d8], R14 ;  /* 0x0004d80e01007387 */ /* 0x000fe80000100a00 */
[----:B------:R1:W-:Y:S02]  /*38000*/  STL.64 [R1+0x658], R18 ;  /* 0x0006581201007387 */ /* 0x0003e40000100a00 */
[----:B-1----:R-:W-:-:S04]  /*38010*/  IMAD.WIDE R16, R13, 0x4, R232 ;  /* 0x000000040d107825 */ /* 0x002fc800078e02e8 */
[C---:B------:R-:W-:Y:S01]  /*38020*/  IMAD.WIDE R18, R13.reuse, 0x4, R110 ;  /* 0x000000040d127825 */ /* 0x040fe200078e026e */
[----:B------:R1:W-:Y:S03]  /*38030*/  STL.64 [R1+0x248], R16 ;  /* 0x0002481001007387 */ /* 0x0003e60000100a00 */
[----:B----4-:R-:W-:-:S05]  /*38040*/  IMAD.WIDE R14, R13, 0x4, R234 ;  /* 0x000000040d0e7825 */ /* 0x010fca00078e02ea */
[----:B------:R4:W-:Y:S01]  /*38050*/  STL.64 [R1+0x258], R14 ;  /* 0x0002580e01007387 */ /* 0x0009e20000100a00 */
[----:B-1----:R-:W-:-:S03]  /*38060*/  IMAD.WIDE R16, R13, 0x4, R112 ;  /* 0x000000040d107825 */ /* 0x002fc600078e0270 */
[----:B------:R1:W-:Y:S04]  /*38070*/  STL.64 [R1+0x288], R18 ;  /* 0x0002881201007387 */ /* 0x0003e80000100a00 */
[----:B------:R4:W-:Y:S02]  /*38080*/  STL.64 [R1+0x2c0], R16 ;  /* 0x0002c01001007387 */ /* 0x0009e40000100a00 */
[----:B----4-:R-:W-:-:S04]  /*38090*/  IMAD.WIDE R14, R13, 0x4, R114 ;  /* 0x000000040d0e7825 */ /* 0x010fc800078e0272 */
[C---:B-1----:R-:W-:Y:S01]  /*380a0*/  IMAD.WIDE R18, R13.reuse, 0x4, R116 ;  /* 0x000000040d127825 */ /* 0x042fe200078e0274 */
[----:B------:R1:W-:Y:S03]  /*380b0*/  STL.64 [R1+0x310], R14 ;  /* 0x0003100e01007387 */ /* 0x0003e60000100a00 */
[C---:B------:R-:W-:Y:S01]  /*380c0*/  IMAD.WIDE R16, R13.reuse, 0x4, R174 ;  /* 0x000000040d107825 */ /* 0x040fe200078e02ae */
[----:B------:R-:W-:Y:S04]  /*380d0*/  STL.64 [R1+0x370], R18 ;  /* 0x0003701201007387 */ /* 0x000fe80000100a00 */
[----:B------:R-:W-:Y:S01]  /*380e0*/  STL.64 [R1+0x448], R16 ;  /* 0x0004481001007387 */ /* 0x000fe20000100a00 */
[----:B-1----:R-:W-:-:S05]  /*380f0*/  IMAD.WIDE R14, R13, 0x4, R210 ;  /* 0x000000040d0e7825 */ /* 0x002fca00078e02d2 */
[----:B------:R1:W-:Y:S01]  /*38100*/  STL.64 [R1+0x5a8], R14 ;  /* 0x0005a80e01007387 */ /* 0x0003e20000100a00 */
[----:B------:R-:W-:-:S04]  /*38110*/  IMAD.WIDE R4, R13, 0x4, R4 ;  /* 0x000000040d047825 */ /* 0x000fc800078e0204 */
[C---:B-1----:R-:W-:Y:S01]  /*38120*/  IMAD.WIDE R14, R13.reuse, 0x4, R118 ;  /* 0x000000040d0e7825 */ /* 0x042fe200078e0276 */
[----:B------:R1:W-:Y:S03]  /*38130*/  STL.64 [R1+0x208], R4 ;  /* 0x0002080401007387 */ /* 0x0003e60000100a00 */
[----:B------:R-:W-:-:S04]  /*38140*/  IMAD.WIDE R6, R13, 0x4, R6 ;  /* 0x000000040d067825 */ /* 0x000fc800078e0206 */
[C---:B-1----:R-:W-:Y:S01]  /*38150*/  IMAD.WIDE R4, R13.reuse, 0x4, R120 ;  /* 0x000000040d047825 */ /* 0x042fe200078e0278 */
[----:B------:R1:W-:Y:S04]  /*38160*/  STL.64 [R1+0x220], R6 ;  /* 0x0002200601007387 */ /* 0x0003e80000100a00 */
[----:B------:R-:W-:Y:S04]  /*38170*/  STL.64 [R1+0x240], R14 ;  /* 0x0002400e01007387 */ /* 0x000fe80000100a00 */
[----:B------:R-:W-:Y:S01]  /*38180*/  STL.64 [R1+0x270], R4 ;  /* 0x0002700401007387 */ /* 0x000fe20000100a00 */
[----:B-1----:R-:W-:-:S05]  /*38190*/  IMAD.WIDE R6, R13, 0x4, R122 ;  /* 0x000000040d067825 */ /* 0x002fca00078e027a */
[----:B------:R1:W-:Y:S04]  /*381a0*/  STL.64 [R1+0x2d0], R6 ;  /* 0x0002d00601007387 */ /* 0x0003e80000100a00 */
[----:B-1----:R-:W4:Y:S01]  /*381b0*/  LDL.LU.64 R6, [R1+0x7e8] ;  /* 0x0007e80001067983 */ /* 0x002f220000300a00 */
[----:B------:R-:W-:-:S04]  /*381c0*/  IMAD.WIDE R14, R13, 0x4, R124 ;  /* 0x000000040d0e7825 */ /* 0x000fc800078e027c */
[C---:B------:R-:W-:Y:S01]  /*381d0*/  IMAD.WIDE R4, R13.reuse, 0x4, R176 ;  /* 0x000000040d047825 */ /* 0x040fe200078e02b0 */
[----:B------:R1:W-:Y:S04]  /*381e0*/  STL.64 [R1+0x328], R14 ;  /* 0x0003280e01007387 */ /* 0x0003e80000100a00 */
[----:B------:R1:W-:Y:S02]  /*381f0*/  STL.64 [R1+0x3b8], R4 ;  /* 0x0003b80401007387 */ /* 0x0003e40000100a00 */
[C---:B-1----:R-:W-:Y:S02]  /*38200*/  IMAD.WIDE R14, R13.reuse, 0x4, R212 ;  /* 0x000000040d0e7825 */ /* 0x042fe400078e02d4 */
[----:B------:R-:W4:Y:S04]  /*38210*/  LDL.LU.64 R4, [R1+0x108] ;  /* 0x0001080001047983 */ /* 0x000f280000300a00 */
[----:B------:R1:W-:Y:S02]  /*38220*/  STL.64 [R1+0x528], R14 ;  /* 0x0005280e01007387 */ /* 0x0003e40000100a00 */
[----:B-1----:R-:W-:-:S04]  /*38230*/  IMAD.WIDE R14, R13, 0x4, R126 ;  /* 0x000000040d0e7825 */ /* 0x002fc800078e027e */
[----:B---3--:R-:W-:-:S05]  /*38240*/  IMAD.WIDE R18, R13, 0x4, R236 ;  /* 0x000000040d127825 */ /* 0x008fca00078e02ec */
[----:B------:R1:W-:Y:S01]  /*38250*/  STL.64 [R1+0x1d0], R18 ;  /* 0x0001d01201007387 */ /* 0x0003e20000100a00 */
[----:B------:R-:W-:-:S05]  /*38260*/  IMAD.WIDE R16, R13, 0x4, R238 ;  /* 0x000000040d107825 */ /* 0x000fca00078e02ee */
[----:B------:R3:W-:Y:S01]  /*38270*/  STL.64 [R1+0x1f8], R16 ;  /* 0x0001f81001007387 */ /* 0x0007e20000100a00 */
[----:B-1----:R-:W-:-:S03]  /*38280*/  IMAD.WIDE R18, R13, 0x4, R128 ;  /* 0x000000040d127825 */ /* 0x002fc600078e0280 */
[----:B------:R1:W-:Y:S04]  /*38290*/  STL.64 [R1+0x200], R14 ;  /* 0x0002000e01007387 */ /* 0x0003e80000100a00 */
[----:B------:R3:W-:Y:S02]  /*382a0*/  STL.64 [R1+0x230], R18 ;  /* 0x0002301201007387 */ /* 0x0007e40000100a00 */
[----:B---3--:R-:W-:-:S04]  /*382b0*/  IMAD.WIDE R16, R13, 0x4, R130 ;  /* 0x000000040d107825 */ /* 0x008fc800078e0282 */
[C---:B-1----:R-:W-:Y:S01]  /*382c0*/  IMAD.WIDE R14, R13.reuse, 0x4, R132 ;  /* 0x000000040d0e7825 */ /* 0x042fe200078e0284 */
[----:B------:R1:W-:Y:S03]  /*382d0*/  STL.64 [R1+0x268], R16 ;  /* 0x0002681001007387 */ /* 0x0003e60000100a00 */
[C---:B------:R-:W-:Y:S01]  /*382e0*/  IMAD.WIDE R18, R13.reuse, 0x4, R178 ;  /* 0x000000040d127825 */ /* 0x040fe200078e02b2 */
[----:B------:R3:W-:Y:S04]  /*382f0*/  STL.64 [R1+0x2e8], R14 ;  /* 0x0002e80e01007387 */ /* 0x0007e80000100a00 */
[----:B------:R-:W-:Y:S01]  /*38300*/  STL.64 [R1+0x368], R18 ;  /* 0x0003681201007387 */ /* 0x000fe20000100a00 */
[----:B-1----:R-:W-:-:S03]  /*38310*/  IMAD.WIDE R16, R13, 0x4, R214 ;  /* 0x000000040d107825 */ /* 0x002fc600078e02d6 */
[----:B------:R-:W4:Y:S04]  /*38320*/  LDL.LU.64 R236, [R1+0x810] ;  /* 0x0008100001ec7983 */ /* 0x000f280000300a00 */
[----:B------:R-:W-:Y:S01]  /*38330*/  STL.64 [R1+0x490], R16 ;  /* 0x0004901001007387 */ /* 0x000fe20000100a00 */
[----:B---3--:R-:W-:-:S05]  /*38340*/  IMAD.WIDE R14, R13, 0x4, R240 ;  /* 0x000000040d0e7825 */ /* 0x008fca00078e02f0 */
[----:B------:R1:W-:Y:S04]  /*38350*/  STL.64 [R1+0x170], R14 ;  /* 0x0001700e01007387 */ /* 0x0003e80000100a00 */
[----:B------:R-:W3:Y:S01]  /*38360*/  LDL.LU.64 R240, [R1+0x148] ;  /* 0x0001480001f07983 */ /* 0x000ee20000300a00 */
[----:B-1----:R-:W-:-:S04]  /*38370*/  IMAD.WIDE R14, R13, 0x4, R134 ;  /* 0x000000040d0e7825 */ /* 0x002fc800078e0286 */
[----:B--2---:R-:W-:-:S05]  /*38380*/  IMAD.WIDE R8, R13, 0x4, R8 ;  /* 0x000000040d087825 */ /* 0x004fca00078e0208 */
[----:B------:R1:W-:Y:S01]  /*38390*/  STL.64 [R1+0x190], R8 ;  /* 0x0001900801007387 */ /* 0x0003e20000100a00 */
[----:B------:R-:W-:-:S03]  /*383a0*/  IMAD.WIDE R18, R13, 0x4, R138 ;  /* 0x000000040d127825 */ /* 0x000fc600078e028a */
[----:B-1----:R-:W2:Y:S04]  /*383b0*/  LDL.LU.64 R8, [R1+0x58] ;  /* 0x0000580001087983 */ /* 0x002ea80000300a00 */
[----:B------:R1:W-:Y:S04]  /*383c0*/  STL.64 [R1+0x1b0], R14 ;  /* 0x0001b00e01007387 */ /* 0x0003e80000100a00 */
[----:B------:R-:W2:Y:S04]  /*383d0*/  LDL.LU.64 R230, [R1+0x50] ;  /* 0x0000500001e67983 */ /* 0x000ea80000300a00 */
[----:B------:R-:W2:Y:S01]  /*383e0*/  LDL.LU.64 R234, [R1+0x48] ;  /* 0x0000480001ea7983 */ /* 0x000ea20000300a00 */
[----:B-1----:R-:W-:-:S05]  /*383f0*/  IMAD.WIDE R14, R13, 0x4, R136 ;  /* 0x000000040d0e7825 */ /* 0x002fca00078e0288 */
[----:B------:R1:W-:Y:S04]  /*38400*/  STL.64 [R1+0x1e8], R14 ;  /* 0x0001e80e01007387 */ /* 0x0003e80000100a00 */
[----:B------:R-:W2:Y:S04]  /*38410*/  LDL.LU.64 R16, [R1+0x40] ;  /* 0x0000400001107983 */ /* 0x000ea80000300a00 */
[----:B------:R1:W-:Y:S02]  /*38420*/  STL.64 [R1+0x228], R18 ;  /* 0x0002281201007387 */ /* 0x0003e40000100a00 */
[----:B-1----:R-:W-:-:S05]  /*38430*/  IMAD.WIDE R14, R13, 0x4, R140 ;  /* 0x000000040d0e7825 */ /* 0x002fca00078e028c */
[----:B------:R1:W-:Y:S01]  /*38440*/  STL.64 [R1+0x280], R14 ;  /* 0x0002800e01007387 */ /* 0x0003e20000100a00 */
[----:B------:R-:W-:-:S03]  /*38450*/  IMAD.WIDE R18, R13, 0x4, R180 ;  /* 0x000000040d127825 */ /* 0x000fc600078e02b4 */
[----:B-1----:R-:W2:Y:S04]  /*38460*/  LDL.LU.64 R14, [R1+0x38] ;  /* 0x00003800010e7983 */ /* 0x002ea80000300a00 */
[----:B------:R-:W2:Y:S04]  /*38470*/  LDL.LU.64 R184, [R1+0x30] ;  /* 0x0000300001b87983 */ /* 0x000ea80000300a00 */
[----:B------:R1:W-:Y:S04]  /*38480*/  STL.64 [R1+0x308], R18 ;  /* 0x0003081201007387 */ /* 0x0003e80000100a00 */
[----:B------:R-:W2:Y:S04]  /*38490*/  LDL.LU.64 R232, [R1+0x840] ;  /* 0x0008400001e87983 */ /* 0x000ea80000300a00 */
[----:B------:R-:W2:Y:S01]  /*384a0*/  LDL.LU.64 R220, [R1+0x6f0] ;  /* 0x0006f00001dc7983 */ /* 0x000ea20000300a00 */
[----:B-1----:R-:W-:-:S03]  /*384b0*/  IMAD.WIDE R18, R13, 0x4, R216 ;  /* 0x000000040d127825 */ /* 0x002fc600078e02d8 */
[----:B------:R-:W2:Y:S04]  /*384c0*/  LDL.LU.64 R222, [R1+0x60] ;  /* 0x0000600001de7983 */ /* 0x000ea80000300a00 */
[----:B------:R4:W-:Y:S04]  /*384d0*/  STL.64 [R1+0x3b0], R18 ;  /* 0x0003b01201007387 */ /* 0x0009e80000100a00 */
[----:B------:R-:W2:Y:S01]  /*384e0*/  LDL.LU.64 R228, [R1+0x68] ;  /* 0x0000680001e47983 */ /* 0x000ea20000300a00 */
[----:B----4-:R-:W-:-:S03]  /*384f0*/  IMAD.WIDE R18, R13, 0x4, R6 ;  /* 0x000000040d127825 */ /* 0x010fc600078e0206 */
[----:B------:R-:W4:Y:S04]  /*38500*/  LDL.LU.64 R6, [R1+0x88] ;  /* 0x0000880001067983 */ /* 0x000f280000300a00 */
[----:B------:R1:W-:Y:S04]  /*38510*/  STL.64 [R1+0x130], R18 ;  /* 0x0001301201007387 */ /* 0x0003e80000100a00 */
[----:B------:R-:W4:Y:S01]  /*38520*/  LDL.LU.64 R238, [R1+0x80] ;  /* 0x0000800001ee7983 */ /* 0x000f220000300a00 */
[----:B------:R-:W-:-:S04]  /*38530*/  IMAD.WIDE R20, R13, 0x4, R144 ;  /* 0x000000040d147825 */ /* 0x000fc800078e0290 */
[----:B-1----:R-:W-:-:S04]  /*38540*/  IMAD.WIDE R18, R13, 0x4, R142 ;  /* 0x000000040d127825 */ /* 0x002fc800078e028e */
[----:B------:R-:W-:-:S05]  /*38550*/  IMAD.WIDE R4, R13, 0x4, R4 ;  /* 0x000000040d047825 */ /* 0x000fca00078e0204 */
[----:B------:R1:W-:Y:S04]  /*38560*/  STL.64 [R1+0x140], R4 ;  /* 0x0001400401007387 */ /* 0x0003e80000100a00 */
[----:B------:R-:W4:Y:S01]  /*38570*/  LDL.LU.64 R224, [R1+0x78] ;  /* 0x0000780001e07983 */ /* 0x000f220000300a00 */
[----:B------:R-:W-:-:S03]  /*38580*/  IMAD.WIDE R22, R13, 0x4, R148 ;  /* 0x000000040d167825 */ /* 0x000fc600078e0294 */
[----:B-1----:R-:W4:Y:S04]  /*38590*/  LDL.LU.64 R4, [R1+0x70] ;  /* 0x0000700001047983 */ /* 0x002f280000300a00 */
[----:B------:R1:W-:Y:S04]  /*385a0*/  STL.64 [R1+0x168], R18 ;  /* 0x0001681201007387 */ /* 0x0003e80000100a00 */
[----:B------:R1:W-:Y:S02]  /*385b0*/  STL.64 [R1+0x188], R20 ;  /* 0x0001881401007387 */ /* 0x0003e40000100a00 */
[----:B-1----:R-:W-:-:S04]  /*385c0*/  IMAD.WIDE R18, R13, 0x4, R146 ;  /* 0x000000040d127825 */ /* 0x002fc800078e0292 */
[C---:B------:R-:W-:Y:S01]  /*385d0*/  IMAD.WIDE R20, R13.reuse, 0x4, R182 ;  /* 0x000000040d147825 */ /* 0x040fe200078e02b6 */
[----:B------:R1:W-:Y:S04]  /*385e0*/  STL.64 [R1+0x1c8], R18 ;  /* 0x0001c81201007387 */ /* 0x0003e80000100a00 */
[----:B------:R-:W-:Y:S04]  /*385f0*/  STL.64 [R1+0x218], R22 ;  /* 0x0002181601007387 */ /* 0x000fe80000100a00 */
[----:B------:R-:W-:Y:S01]  /*38600*/  STL.64 [R1+0x290], R20 ;  /* 0x0002901401007387 */ /* 0x000fe20000100a00 */
[----:B-1----:R-:W-:-:S03]  /*38610*/  IMAD.WIDE R18, R13, 0x4, R218 ;  /* 0x000000040d127825 */ /* 0x002fc600078e02da */
[----:B------:R-:W4:Y:S04]  /*38620*/  LDL.LU.64 R226, [R1+0x868] ;  /* 0x0008680001e27983 */ /* 0x000f280000300a00 */
[----:B------:R3:W-:Y:S01]  /*38630*/  STL.64 [R1+0x330], R18 ;  /* 0x0003301201007387 */ /* 0x0007e20000100a00 */
[----:B------:R-:W-:-:S03]  /*38640*/  IMAD.WIDE R166, R13, 0x4, R236 ;  /* 0x000000040da67825 */ /* 0x000fc600078e02ec */
[----:B------:R-:W4:Y:S01]  /*38650*/  LDL.LU.64 R236, [R1+0x770] ;  /* 0x0007700001ec7983 */ /* 0x000f220000300a00 */
[----:B---3--:R-:W-:-:S03]  /*38660*/  IMAD.WIDE R18, R13, 0x4, R240 ;  /* 0x000000040d127825 */ /* 0x008fc600078e02f0 */
[----:B------:R-:W3:Y:S04]  /*38670*/  LDL.LU.64 R240, [R1+0x90] ;  /* 0x0000900001f07983 */ /* 0x000ee80000300a00 */
[----:B------:R1:W-:Y:S01]  /*38680*/  STL.64 [R1+0x110], R18 ;  /* 0x0001101201007387 */ /* 0x0003e20000100a00 */
[----:B--2---:R-:W-:-:S04]  /*38690*/  IMAD.WIDE R8, R13, 0x4, R8 ;  /* 0x000000040d087825 */ /* 0x004fc800078e0208 */
[C---:B------:R-:W-:Y:S02]  /*386a0*/  IMAD.WIDE R20, R13.reuse, 0x4, R230 ;  /* 0x000000040d147825 */ /* 0x040fe400078e02e6 */
[----:B------:R-:W2:Y:S02]  /*386b0*/  LDL.LU.64 R230, [R1+0x98] ;  /* 0x0000980001e67983 */ /* 0x000ea40000300a00 */
[C---:B-1----:R-:W-:Y:S02]  /*386c0*/  IMAD.WIDE R18, R13.reuse, 0x4, R234 ;  /* 0x000000040d127825 */ /* 0x042fe400078e02ea */
[----:B------:R-:W-:Y:S04]  /*386d0*/  STL.64 [R1+0x138], R20 ;  /* 0x0001381401007387 */ /* 0x000fe80000100a00 */
[----:B------:R-:W2:Y:S04]  /*386e0*/  LDL.LU.64 R234, [R1+0xa0] ;  /* 0x0000a00001ea7983 */ /* 0x000ea80000300a00 */
[----:B------:R1:W-:Y:S04]  /*386f0*/  STL.64 [R1+0x160], R18 ;  /* 0x0001601201007387 */ /* 0x0003e80000100a00 */
[----:B------:R-:W-:Y:S01]  /*38700*/  STL.64 [R1+0x120], R8 ;  /* 0x0001200801007387 */ /* 0x000fe20000100a00 */
[----:B-1----:R-:W-:-:S05]  /*38710*/  IMAD.WIDE R18, R13, 0x4, R16 ;  /* 0x000000040d127825 */ /* 0x002fca00078e0210 */
[----:B------:R-:W-:Y:S01]  /*38720*/  STL.64 [R1+0x1a8], R18 ;  /* 0x0001a81201007387 */ /* 0x000fe20000100a00 */
[----:B------:R-:W-:-:S04]  /*38730*/  IMAD.WIDE R16, R13, 0x4, R14 ;  /* 0x000000040d107825 */ /* 0x000fc800078e020e */
[C---:B------:R-:W-:Y:S01]  /*38740*/  IMAD.WIDE R14, R13.reuse, 0x4, R184 ;  /* 0x000000040d0e7825 */ /* 0x040fe200078e02b8 */
[----:B------:R-:W-:Y:S03]  /*38750*/  STL.64 [R1+0x210], R16 ;  /* 0x0002101001007387 */ /* 0x000fe60000100a00 */
[C---:B------:R-:W-:Y:S02]  /*38760*/  IMAD.WIDE R164, R13.reuse, 0x4, R232 ;  /* 0x000000040da47825 */ /* 0x040fe400078e02e8 */
[----:B------:R-:W2:Y:S04]  /*38770*/  LDL.LU.64 R232, [R1+0xa8] ;  /* 0x0000a80001e87983 */ /* 0x000ea80000300a00 */
[----:B------:R4:W-:Y:S01]  /*38780*/  STL.64 [R1+0x2d8], R14 ;  /* 0x0002d80e01007387 */ /* 0x0009e20000100a00 */
[----:B------:R-:W-:-:S05]  /*38790*/  IMAD.WIDE R228, R13, 0x4, R228 ;  /* 0x000000040de47825 */ /* 0x000fca00078e02e4 */
[----:B------:R-:W-:Y:S01]  /*387a0*/  STL.64 [R1+0xd48], R228 ;  /* 0x000d48e401007387 */ /* 0x000fe20000100a00 */
[----:B----4-:R-:W-:-:S03]  /*387b0*/  IMAD.WIDE R14, R13, 0x4, R6 ;  /* 0x000000040d0e7825 */ /* 0x010fc600078e0206 */
[----:B------:R-:W4:Y:S04]  /*387c0*/  LDL.LU.64 R6, [R1+0xb8] ;  /* 0x0000b80001067983 */ /* 0x000f280000300a00 */
[----:B------:R1:W-:Y:S01]  /*387d0*/  STL.64 [R1+0x118], R14 ;  /* 0x0001180e01007387 */ /* 0x0003e20000100a00 */
[----:B------:R-:W-:-:S03]  /*387e0*/  IMAD.WIDE R16, R13, 0x4, R238 ;  /* 0x000000040d107825 */ /* 0x000fc600078e02ee */
[----:B------:R-:W4:Y:S04]  /*387f0*/  LDL.LU.64 R238, [R1+0xb0] ;  /* 0x0000b00001ee7983 */ /* 0x000f280000300a00 */
[----:B------:R-:W-:Y:S04]  /*38800*/  STL.64 [R1+0x148], R16 ;  /* 0x0001481001007387 */ /* 0x000fe80000100a00 */
[----:B------:R-:W4:Y:S01]  /*38810*/  LDL.LU.64 R152, [R1+0x888] ;  /* 0x0008880001987983 */ /* 0x000f220000300a00 */
[----:B-1----:R-:W-:-:S05]  /*38820*/  IMAD.WIDE R14, R13, 0x4, R224 ;  /* 0x000000040d0e7825 */ /* 0x002fca00078e02e0 */
[----:B------:R-:W-:Y:S01]  /*38830*/  STL.64 [R1+0x1a0], R14 ;  /* 0x0001a00e01007387 */ /* 0x000fe20000100a00 */
[----:B------:R-:W-:-:S03]  /*38840*/  IMAD.WIDE R4, R13, 0x4, R4 ;  /* 0x000000040d047825 */ /* 0x000fc600078e0204 */
[----:B------:R-:W4:Y:S04]  /*38850*/  LDL.LU.64 R28, [R1+0x7c8] ;  /* 0x0007c800011c7983 */ /* 0x000f280000300a00 */
[----:B------:R1:W-:Y:S04]  /*38860*/  STL.64 [R1+0x238], R4 ;  /* 0x0002380401007387 */ /* 0x0003e80000100a00 */
[----:B------:R-:W4:Y:S04]  /*38870*/  LDL.LU.64 R26, [R1+0xc0] ;  /* 0x0000c000011a7983 */ /* 0x000f280000300a00 */
[----:B------:R-:W4:Y:S04]  /*38880*/  LDL.LU.64 R224, [R1+0xc8] ;  /* 0x0000c80001e07983 */ /* 0x000f280000300a00 */
[----:B------:R-:W4:Y:S04]  /*38890*/  LDL.LU.64 R18, [R1+0xd0] ;  /* 0x0000d00001127983 */ /* 0x000f280000300a00 */
[----:B-1----:R-:W4:Y:S04]  /*388a0*/  LDL.LU.64 R4, [R1+0xd8] ;  /* 0x0000d80001047983 */ /* 0x002f280000300a00 */
[----:B------:R-:W4:Y:S01]  /*388b0*/  LDL.LU.64 R150, [R1+0xe0] ;  /* 0x0000e00001967983 */ /* 0x000f220000300a00 */
[----:B------:R-:W-:-:S03]  /*388c0*/  IMAD.WIDE R120, R13, 0x4, R222 ;  /* 0x000000040d787825 */ /* 0x000fc600078e02de */
[----:B------:R-:W4:Y:S01]  /*388d0*/  LDL.LU.64 R16, [R1+0xe8] ;  /* 0x0000e80001107983 */ /* 0x000f220000300a00 */
[----:B------:R-:W-:-:S04]  /*388e0*/  IMAD.WIDE R162, R13, 0x4, R220 ;  /* 0x000000040da27825 */ /* 0x000fc800078e02dc */
[----:B------:R-:W-:-:S04]  /*388f0*/  IMAD.WIDE R160, R13, 0x4, R226 ;  /* 0x000000040da07825 */ /* 0x000fc800078e02e2 */
[C---:B------:R-:W-:Y:S02]  /*38900*/  IMAD.WIDE R158, R13.reuse, 0x4, R236 ;  /* 0x000000040d9e7825 */ /* 0x040fe400078e02ec */
[----:B------:R-:W4:Y:S02]  /*38910*/  LDL.LU.64 R236, [R1+0x898] ;  /* 0x0008980001ec7983 */ /* 0x000f240000300a00 */
[C---:B---3--:R-:W-:Y:S02]  /*38920*/  IMAD.WIDE R118, R13.reuse, 0x4, R240 ;  /* 0x000000040d767825 */ /* 0x048fe400078e02f0 */
[----:B------:R-:W3:Y:S04]  /*38930*/  LDL.LU.64 R240, [R1+0x800] ;  /* 0x0008000001f07983 */ /* 0x000ee80000300a00 */
[----:B------:R-:W3:Y:S04]  /*38940*/  LDL.LU.64 R24, [R1+0x250] ;  /* 0x0002500001187983 */ /* 0x000ee80000300a00 */
[----:B------:R-:W3:Y:S01]  /*38950*/  LDL.LU.64 R222, [R1+0xf0] ;  /* 0x0000f00001de7983 */ /* 0x000ee20000300a00 */
[----:B--2---:R-:W-:-:S05]  /*38960*/  IMAD.WIDE R14, R13, 0x4, R234 ;  /* 0x000000040d0e7825 */ /* 0x004fca00078e02ea */
[----:B------:R1:W-:Y:S04]  /*38970*/  STL.64 [R1+0x18], R14 ;  /* 0x0000180e01007387 */ /* 0x0003e80000100a00 */
[----:B------:R-:W2:Y:S04]  /*38980*/  LDL.LU.64 R22, [R1+0xf8] ;  /* 0x0000f80001167983 */ /* 0x000ea80000300a00 */
[----:B------:R-:W2:Y:S04]  /*38990*/  LDL.LU.64 R186, [R1+0x100] ;  /* 0x0001000001ba7983 */ /* 0x000ea80000300a00 */
[----:B------:R-:W2:Y:S04]  /*389a0*/  LDL.LU.64 R234, [R1+0x1b8] ;  /* 0x0001b80001ea7983 */ /* 0x000ea80000300a00 */
[----:B------:R-:W2:Y:S04]  /*389b0*/  LDL.LU.64 R20, [R1+0x1f0] ;  /* 0x0001f00001147983 */ /* 0x000ea80000300a00 */
[----:B-1----:R-:W2:Y:S01]  /*389c0*/  LDL.LU.64 R14, [R1+0x8b8] ;  /* 0x0008b800010e7983 */ /* 0x002ea20000300a00 */
[----:B------:R-:W-:-:S04]  /*389d0*/  IMAD.WIDE R226, R13, 0x4, R230 ;  /* 0x000000040de27825 */ /* 0x000fc800078e02e6 */
[----:B------:R-:W-:-:S05]  /*389e0*/  IMAD.WIDE R30, R13, 0x4, R232 ;  /* 0x000000040d1e7825 */ /* 0x000fca00078e02e8 */
[----:B------:R1:W-:Y:S04]  /*389f0*/  STL.64 [R1+0x68], R30 ;  /* 0x0000681e01007387 */ /* 0x0003e80000100a00 */
[----:B------:R-:W2:Y:S04]  /*38a00*/  LDL.LU.64 R184, [R1+0x830] ;  /* 0x0008300001b87983 */ /* 0x000ea80000300a00 */
[----:B------:R-:W2:Y:S04]  /*38a10*/  LDL.LU.64 R220, [R1+0x688] ;  /* 0x0006880001dc7983 */ /* 0x000ea80000300a00 */
[----:B------:R-:W2:Y:S01]  /*38a20*/  LDL.LU.64 R232, [R1+0x360] ;  /* 0x0003600001e87983 */ /* 0x000ea20000300a00 */
[----:B----4-:R-:W-:-:S03]  /*38a30*/  IMAD.WIDE R32, R13, 0x4, R6 ;  /* 0x000000040d207825 */ /* 0x010fc600078e0206 */
[----:B------:R-:W4:Y:S04]  /*38a40*/  LDL.LU.64 R6, [R1+0x278] ;  /* 0x0002780001067983 */ /* 0x000f280000300a00 */
[----:B------:R-:W-:Y:S01]  /*38a50*/  STL.64 [R1+0x128], R32 ;  /* 0x0001282001007387 */ /* 0x000fe20000100a00 */
[----:B-1----:R-:W-:-:S03]  /*38a60*/  IMAD.WIDE R30, R13, 0x4, R238 ;  /* 0x000000040d1e7825 */ /* 0x002fc600078e02ee */
[----:B------:R-:W4:Y:S04]  /*38a70*/  LDL.LU.64 R230, [R1+0x2a0] ;  /* 0x0002a00001e67983 */ /* 0x000f280000300a00 */
[----:B------:R-:W4:Y:S04]  /*38a80*/  LDL.LU.64 R238, [R1+0x2a8] ;  /* 0x0002a80001ee7983 */ /* 0x000f280000300a00 */
[----:B------:R-:W-:Y:S01]  /*38a90*/  STL.64 [R1+0x198], R30 ;  /* 0x0001981e01007387 */ /* 0x000fe20000100a00 */
[----:B------:R-:W-:-:S04]  /*38aa0*/  IMAD.WIDE R156, R13, 0x4, R152 ;  /* 0x000000040d9c7825 */ /* 0x000fc800078e0298 */
[----:B------:R-:W-:-:S04]  /*38ab0*/  IMAD.WIDE R154, R13, 0x4, R28 ;  /* 0x000000040d9a7825 */ /* 0x000fc800078e021c */
[----:B------:R-:W-:-:S04]  /*38ac0*/  IMAD.WIDE R116, R13, 0x4, R26 ;  /* 0x000000040d747825 */ /* 0x000fc800078e021a */
[C---:B------:R-:W-:Y:S02]  /*38ad0*/  IMAD.WIDE R28, R13.reuse, 0x4, R18 ;  /* 0x000000040d1c7825 */ /* 0x040fe400078e0212 */
[----:B------:R-:W4:Y:S02]  /*38ae0*/  LDL.LU.64 R18, [R1+0x8c8] ;  /* 0x0008c80001127983 */ /* 0x000f240000300a00 */
[C---:B------:R-:W-:Y:S02]  /*38af0*/  IMAD.WIDE R26, R13.reuse, 0x4, R4 ;  /* 0x000000040d1a7825 */ /* 0x040fe400078e0204 */
[----:B------:R1:W-:Y:S04]  /*38b00*/  STL.64 [R1+0x10], R28 ;  /* 0x0000101c01007387 */ /* 0x0003e80000100a00 */
[----:B------:R-:W4:Y:S04]  /*38b10*/  LDL.LU.64 R4, [R1+0x858] ;  /* 0x0008580001047983 */ /* 0x000f280000300a00 */
[----:B------:R1:W-:Y:S02]  /*38b20*/  STL.64 [R1+0x60], R26 ;  /* 0x0000601a01007387 */ /* 0x0003e40000100a00 */
[----:B-1----:R-:W-:-:S04]  /*38b30*/  IMAD.WIDE R28, R13, 0x4, R150 ;  /* 0x000000040d1c7825 */ /* 0x002fc800078e0296 */
[C---:B------:R-:W-:Y:S02]  /*38b40*/  IMAD.WIDE R26, R13.reuse, 0x4, R16 ;  /* 0x000000040d1a7825 */ /* 0x040fe400078e0210 */
[----:B------:R-:W4:Y:S04]  /*38b50*/  LDL.LU.64 R16, [R1+0x750] ;  /* 0x0007500001107983 */ /* 0x000f280000300a00 */
[----:B------:R-:W-:Y:S04]  /*38b60*/  STL.64 [R1+0xb0], R28 ;  /* 0x0000b01c01007387 */ /* 0x000fe80000100a00 */
[----:B------:R2:W-:Y:S01]  /*38b70*/  STL.64 [R1+0x108], R26 ;  /* 0x0001081a01007387 */ /* 0x0005e20000100a00 */
[----:B------:R-:W-:-:S03]  /*38b80*/  IMAD.WIDE R152, R13, 0x4, R236 ;  /* 0x000000040d987825 */ /* 0x000fc600078e02ec */
[----:B------:R-:W4:Y:S01]  /*38b90*/  LDL.LU.64 R236, [R1+0x468] ;  /* 0x0004680001ec7983 */ /* 0x000f220000300a00 */
[----:B---3--:R-:W-:-:S03]  /*38ba0*/  IMAD.WIDE R150, R13, 0x4, R240 ;  /* 0x000000040d967825 */ /* 0x008fc600078e02f0 */
[----:B------:R-:W3:Y:S01]  /*38bb0*/  LDL.LU.64 R240, [R1+0x3e0] ;  /* 0x0003e00001f07983 */ /* 0x000ee20000300a00 */
[----:B------:R-:W-:-:S04]  /*38bc0*/  IMAD.WIDE R114, R13, 0x4, R24 ;  /* 0x000000040d727825 */ /* 0x000fc800078e0218 */
[----:B--2---:R-:W-:-:S04]  /*38bd0*/  IMAD.WIDE R26, R13, 0x4, R22 ;  /* 0x000000040d1a7825 */ /* 0x004fc800078e0216 */
[C---:B------:R-:W-:Y:S01]  /*38be0*/  IMAD.WIDE R24, R13.reuse, 0x4, R186 ;  /* 0x000000040d187825 */ /* 0x040fe200078e02ba */
[----:B------:R-:W-:Y:S03]  /*38bf0*/  STL.64 [R1+0x8], R26 ;  /* 0x0000081a01007387 */ /* 0x000fe60000100a00 */
[C---:B------:R-:W-:Y:S02]  /*38c00*/  IMAD.WIDE R22, R13.reuse, 0x4, R234 ;  /* 0x000000040d167825 */ /* 0x040fe400078e02ea */
[----:B------:R-:W2:Y:S02]  /*38c10*/  LDL.LU.64 R234, [R1+0x3a0] ;  /* 0x0003a00001ea7983 */ /* 0x000ea40000300a00 */
[C---:B------:R-:W-:Y:S02]  /*38c20*/  IMAD.WIDE R20, R13.reuse, 0x4, R20 ;  /* 0x000000040d147825 */ /* 0x040fe400078e0214 */
[----:B------:R-:W-:Y:S02]  /*38c30*/  STL.64 [R1+0x58], R24 ;  /* 0x0000581801007387 */ /* 0x000fe40000100a00 */
[----:B------:R-:W-:-:S02]  /*38c40*/  IMAD.WIDE R148, R13, 0x4, R14 ;  /* 0x000000040d947825 */ /* 0x000fc400078e020e */
[----:B------:R-:W-:Y:S04]  /*38c50*/  STL.64 [R1+0xa8], R22 ;  /* 0x0000a81601007387 */ /* 0x000fe80000100a00 */
[----:B------:R1:W-:Y:S04]  /*38c60*/  STL.64 [R1+0x100], R20 ;  /* 0x0001001401007387 */ /* 0x0003e80000100a00 */
[----:B------:R-:W3:Y:S01]  /*38c70*/  LDL.LU.64 R14, [R1+0x3a8] ;  /* 0x0003a800010e7983 */ /* 0x000ee20000300a00 */
[----:B-1----:R-:W-:-:S04]  /*38c80*/  IMAD.WIDE R20, R13, 0x4, R244 ;  /* 0x000000040d147825 */ /* 0x002fc800078e02f4 */
[----:B------:R-:W-:-:S04]  /*38c90*/  IMAD.WIDE R112, R13, 0x4, R220 ;  /* 0x000000040d707825 */ /* 0x000fc800078e02dc */
[C---:B------:R-:W-:Y:S02]  /*38ca0*/  IMAD.WIDE R220, R13.reuse, 0x4, R232 ;  /* 0x000000040ddc7825 */ /* 0x040fe400078e02e8 */
[----:B------:R-:W3:Y:S02]  /*38cb0*/  LDL.LU.64 R232, [R1+0x8e8] ;  /* 0x0008e80001e87983 */ /* 0x000ee40000300a00 */
[----:B------:R-:W-:-:S04]  /*38cc0*/  IMAD.WIDE R146, R13, 0x4, R184 ;  /* 0x000000040d927825 */ /* 0x000fc800078e02b8 */
[----:B----4-:R-:W-:-:S04]  /*38cd0*/  IMAD.WIDE R6, R13, 0x4, R6 ;  /* 0x000000040d067825 */ /* 0x010fc800078e0206 */
[----:B------:R-:W-:-:S04]  /*38ce0*/  IMAD.WIDE R24, R13, 0x4, R230 ;  /* 0x000000040d187825 */ /* 0x000fc800078e02e6 */
[C---:B------:R-:W-:Y:S01]  /*38cf0*/  IMAD.WIDE R22, R13.reuse, 0x4, R238 ;  /* 0x000000040d167825 */ /* 0x040fe200078e02ee */
[----:B------:R1:W-:Y:S04]  /*38d00*/  STL.64 [R1+0x50], R24 ;  /* 0x0000501801007387 */ /* 0x0003e80000100a00 */
[----:B------:R-:W4:Y:S04]  /*38d10*/  LDL.LU.64 R244, [R1+0xdd8] ;  /* 0x000dd80001f47983 */ /* 0x000f280000300a00 */
[----:B------:R1:W-:Y:S04]  /*38d20*/  STL.64 [R1+0xa0], R22 ;  /* 0x0000a01601007387 */ /* 0x0003e80000100a00 */
[----:B------:R-:W4:Y:S04]  /*38d30*/  LDL.LU.64 R190, [R1+0x880] ;  /* 0x0008800001be7983 */ /* 0x000f280000300a00 */
[----:B------:R-:W4:Y:S04]  /*38d40*/  LDL.LU.64 R184, [R1+0x7a0] ;  /* 0x0007a00001b87983 */ /* 0x000f280000300a00 */
[----:B------:R1:W-:Y:S04]  /*38d50*/  STL.64 [R1+0xf8], R20 ;  /* 0x0000f81401007387 */ /* 0x0003e80000100a00 */
[----:B------:R-:W4:Y:S04]  /*38d60*/  LDL.LU.64 R230, [R1+0x5d0] ;  /* 0x0005d00001e67983 */ /* 0x000f280000300a00 */
[----:B------:R-:W4:Y:S04]  /*38d70*/  LDL.LU.64 R238, [R1+0x488] ;  /* 0x0004880001ee7983 */ /* 0x000f280000300a00 */
[----:B------:R-:W-:Y:S04]  /*38d80*/  STL.64 [R1], R6 ;  /* 0x0000000601007387 */ /* 0x000fe80000100a00 */
[----:B------:R-:W4:Y:S01]  /*38d90*/  LDL.LU.64 R36, [R1+0x440] ;  /* 0x0004400001247983 */ /* 0x000f220000300a00 */
[----:B------:R-:W-:-:S03]  /*38da0*/  IMAD.WIDE R142, R13, 0x4, R4 ;  /* 0x000000040d8e7825 */ /* 0x000fc600078e0204 */
[----:B------:R-:W4:Y:S04]  /*38db0*/  LDL.LU.64 R4, [R1+0x420] ;  /* 0x0004200001047983 */ /* 0x000f280000300a00 */
[----:B------:R-:W4:Y:S04]  /*38dc0*/  LDL.LU.64 R34, [R1+0x8f0] ;  /* 0x0008f00001227983 */ /* 0x000f280000300a00 */
[----:B------:R-:W4:Y:S04]  /*38dd0*/  LDL.LU.64 R32, [R1+0x890] ;  /* 0x0008900001207983 */ /* 0x000f280000300a00 */
[----:B------:R-:W4:Y:S01]  /*38de0*/  LDL.LU.64 R30, [R1+0x7f0] ;  /* 0x0007f000011e7983 */ /* 0x000f220000300a00 */
[----:B------:R-:W-:-:S03]  /*38df0*/  IMAD.WIDE R110, R13, 0x4, R16 ;  /* 0x000000040d6e7825 */ /* 0x000fc600078e0210 */
[----:B------:R-:W4:Y:S01]  /*38e00*/  LDL.LU.64 R188, [R1+0x6d8] ;  /* 0x0006d80001bc7983 */ /* 0x000f220000300a00 */
[----:B------:R-:W-:-:S04]  /*38e10*/  IMAD.WIDE R144, R13, 0x4, R18 ;  /* 0x000000040d907825 */ /* 0x000fc800078e0212 */
[C---:B------:R-:W-:Y:S02]  /*38e20*/  IMAD.WIDE R86, R13.reuse, 0x4, R236 ;  /* 0x000000040d567825 */ /* 0x040fe400078e02ec */
[----:B------:R-:W4:Y:S04]  /*38e30*/  LDL.LU.64 R236, [R1+0x550] ;  /* 0x0005500001ec7983 */ /* 0x000f280000300a00 */
[----:B------:R-:W4:Y:S04]  /*38e40*/  LDL.LU.64 R28, [R1+0x4f0] ;  /* 0x0004f000011c7983 */ /* 0x000f280000300a00 */
[----:B------:R-:W4:Y:S04]  /*38e50*/  LDL.LU.64 R26, [R1+0x4c8] ;  /* 0x0004c800011a7983 */ /* 0x000f280000300a00 */
[----:B-1----:R-:W4:Y:S04]  /*38e60*/  LDL.LU.64 R24, [R1+0x8f8] ;  /* 0x0008f80001187983 */ /* 0x002f280000300a00 */
[----:B------:R-:W4:Y:S01]  /*38e70*/  LDL.LU.64 R22, [R1+0x8a8] ;  /* 0x0008a80001167983 */ /* 0x000f220000300a00 */
[----:B--2---:R-:W-:-:S05]  /*38e80*/  IMAD.WIDE R16, R13, 0x4, R234 ;  /* 0x000000040d107825 */ /* 0x004fca00078e02ea */
[----:B------:R3:W-:Y:S04]  /*38e90*/  STL.64 [R1+0x48], R16 ;  /* 0x0000481001007387 */ /* 0x0007e80000100a00 */
[----:B------:R-:W2:Y:S04]  /*38ea0*/  LDL.LU.64 R186, [R1+0x818] ;  /* 0x0008180001ba7983 */ /* 0x000ea80000300a00 */
[----:B------:R-:W2:Y:S01]  /*38eb0*/  LDL.LU.64 R20, [R1+0x728] ;  /* 0x0007280001147983 */ /* 0x000ea20000300a00 */
[----:B---3--:R-:W-:-:S03]  /*38ec0*/  IMAD.WIDE R16, R13, 0x4, R14 ;  /* 0x000000040d107825 */ /* 0x008fc600078e020e */
[----:B------:R-:W3:Y:S01]  /*38ed0*/  LDL.LU.64 R234, [R1+0x620] ;  /* 0x0006200001ea7983 */ /* 0x000ee20000300a00 */
[----:B------:R-:W-:-:S03]  /*38ee0*/  IMAD.WIDE R14, R13, 0x4, R250 ;  /* 0x000000040d0e7825 */ /* 0x000fc600078e02fa */
[----:B------:R-:W3:Y:S04]  /*38ef0*/  LDL.LU.64 R250, [R1+0xdd0] ;  /* 0x000dd00001fa7983 */ /* 0x000ee80000300a00 */
[----:B------:R1:W-:Y:S04]  /*38f00*/  STL.64 [R1+0x98], R16 ;  /* 0x0000981001007387 */ /* 0x0003e80000100a00 */
[----:B------:R-:W3:Y:S04]  /*38f10*/  LDL.LU.64 R18, [R1+0x908] ;  /* 0x0009080001127983 */ /* 0x000ee80000300a00 */
[----:B------:R1:W-:Y:S04]  /*38f20*/  STL.64 [R1+0xf0], R14 ;  /* 0x0000f00e01007387 */ /* 0x0003e80000100a00 */
[----:B-1----:R-:W3:Y:S01]  /*38f30*/  LDL.LU.64 R16, [R1+0x8c0] ;  /* 0x0008c00001107983 */ /* 0x002ee20000300a00 */
[----:B------:R-:W-:-:S03]  /*38f40*/  IMAD.WIDE R140, R13, 0x4, R232 ;  /* 0x000000040d8c7825 */ /* 0x000fc600078e02e8 */
[----:B------:R-:W3:Y:S04]  /*38f50*/  LDL.LU.64 R14, [R1+0x848] ;  /* 0x00084800010e7983 */ /* 0x000ee80000300a00 */
[----:B------:R-:W3:Y:S01]  /*38f60*/  LDL.LU.64 R232, [R1+0x788] ;  /* 0x0007880001e87983 */ /* 0x000ee20000300a00 */
[----:B----4-:R-:W-:-:S03]  /*38f70*/  IMAD.WIDE R108, R13, 0x4, R184 ;  /* 0x000000040d6c7825 */ /* 0x010fc600078e02b8 */
[----:B------:R-:W4:Y:S01]  /*38f80*/  LDL.LU.64 R184, [R1+0x928] ;  /* 0x0009280001b87983 */ /* 0x000f220000300a00 */
[----:B------:R-:W-:-:S03]  /*38f90*/  IMAD.WIDE R84, R13, 0x4, R230 ;  /* 0x000000040d547825 */ /* 0x000fc600078e02e6 */
[----:B------:R-:W4:Y:S01]  /*38fa0*/  LDL.LU.64 R230, [R1+0x8d0] ;  /* 0x0008d00001e67983 */ /* 0x000f220000300a00 */
[----:B------:R-:W-:-:S04]  /*38fb0*/  IMAD.WIDE R38, R13, 0x4, R36 ;  /* 0x000000040d267825 */ /* 0x000fc800078e0224 */
[C---:B------:R-:W-:Y:S01]  /*38fc0*/  IMAD.WIDE R36, R13.reuse, 0x4, R248 ;  /* 0x000000040d247825 */ /* 0x040fe200078e02f8 */
[----:B------:R-:W-:Y:S04]  /*38fd0*/  STL.64 [R1+0x40], R38 ;  /* 0x0000402601007387 */ /* 0x000fe80000100a00 */
[----:B------:R-:W4:Y:S01]  /*38fe0*/  LDL.LU.64 R248, [R1+0xdc8] ;  /* 0x000dc80001f87983 */ /* 0x000f220000300a00 */
[----:B------:R-:W-:-:S03]  /*38ff0*/  IMAD.WIDE R4, R13, 0x4, R4 ;  /* 0x000000040d047825 */ /* 0x000fc600078e0204 */
[----:B------:R-:W-:Y:S04]  /*39000*/  STL.64 [R1+0xe8], R36 ;  /* 0x0000e82401007387 */ /* 0x000fe80000100a00 */
[----:B------:R-:W-:Y:S04]  /*39010*/  STL.64 [R1+0x90], R4 ;  /* 0x0000900401007387 */ /* 0x000fe80000100a00 */
[----:B------:R1:W-:Y:S02]  /*39020*/  STL.64 [R1+0xd38], R4 ;  /* 0x000d380401007387 */ /* 0x0003e40000100a00 */
[----:B-1----:R-:W-:-:S04]  /*39030*/  IMAD.WIDE R4, R13, 0x4, R2 ;  /* 0x000000040d047825 */ /* 0x002fc800078e0202 */
[----:B------:R-:W-:-:S04]  /*39040*/  IMAD.WIDE R28, R13, 0x4, R28 ;  /* 0x000000040d1c7825 */ /* 0x000fc800078e021c */
[C---:B------:R-:W-:Y:S01]  /*39050*/  IMAD.WIDE R26, R13.reuse, 0x4, R26 ;  /* 0x000000040d1a7825 */ /* 0x040fe200078e021a */
[----:B------:R-:W-:Y:S04]  /*39060*/  STL.64 [R1+0x38], R28 ;  /* 0x0000381c01007387 */ /* 0x000fe80000100a00 */
[----:B------:R-:W4:Y:S04]  /*39070*/  LDL.LU.64 R2, [R1+0xdc0] ;  /* 0x000dc00001027983 */ /* 0x000f280000300a00 */
[----:B------:R-:W-:Y:S04]  /*39080*/  STL.64 [R1+0x88], R26 ;  /* 0x0000881a01007387 */ /* 0x000fe80000100a00 */
[----:B------:R4:W-:Y:S01]  /*39090*/  STL.64 [R1+0xe0], R4 ;  /* 0x0000e00401007387 */ /* 0x0009e20000100a00 */
[----:B--2---:R-:W-:-:S04]  /*390a0*/  IMAD.WIDE R80, R13, 0x4, R20 ;  /* 0x000000040d507825 */ /* 0x004fc800078e0214 */
[----:B---3--:R-:W-:-:S04]  /*390b0*/  IMAD.WIDE R20, R13, 0x4, R250 ;  /* 0x000000040d147825 */ /* 0x008fc800078e02fa */
[C---:B----4-:R-:W-:Y:S02]  /*390c0*/  IMAD.WIDE R4, R13.reuse, 0x4, R248 ;  /* 0x000000040d047825 */ /* 0x050fe400078e02f8 */
[----:B------:R-:W2:Y:S04]  /*390d0*/  LDL.LU.64 R248, [R1+0xdb8] ;  /* 0x000db80001f87983 */ /* 0x000ea80000300a00 */
[----:B------:R-:W3:Y:S01]  /*390e0*/  LDL.LU.64 R250, [R1+0xdb0] ;  /* 0x000db00001fa7983 */ /* 0x000ee20000300a00 */
[----:B------:R-:W-:-:S03]  /*390f0*/  IMAD.WIDE R246, R13, 0x4, R246 ;  /* 0x000000040df67825 */ /* 0x000fc600078e02f6 */
[----:B------:R1:W-:Y:S01]  /*39100*/  STL.64 [R1+0x30], R4 ;  /* 0x0000300401007387 */ /* 0x0003e20000100a00 */
[----:B------:R-:W-:-:S03]  /*39110*/  IMAD.WIDE R78, R13, 0x4, R232 ;  /* 0x000000040d4e7825 */ /* 0x000fc600078e02e8 */
[----:B------:R-:W-:Y:S01]  /*39120*/  LDGSTS.E [R12+-0x78880], desc[UR20][R246.64], P5 ;  /* 0x87780000f60c7fae */ /* 0x000fe2000a9a1014 */
[----:B-1----:R-:W-:-:S03]  /*39130*/  IMAD.WIDE R4, R13, 0x4, R246 ;  /* 0x000000040d047825 */ /* 0x002fc600078e02f6 */
[----:B------:R-:W4:Y:S04]  /*39140*/  LDL.LU.64 R246, [R1+0xda8] ;  /* 0x000da80001f67983 */ /* 0x000f280000300a00 */
[----:B------:R-:W-:Y:S04]  /*39150*/  STL.64 [R1+0x80], R20 ;  /* 0x0000801401007387 */ /* 0x000fe80000100a00 */
[----:B------:R3:W-:Y:S01]  /*39160*/  STL.64 [R1+0xd8], R4 ;  /* 0x0000d80401007387 */ /* 0x0007e20000100a00 */
[----:B------:R-:W-:-:S04]  /*39170*/  IMAD.WIDE R102, R13, 0x4, R14 ;  /* 0x000000040d667825 */ /* 0x000fc800078e020e */
[----:B------:R-:W-:-:S04]  /*39180*/  IMAD.WIDE R14, R13, 0x4, R2 ;  /* 0x000000040d0e7825 */ /* 0x000fc800078e0202 */
[C---:B--2---:R-:W-:Y:S02]  /*39190*/  IMAD.WIDE R232, R13.reuse, 0x4, R248 ;  /* 0x000000040de87825 */ /* 0x044fe400078e02f8 */
[----:B------:R-:W2:Y:S02]  /*391a0*/  LDL.LU.64 R248, [R1+0xda0] ;  /* 0x000da00001f87983 */ /* 0x000ea40000300a00 */
[C---:B---3--:R-:W-:Y:S02]  /*391b0*/  IMAD.WIDE R4, R13.reuse, 0x4, R250 ;  /* 0x000000040d047825 */ /* 0x048fe400078e02fa */
[----:B------:R-:W3:Y:S04]  /*391c0*/  LDL.LU.64 R250, [R1+0xd98] ;  /* 0x000d980001fa7983 */ /* 0x000ee80000300a00 */
[----:B------:R-:W2:Y:S01]  /*391d0*/  LDL.LU.64 R2, [R1+0xd90] ;  /* 0x000d900001027983 */ /* 0x000ea20000300a00 */
[----:B------:R-:W-:-:S03]  /*391e0*/  IMAD.WIDE R10, R13, 0x4, R10 ;  /* 0x000000040d0a7825 */ /* 0x000fc600078e020a */
[----:B------:R1:W-:Y:S04]  /*391f0*/  STL.64 [R1+0x28], R4 ;  /* 0x0000280401007387 */ /* 0x0003e80000100a00 */
[----:B------:R-:W-:Y:S01]  /*39200*/  LDGSTS.E [R252+-0x78480], desc[UR20][R10.64], P5 ;  /* 0x87b800000afc7fae */ /* 0x000fe2000a9a1014 */
[----:B-1----:R-:W-:-:S03]  /*39210*/  IMAD.WIDE R4, R13, 0x4, R10 ;  /* 0x000000040d047825 */ /* 0x002fc600078e020a */
[----:B------:R-:W4:Y:S04]  /*39220*/  LDL.LU.64 R10, [R1+0xd88] ;  /* 0x000d8800010a7983 */ /* 0x000f280000300a00 */
[----:B------:R1:W-:Y:S04]  /*39230*/  STL.64 [R1+0x78], R14 ;  /* 0x0000780e01007387 */ /* 0x0003e80000100a00 */
[----:B------:R4:W-:Y:S04]  /*39240*/  STL.64 [R1+0xc8], R4 ;  /* 0x0000c80401007387 */ /* 0x0009e80000100a00 */
[----:B-1----:R-:W4:Y:S01]  /*39250*/  LDL.LU.64 R14, [R1+0x9b8] ;  /* 0x0009b800010e7983 */ /* 0x002f220000300a00 */
[----:B------:R-:W-:-:S04]  /*39260*/  IMAD.WIDE R242, R13, 0x4, R242 ;  /* 0x000000040df27825 */ /* 0x000fc800078e02f2 */
[C---:B------:R-:W-:Y:S01]  /*39270*/  IMAD.WIDE R128, R13.reuse, 0x4, R18 ;  /* 0x000000040d807825 */ /* 0x040fe200078e0212 */
[----:B------:R1:W-:Y:S03]  /*39280*/  LDGSTS.E [R12+-0x78080], desc[UR20][R242.64], P5 ;  /* 0x87f80000f20c7fae */ /* 0x0003e6000a9a1014 */
[----:B------:R-:W-:-:S04]  /*39290*/  IMAD.WIDE R122, R13, 0x4, R230 ;  /* 0x000000040d7a7825 */ /* 0x000fc800078e02e6 */
[----:B------:R-:W-:-:S04]  /*392a0*/  IMAD.WIDE R126, R13, 0x4, R16 ;  /* 0x000000040d7e7825 */ /* 0x000fc800078e0210 */
[----:B------:R-:W-:-:S04]  /*392b0*/  IMAD.WIDE R124, R13, 0x4, R184 ;  /* 0x000000040d7c7825 */ /* 0x000fc800078e02b8 */
[----:B---3--:R-:W-:-:S04]  /*392c0*/  IMAD.WIDE R88, R13, 0x4, R250 ;  /* 0x000000040d587825 */ /* 0x008fc800078e02fa */
[C---:B--2---:R-:W-:Y:S01]  /*392d0*/  IMAD.WIDE R76, R13.reuse, 0x4, R248 ;  /* 0x000000040d4c7825 */ /* 0x044fe200078e02f8 */
[----:B------:R-:W2:Y:S01]  /*392e0*/  LDL.LU.64 R250, [R1+0xd80] ;  /* 0x000d800001fa7983 */ /* 0x000ea20000300a00 */
[----:B-1----:R-:W1:Y:S02]  /*392f0*/  LDC R12, c[0x0][0x3a0] ;  /* 0x0000e800ff0c7b82 */ /* 0x002e640000000800 */
[C---:B------:R-:W-:Y:S01]  /*39300*/  IMAD.WIDE R230, R13.reuse, 0x4, R2 ;  /* 0x000000040de67825 */ /* 0x040fe200078e0202 */
[----:B------:R-:W3:Y:S03]  /*39310*/  LDL.LU.64 R248, [R1+0xd78] ;  /* 0x000d780001f87983 */ /* 0x000ee60000300a00 */
[C---:B------:R-:W-:Y:S01]  /*39320*/  IMAD.WIDE R18, R13.reuse, 0x4, R244 ;  /* 0x000000040d127825 */ /* 0x040fe200078e02f4 */
[----:B------:R-:W3:Y:S03]  /*39330*/  LDL.LU.64 R2, [R1+0xd70] ;  /* 0x000d700001027983 */ /* 0x000ee60000300a00 */
[C---:B----4-:R-:W-:Y:S01]  /*39340*/  IMAD.WIDE R4, R13.reuse, 0x4, R246 ;  /* 0x000000040d047825 */ /* 0x050fe200078e02f6 */
[----:B------:R-:W4:Y:S03]  /*39350*/  S2R R252, SR_TID.X ;  /* 0x0000000000fc7919 */ /* 0x000f260000002100 */
[----:B------:R-:W-:Y:S01]  /*39360*/  IMAD.WIDE R16, R13, 0x4, R242 ;  /* 0x000000040d107825 */ /* 0x000fe200078e02f2 */
[----:B------:R-:W3:Y:S04]  /*39370*/  LDL.LU.64 R246, [R1+0xd68] ;  /* 0x000d680001f67983 */ /* 0x000ee80000300a00 */
[----:B------:R-:W3:Y:S04]  /*39380*/  LDL.LU.64 R244, [R1+0xd60] ;  /* 0x000d600001f47983 */ /* 0x000ee80000300a00 */
[----:B------:R-:W3:Y:S04]  /*39390*/  LDL.LU.64 R242, [R1+0xd58] ;  /* 0x000d580001f27983 */ /* 0x000ee80000300a00 */
[----:B------:R4:W-:Y:S04]  /*393a0*/  STL.64 [R1+0x70], R18 ;  /* 0x0000701201007387 */ /* 0x0009e80000100a00 */
[----:B------:R4:W-:Y:S04]  /*393b0*/  STL.64 [R1+0xb8], R16 ;  /* 0x0000b81001007387 */ /* 0x0009e80000100a00 */
[----:B------:R-:W-:Y:S04]  /*393c0*/  STL.64 [R1+0x20], R4 ;  /* 0x0000200401007387 */ /* 0x000fe80000100a00 */
[----:B----4-:R-:W4:Y:S04]  /*393d0*/  LDL.LU.64 R18, [R1+0xb88] ;  /* 0x000b880001127983 */ /* 0x010f280000300a00 */
[----:B------:R-:W3:Y:S04]  /*393e0*/  LDL.LU.64 R16, [R1+0xb10] ;  /* 0x000b100001107983 */ /* 0x000ee80000300a00 */
[----:B------:R-:W3:Y:S01]  /*393f0*/  LDL.LU.64 R184, [R1+0xb08] ;  /* 0x000b080001b87983 */ /* 0x000ee20000300a00 */
[----:B------:R-:W-:-:S03]  /*39400*/  UIADD3 UR4, UPT, UPT, UR14, -0x280, URZ ;  /* 0xfffffd800e047890 */ /* 0x000fc6000fffe0ff */
[----:B------:R-:W0:Y:S01]  /*39410*/  LDGDEPBAR ;  /* 0x00000000000079af */ /* 0x000e220000000000 */
[----:B--2---:R-:W-:-:S03]  /*39420*/  IMAD.WIDE R74, R251, 0x4, R14 ;  /* 0x00000004fb4a7825 */ /* 0x004fc600078e020e */
[----:B------:R-:W2:Y:S04]  /*39430*/  LDL.LU.64 R14, [R1+0xaa0] ;  /* 0x000aa000010e7983 */ /* 0x000ea80000300a00 */
[----:B------:R-:W-:Y:S01]  /*39440*/  STL.64 [R1+0xcb8], R74 ;  /* 0x000cb84a01007387 */ /* 0x000fe20000100a00 */
[----:B----4-:R-:W-:-:S03]  /*39450*/  IMAD.WIDE R72, R251, 0x4, R18 ;  /* 0x00000004fb487825 */ /* 0x010fc600078e0212 */
[----:B------:R-:W4:Y:S01]  /*39460*/  LDL.LU.64 R18, [R1+0xa98] ;  /* 0x000a980001127983 */ /* 0x000f220000300a00 */
[----:B---3--:R-:W-:-:S03]  /*39470*/  IMAD.WIDE R38, R251, 0x4, R16 ;  /* 0x00000004fb267825 */ /* 0x008fc600078e0210 */
[----:B------:R-:W3:Y:S01]  /*39480*/  LDL.LU.64 R16, [R1+0xa30] ;  /* 0x000a300001107983 */ /* 0x000ee20000300a00 */
[----:B------:R-:W-:-:S03]  /*39490*/  IMAD.WIDE R40, R251, 0x4, R184 ;  /* 0x00000004fb287825 */ /* 0x000fc600078e02b8 */
[----:B------:R-:W-:Y:S04]  /*394a0*/  STL.64 [R1+0xcc0], R72 ;  /* 0x000cc04801007387 */ /* 0x000fe80000100a00 */
[----:B------:R-:W-:Y:S04]  /*394b0*/  STL.64 [R1+0xcc8], R38 ;  /* 0x000cc82601007387 */ /* 0x000fe80000100a00 */
[----:B------:R-:W4:Y:S01]  /*394c0*/  LDL.LU.64 R184, [R1+0xa28] ;  /* 0x000a280001b87983 */ /* 0x000f220000300a00 */
[----:B-1----:R-:W-:Y:S01]  /*394d0*/  VIADD R12, R12, 0x7f ;  /* 0x0000007f0c0c7836 */ /* 0x002fe20000000000 */
[----:B------:R-:W-:-:S02]  /*394e0*/  ISETP.GE.AND P0, PT, R3, UR4, PT ;  /* 0x0000000403007c0c */ /* 0x000fc4000bf06270 */
[----:B------:R-:W-:Y:S02]  /*394f0*/  LOP3.LUT R252, R252, 0x7f, RZ, 0xc0, !PT ;  /* 0x0000007ffcfc7812 */ /* 0x000fe400078ec0ff */
[----:B------:R-:W-:Y:S02]  /*39500*/  ISETP.GT.AND P3, PT, R12, 0x2ff, PT ;  /* 0x000002ff0c00780c */ /* 0x000fe40003f64270 */
[----:B------:R-:W-:Y:S02]  /*39510*/  SEL R12, RZ, 0x4, P0 ;  /* 0x00000004ff0c7807 */ /* 0x000fe40000000000 */
[----:B------:R-:W-:Y:S02]  /*39520*/  ISETP.GE.AND P0, PT, R252, UR4, PT ;  /* 0x00000004fc007c0c */ /* 0x000fe4000bf06270 */
[----:B------:R-:W-:Y:S02]  /*39530*/  SEL R12, R12, RZ, P3 ;  /* 0x000000ff0c0c7207 */ /* 0x000fe40001800000 */
[----:B------:R-:W-:-:S02]  /*39540*/  LOP3.LUT R252, R3, 0x2, RZ, 0xfc, !PT ;  /* 0x0000000203fc7812 */ /* 0x000fc400078efcff */
[----:B------:R-:W-:Y:S01]  /*39550*/  ISETP.NE.U32.AND P4, PT, R12, RZ, PT ;  /* 0x000000ff0c00720c */ /* 0x000fe20003f85070 */
[----:B------:R-:W-:Y:S01]  /*39560*/  BAR.SYNC.DEFER_BLOCKING 0x0 ;  /* 0x0000000000007b1d */ /* 0x000fe20000010000 */
[----:B------:R-:W-:Y:S02]  /*39570*/  SEL R12, RZ, 0x4, P0 ;  /* 0x00000004ff0c7807 */ /* 0x000fe40000000000 */
[----:B------:R-:W-:Y:S02]  /*39580*/  ISETP.GE.AND P0, PT, R252, UR4, PT ;  /* 0x00000004fc007c0c */ /* 0x000fe4000bf06270 */
[----:B------:R-:W-:Y:S01]  /*39590*/  SEL R12, R12, RZ, P3 ;  /* 0x000000ff0c0c7207 */ /* 0x000fe20001800000 */
[----:B--2---:R-:W-:-:S06]  /*395a0*/  IMAD.WIDE R70, R251, 0x4, R14 ;  /* 0x00000004fb467825 */ /* 0x004fcc00078e020e */
[----:B------:R-:W-:Y:S01]  /*395b0*/  @!PT LDS RZ, [RZ] ;  /* 0x00000000fffff984 */ /* 0x000fe20000000800 */
[----:B------:R-:W-:Y:S01]  /*395c0*/  @!PT LDS RZ, [RZ] ;  /* 0x00000000fffff984 */ /* 0x000fe20000000800 */
[----:B------:R-:W-:Y:S01]  /*395d0*/  @!PT LDS RZ, [RZ] ;  /* 0x00000000fffff984 */ /* 0x000fe20000000800 */
[----:B------:R-:W-:Y:S04]  /*395e0*/  LDGSTS.E [R11+0x8000], desc[UR20][R74.64], P4 ;  /* 0x080000004a0b7fae */ /* 0x000fe8000a1a1014 */
[----:B------:R-:W2:Y:S04]  /*395f0*/  LDL.LU.64 R14, [R1+0xb80] ;  /* 0x000b8000010e7983 */ /* 0x000ea80000300a00 */
[----:B------:R1:W-:Y:S04]  /*39600*/  STL.64 [R1+0xcd0], R40 ;  /* 0x000cd02801007387 */ /* 0x0003e80000100a00 */
[----:B------:R-:W-:Y:S04]  /*39610*/  STL.64 [R1+0xcd8], R70 ;  /* 0x000cd84601007387 */ /* 0x000fe80000100a00 */
[----:B------:R-:W2:Y:S01]  /*39620*/  LDL.LU.64 R20, [R1+0xb78] ;  /* 0x000b780001147983 */ /* 0x000ea20000300a00 */
[----:B---3--:R-:W-:-:S03]  /*39630*/  IMAD.WIDE R214, R251, 0x4, R16 ;  /* 0x00000004fbd67825 */ /* 0x008fc600078e0210 */
[----:B------:R-:W3:Y:S01]  /*39640*/  LDL.LU.64 R16, [R1+0xb00] ;  /* 0x000b000001107983 */ /* 0x000ee20000300a00 */
[----:B----4-:R-:W-:-:S05]  /*39650*/  IMAD.WIDE R212, R251, 0x4, R18 ;  /* 0x00000004fbd47825 */ /* 0x010fca00078e0212 */
[----:B------:R-:W-:Y:S01]  /*39660*/  STL.64 [R1+0xce0], R212 ;  /* 0x000ce0d401007387 */ /* 0x000fe20000100a00 */
[----:B------:R-:W-:-:S03]  /*39670*/  IMAD.WIDE R216, R251, 0x4, R184 ;  /* 0x00000004fbd87825 */ /* 0x000fc600078e02b8 */
[----:B------:R-:W-:Y:S04]  /*39680*/  STL.64 [R1+0xce8], R214 ;  /* 0x000ce8d601007387 */ /* 0x000fe80000100a00 */
[----:B------:R-:W4:Y:S04]  /*39690*/  LDL.LU.64 R18, [R1+0xaf8] ;  /* 0x000af80001127983 */ /* 0x000f280000300a00 */
[----:B------:R-:W4:Y:S01]  /*396a0*/  LDL.LU.64 R184, [R1+0xa90] ;  /* 0x000a900001b87983 */ /* 0x000f220000300a00 */
[----:B------:R-:W-:Y:S02]  /*396b0*/  ISETP.NE.U32.AND P1, PT, R12, RZ, PT ;  /* 0x000000ff0c00720c */ /* 0x000fe40003f25070 */
[----:B------:R-:W-:-:S02]  /*396c0*/  SEL R12, RZ, 0x4, P0 ;  /* 0x00000004ff0c7807 */ /* 0x000fc40000000000 */
[C---:B------:R-:W-:Y:S02]  /*396d0*/  LOP3.LUT R252, R3.reuse, 0x20, RZ, 0xfc, !PT ;  /* 0x0000002003fc7812 */ /* 0x040fe400078efcff */
[----:B------:R-:W-:Y:S02]  /*396e0*/  SEL R12, R12, RZ, P3 ;  /* 0x000000ff0c0c7207 */ /* 0x000fe40001800000 */
[----:B------:R-:W-:Y:S02]  /*396f0*/  ISETP.GE.AND P5, PT, R252, UR4, PT ;  /* 0x00000004fc007c0c */ /* 0x000fe4000bfa6270 */
[----:B------:R-:W-:Y:S02]  /*39700*/  ISETP.NE.U32.AND P0, PT, R12, RZ, PT ;  /* 0x000000ff0c00720c */ /* 0x000fe40003f05070 */
[----:B------:R-:W-:Y:S02]  /*39710*/  SEL R12, RZ, 0x4, P5 ;  /* 0x00000004ff0c7807 */ /* 0x000fe40002800000 */
[----:B------:R-:W-:-:S02]  /*39720*/  LOP3.LUT R252, R3, 0x22, RZ, 0xfc, !PT ;  /* 0x0000002203fc7812 */ /* 0x000fc400078efcff */
[----:B------:R-:W-:Y:S02]  /*39730*/  SEL R12, R12, RZ, P3 ;  /* 0x000000ff0c0c7207 */ /* 0x000fe40001800000 */
[----:B------:R-:W-:Y:S02]  /*39740*/  ISETP.GE.AND P5, PT, R252, UR4, PT ;  /* 0x00000004fc007c0c */ /* 0x000fe4000bfa6270 */
[----:B------:R-:W-:Y:S02]  /*39750*/  ISETP.NE.U32.AND P6, PT, R12, RZ, PT ;  /* 0x000000ff0c00720c */ /* 0x000fe40003fc5070 */
[----:B------:R-:W-:Y:S01]  /*39760*/  SEL R12, RZ, 0x4, P5 ;  /* 0x00000004ff0c7807 */ /* 0x000fe20002800000 */
[----:B------:R-:W-:Y:S01]  /*39770*/  IMAD.WIDE R224, R13, 0x4, R224 ;  /* 0x000000040de07825 */ /* 0x000fe200078e02e0 */
[----:B------:R-:W-:Y:S01]  /*39780*/  LOP3.LUT R252, R3, 0x40, RZ, 0xfc, !PT ;  /* 0x0000004003fc7812 */ /* 0x000fe200078efcff */
[----:B------:R-:W-:Y:S01]  /*39790*/  LDGSTS.E [R11+0x8008], desc[UR20][R72.64], P0 ;  /* 0x08008000480b7fae */ /* 0x000fe200081a1014 */
[----:B------:R-:W-:-:S02]  /*397a0*/  SEL R12, R12, RZ, P3 ;  /* 0x000000ff0c0c7207 */ /* 0x000fc40001800000 */
[----:B------:R-:W-:Y:S02]  /*397b0*/  ISETP.GE.AND P5, PT, R252, UR4, PT ;  /* 0x00000004fc007c0c */ /* 0x000fe4000bfa6270 */
[----:B------:R-:W-:Y:S02]  /*397c0*/  LOP3.LUT R252, R3, 0x42, RZ, 0xfc, !PT ;  /* 0x0000004203fc7812 */ /* 0x000fe400078efcff */
[----:B------:R-:W-:Y:S01]  /*397d0*/  ISETP.NE.U32.AND P4, PT, R12, RZ, PT ;  /* 0x000000ff0c00720c */ /* 0x000fe20003f85070 */
[C---:B------:R-:W-:Y:S01]  /*397e0*/  IMAD.WIDE R222, R13.reuse, 0x4, R222 ;  /* 0x000000040dde7825 */ /* 0x040fe200078e02de */
[----:B------:R-:W-:Y:S01]  /*397f0*/  SEL R12, RZ, 0x4, P5 ;  /* 0x00000004ff0c7807 */ /* 0x000fe20002800000 */
[----:B------:R-:W-:Y:S01]  /*39800*/  LDGSTS.E [R11+0xa000], desc[UR20][R38.64], P6 ;  /* 0x0a000000260b7fae */ /* 0x000fe2000b1a1014 */
[----:B------:R-:W-:Y:S01]  /*39810*/  ISETP.GE.AND P5, PT, R252, UR4, PT ;  /* 0x00000004fc007c0c */ /* 0x000fe2000bfa6270 */
[----:B------:R-:W-:Y:S01]  /*39820*/  IMAD.WIDE R240, R13, 0x4, R240 ;  /* 0x000000040df07825 */ /* 0x000fe200078e02f0 */
[----:B------:R-:W-:-:S03]  /*39830*/  SEL R12, R12, RZ, P3 ;  /* 0x000000ff0c0c7207 */ /* 0x000fc60001800000 */
[----:B------:R-:W-:Y:S01]  /*39840*/  IMAD.WIDE R138, R13, 0x4, R190 ;  /* 0x000000040d8a7825 */ /* 0x000fe200078e02be */
[----:B------:R-:W-:-:S03]  /*39850*/  LOP3.LUT R252, R3, 0x60, RZ, 0xfc, !PT ;  /* 0x0000006003fc7812 */ /* 0x000fc600078efcff */
[----:B------:R-:W-:-:S04]  /*39860*/  IMAD.WIDE R238, R13, 0x4, R238 ;  /* 0x000000040dee7825 */ /* 0x000fc800078e02ee */
        /* <DEDUP_REMOVED lines=8> */
[----:B------:R-:W-:Y:S01]  /*398f0*/  IMAD.WIDE R234, R13, 0x4, R234 ;  /* 0x000000040dea7825 */ /* 0x000fe200078e02ea */
[----:B------:R-:W-:Y:S01]  /*39900*/  SEL R13, RZ, 0x4, P5 ;  /* 0x00000004ff0d7807 */ /* 0x000fe20002800000 */
[----:B------:R1:W-:Y:S01]  /*39910*/  LDGSTS.E [R11+0xa008], desc[UR20][R40.64], P4 ;  /* 0x0a008000280b7fae */ /* 0x0003e2000a1a1014 */
[----:B------:R-:W-:Y:S02]  /*39920*/  ISETP.NE.U32.AND P5, PT, R12, RZ, PT ;  /* 0x000000ff0c00720c */ /* 0x000fe40003fa5070 */
[----:B------:R-:W-:Y:S02]  /*39930*/  SEL R12, R13, RZ, P3 ;  /* 0x000000ff0d0c7207 */ /* 0x000fe40001800000 */
[----:B------:R-:W-:Y:S02]  /*39940*/  ISETP.GE.AND P0, PT, R252, UR4, PT ;  /* 0x00000004fc007c0c */ /* 0x000fe4000bf06270 */
[----:B------:R-:W-:Y:S02]  /*39950*/  LOP3.LUT R252, R3, 0x62, RZ, 0xfc, !PT ;  /* 0x0000006203fc7812 */ /* 0x000fe400078efcff */
[----:B------:R-:W-:-:S02]  /*39960*/  ISETP.NE.U32.AND P6, PT, R12, RZ, PT ;  /* 0x000000ff0c00720c */ /* 0x000fc40003fc5070 */
[----:B------:R-:W-:Y:S01]  /*39970*/  SEL R12, RZ, 0x4, P0 ;  /* 0x00000004ff0c7807 */ /* 0x000fe20000000000 */
[----:B------:R-:W-:Y:S01]  /*39980*/  STL.64 [R1+0xcf0], R216 ;  /* 0x000cf0d801007387 */ /* 0x000fe20000100a00 */
[----:B------:R-:W-:Y:S01]  /*39990*/  ISETP.GE.AND P0, PT, R252, UR4, PT ;  /* 0x00000004fc007c0c */ /* 0x000fe2000bf06270 */
[----:B-1----:R-:W1:Y:S01]  /*399a0*/  LDC R41, c[0x0][0x3a0] ;  /* 0x0000e800ff297b82 */ /* 0x002e620000000800 */
[----:B------:R-:W-:Y:S01]  /*399b0*/  SEL R12, R12, RZ, P3 ;  /* 0x000000ff0c0c7207 */ /* 0x000fe20001800000 */
[----:B------:R-:W-:Y:S01]  /*399c0*/  LDGSTS.E [R11+0xc000], desc[UR20][R70.64], P5 ;  /* 0x0c000000460b7fae */ /* 0x000fe2000a9a1014 */
[----:B------:R-:W-:Y:S02]  /*399d0*/  SEL R13, RZ, 0x4, P0 ;  /* 0x00000004ff0d7807 */ /* 0x000fe40000000000 */
[----:B------:R-:W-:Y:S02]  /*399e0*/  LOP3.LUT R252, R3, 0x4, RZ, 0xfc, !PT ;  /* 0x0000000403fc7812 */ /* 0x000fe400078efcff */
[----:B------:R-:W-:Y:S01]  /*399f0*/  ISETP.NE.U32.AND P0, PT, R12, RZ, PT ;  /* 0x000000ff0c00720c */ /* 0x000fe20003f05070 */
[----:B------:R-:W-:Y:S01]  /*39a00*/  LDGSTS.E [R11+0xc008], desc[UR20][R212.64], P6 ;  /* 0x0c008000d40b7fae */ /* 0x000fe2000b1a1014 */
[----:B------:R-:W-:-:S02]  /*39a10*/  SEL R12, R13, RZ, P3 ;  /* 0x000000ff0d0c7207 */ /* 0x000fc40001800000 */
[----:B------:R-:W-:Y:S02]  /*39a20*/  ISETP.GE.AND P4, PT, R252, UR4, PT ;  /* 0x00000004fc007c0c */ /* 0x000fe4000bf86270 */
[----:B------:R-:W-:Y:S02]  /*39a30*/  LOP3.LUT R252, R3, 0x6, RZ, 0xfc, !PT ;  /* 0x0000000603fc7812 */ /* 0x000fe400078efcff */
[----:B------:R-:W-:Y:S02]  /*39a40*/  ISETP.NE.U32.AND P5, PT, R12, RZ, PT ;  /* 0x000000ff0c00720c */ /* 0x000fe40003fa5070 */
[----:B------:R-:W-:Y:S02]  /*39a50*/  SEL R12, RZ, 0x4, P4 ;  /* 0x00000004ff0c7807 */ /* 0x000fe40002000000 */
[----:B------:R-:W-:Y:S01]  /*39a60*/  ISETP.GE.AND P4, PT, R252, UR4, PT ;  /* 0x00000004fc007c0c */ /* 0x000fe2000bf86270 */
[----:B------:R-:W-:Y:S01]  /*39a70*/  LDGSTS.E [R11+0xe000], desc[UR20][R214.64], P0 ;  /* 0x0e000000d60b7fae */ /* 0x000fe200081a1014 */
[----:B------:R-:W-:-:S02]  /*39a80*/  SEL R12, R12, RZ, P3 ;  /* 0x000000ff0c0c7207 */ /* 0x000fc40001800000 */
[----:B------:R-:W-:Y:S02]  /*39a90*/  SEL R13, RZ, 0x4, P4 ;  /* 0x00000004ff0d7807 */ /* 0x000fe40002000000 */
[----:B------:R-:W-:Y:S02]  /*39aa0*/  LOP3.LUT R252, R3, 0x24, RZ, 0xfc, !PT ;  /* 0x0000002403fc7812 */ /* 0x000fe400078efcff */
[----:B------:R-:W-:Y:S01]  /*39ab0*/  ISETP.NE.U32.AND P4, PT, R12, RZ, PT ;  /* 0x000000ff0c00720c */ /* 0x000fe20003f85070 */
[----:B------:R-:W-:Y:S01]  /*39ac0*/  LDGSTS.E [R11+0xe008], desc[UR20][R216.64], P5 ;  /* 0x0e008000d80b7fae */ /* 0x000fe2000a9a1014 */
        /* <DEDUP_REMOVED lines=9> */
[----:B------:R-:W-:Y:S02]  /*39b60*/  ISETP.NE.U32.AND P6, PT, R12, RZ, PT ;  /* 0x000000ff0c00720c */ /* 0x000fe40003fc5070 */
[----:B------:R-:W-:Y:S02]  /*39b70*/  SEL R12, R13, RZ, P3 ;  /* 0x000000ff0d0c7207 */ /* 0x000fe40001800000 */
[----:B------:R-:W-:Y:S02]  /*39b80*/  ISETP.GE.AND P5, PT, R252, UR4, PT ;  /* 0x00000004fc007c0c */ /* 0x000fe4000bfa6270 */
[----:B------:R-:W-:Y:S01]  /*39b90*/  LOP3.LUT R252, R3, 0x46, RZ, 0xfc, !PT ;  /* 0x0000004603fc7812 */ /* 0x000fe200078efcff */
[----:B--2---:R-:W-:-:S05]  /*39ba0*/  IMAD.WIDE R218, R251, 0x4, R14 ;  /* 0x00000004fbda7825 */ /* 0x004fca00078e020e */
[----:B------:R-:W-:Y:S01]  /*39bb0*/  LDGSTS.E [R242+0x8000], desc[UR20][R218.64], P4 ;  /* 0x08000000daf27fae */ /* 0x000fe2000a1a1014 */
[----:B------:R-:W-:Y:S02]  /*39bc0*/  ISETP.NE.U32.AND P4, PT, R12, RZ, PT ;  /* 0x000000ff0c00720c */ /* 0x000fe40003f85070 */
[----:B------:R-:W-:Y:S02]  /*39bd0*/  SEL R12, RZ, 0x4, P5 ;  /* 0x00000004ff0c7807 */ /* 0x000fe40002800000 */
[----:B------:R-:W-:Y:S02]  /*39be0*/  ISETP.GE.AND P5, PT, R252, UR4, PT ;  /* 0x00000004fc007c0c */ /* 0x000fe4000bfa6270 */
[----:B------:R-:W-:Y:S01]  /*39bf0*/  SEL R12, R12, RZ, P3 ;  /* 0x000000ff0c0c7207 */ /* 0x000fe20001800000 */
[----:B------:R-:W-:Y:S01]  /*39c00*/  STL.64 [R1+0xcf8], R218 ;  /* 0x000cf8da01007387 */ /* 0x000fe20000100a00 */
[----:B------:R-:W-:Y:S02]  /*39c10*/  SEL R14, RZ, 0x4, P5 ;  /* 0x00000004ff0e7807 */ /* 0x000fe40002800000 */
[----:B------:R-:W-:Y:S01]  /*39c20*/  ISETP.NE.U32.AND P5, PT, R12, RZ, PT ;  /* 0x000000ff0c00720c */ /* 0x000fe20003fa5070 */
[----:B------:R-:W-:Y:S01]  /*39c30*/  IMAD.WIDE R12, R251, 0x4, R20 ;  /* 0x00000004fb0c7825 */ /* 0x000fe200078e0214 */
[----:B------:R-:W2:Y:S04]  /*39c40*/  LDL.LU.64 R186, [R1+0xa88] ;  /* 0x000a880001ba7983 */ /* 0x000ea80000300a00 */
[----:B------:R-:W2:Y:S01]  /*39c50*/  LDL.LU.64 R20, [R1+0xa20] ;  /* 0x000a200001147983 */ /* 0x000ea20000300a00 */
[----:B------:R-:W-:-:S02]  /*39c60*/  LOP3.LUT R252, R3, 0x64, RZ, 0xfc, !PT ;  /* 0x0000006403fc7812 */ /* 0x000fc400078efcff */
[----:B------:R-:W-:Y:S01]  /*39c70*/  SEL R14, R14, RZ, P3 ;  /* 0x000000ff0e0e7207 */ /* 0x000fe20001800000 */
[----:B------:R-:W-:Y:S01]  /*39c80*/  LDGSTS.E [R242+0x8008], desc[UR20][R12.64], P0 ;  /* 0x080080000cf27fae */ /* 0x000fe200081a1014 */
[----:B------:R-:W-:Y:S02]  /*39c90*/  ISETP.GE.AND P0, PT, R252, UR4, PT ;  /* 0x00000004fc007c0c */ /* 0x000fe4000bf06270 */
[----:B------:R-:W-:Y:S01]  /*39ca0*/  LOP3.LUT R252, R3, 0x66, RZ, 0xfc, !PT ;  /* 0x0000006603fc7812 */ /* 0x000fe200078efcff */
[----:B---3--:R-:W-:-:S05]  /*39cb0*/  IMAD.WIDE R42, R251, 0x4, R16 ;  /* 0x00000004fb2a7825 */ /* 0x008fca00078e0210 */
[----:B------:R-:W-:Y:S01]  /*39cc0*/  LDGSTS.E [R242+0xa000], desc[UR20][R42.64], P6 ;  /* 0x0a0000002af27fae */ /* 0x000fe2000b1a1014 */
[----:B------:R-:W-:Y:S02]  /*39cd0*/  ISETP.NE.U32.AND P6, PT, R14, RZ, PT ;  /* 0x000000ff0e00720c */ /* 0x000fe40003fc5070 */
[----:B------:R-:W-:Y:S02]  /*39ce0*/  SEL R14, RZ, 0x4, P0 ;  /* 0x00000004ff0e7807 */ /* 0x000fe40000000000 */
[----:B------:R-:W-:Y:S02]  /*39cf0*/  ISETP.GE.AND P0, PT, R252, UR4, PT ;  /* 0x00000004fc007c0c */ /* 0x000fe4000bf06270 */
[----:B------:R-:W-:Y:S01]  /*39d00*/  SEL R14, R14, RZ, P3 ;  /* 0x000000ff0e0e7207 */ /* 0x000fe20001800000 */
[----:B------:R-:W-:Y:S01]  /*39d10*/  STL.64 [R1+0xd00], R12 ;  /* 0x000d000c01007387 */ /* 0x000fe20000100a00 */
[----:B------:R-:W-:Y:S01]  /*39d20*/  SEL R16, RZ, 0x4, P0 ;  /* 0x00000004ff107807 */ /* 0x000fe20000000000 */
[C---:B----4-:R-:W-:Y:S01]  /*39d30*/  IMAD.WIDE R44, R251.reuse, 0x4, R18 ;  /* 0x00000004fb2c7825 */ /* 0x050fe200078e0212 */
[----:B------:R-:W-:Y:S01]  /*39d40*/  ISETP.NE.U32.AND P0, PT, R14, RZ, PT ;  /* 0x000000ff0e00720c */ /* 0x000fe20003f05070 */
[----:B------:R-:W-:Y:S02]  /*39d50*/  STL.64 [R1+0xd08], R42 ;  /* 0x000d082a01007387 */ /* 0x000fe40000100a00 */
[----:B------:R-:W-:-:S02]  /*39d60*/  IMAD.WIDE R14, R251, 0x4, R184 ;  /* 0x00000004fb0e7825 */ /* 0x000fc400078e02b8 */
[----:B------:R-:W3:Y:S04]  /*39d70*/  LDL.LU.64 R18, [R1+0xa18] ;  /* 0x000a180001127983 */ /* 0x000ee80000300a00 */
[----:B------:R-:W4:Y:S04]  /*39d80*/  LDL.LU.64 R184, [R1+0xb70] ;  /* 0x000b700001b87983 */ /* 0x000f280000300a00 */
[----:B------:R-:W-:Y:S04]  /*39d90*/  STL.64 [R1+0xd10], R44 ;  /* 0x000d102c01007387 */ /* 0x000fe80000100a00 */
[----:B------:R-:W-:Y:S04]  /*39da0*/  STL.64 [R1+0xd18], R14 ;  /* 0x000d180e01007387 */ /* 0x000fe80000100a00 */
[----:B------:R-:W3:Y:S01]  /*39db0*/  LDL.LU.64 R22, [R1+0xb68] ;  /* 0x000b680001167983 */ /* 0x000ee20000300a00 */
[----:B--2---:R-:W-:-:S04]  /*39dc0*/  IMAD.WIDE R206, R251, 0x4, R20 ;  /* 0x00000004fbce7825 */ /* 0x004fc800078e0214 */
[----:B------:R-:W-:Y:S01]  /*39dd0*/  IMAD.WIDE R204, R251, 0x4, R186 ;  /* 0x00000004fbcc7825 */ /* 0x000fe200078e02ba */
[----:B------:R-:W2:Y:S04]  /*39de0*/  LDL.LU.64 R20, [R1+0xaf0] ;  /* 0x000af00001147983 */ /* 0x000ea80000300a00 */
[----:B------:R-:W-:Y:S04]  /*39df0*/  STL.64 [R1+0xd20], R204 ;  /* 0x000d20cc01007387 */ /* 0x000fe80000100a00 */
[----:B------:R1:W-:Y:S04]  /*39e00*/  STL.64 [R1+0xd28], R206 ;  /* 0x000d28ce01007387 */ /* 0x0003e80000100a00 */
[----:B------:R-:W2:Y:S04]  /*39e10*/  LDL.LU.64 R26, [R1+0xae8] ;  /* 0x000ae800011a7983 */ /* 0x000ea80000300a00 */
[----:B------:R-:W2:Y:S04]  /*39e20*/  LDL.LU.64 R24, [R1+0xa80] ;  /* 0x000a800001187983 */ /* 0x000ea80000300a00 */
[----:B------:R-:W2:Y:S01]  /*39e30*/  LDL.LU.64 R186, [R1+0xa78] ;  /* 0x000a780001ba7983 */ /* 0x000ea20000300a00 */
[----:B------:R-:W-:-:S02]  /*39e40*/  LOP3.LUT R252, R3, 0x8, RZ, 0xfc, !PT ;  /* 0x0000000803fc7812 */ /* 0x000fc400078efcff */
[----:B------:R-:W-:Y:S01]  /*39e50*/  SEL R16, R16, RZ, P3 ;  /* 0x000000ff10107207 */ /* 0x000fe20001800000 */
[----:B------:R-:W-:Y:S01]  /*39e60*/  LDGSTS.E [R242+0xa008], desc[UR20][R44.64], P4 ;  /* 0x0a0080002cf27fae */ /* 0x000fe2000a1a1014 */
[----:B----4-:R-:W-:Y:S01]  /*39e70*/  IMAD.WIDE R210, R251, 0x4, R184 ;  /* 0x00000004fbd27825 */ /* 0x010fe200078e02b8 */
[----:B------:R-:W-:Y:S02]  /*39e80*/  ISETP.GE.AND P4, PT, R252, UR4, PT ;  /* 0x00000004fc007c0c */ /* 0x000fe4000bf86270 */
[----:B------:R-:W4:Y:S01]  /*39e90*/  LDL.LU.64 R184, [R1+0xa10] ;  /* 0x000a100001b87983 */ /* 0x000f220000300a00 */
[----:B------:R-:W-:-:S03]  /*39ea0*/  LOP3.LUT R252, R3, 0xa, RZ, 0xfc, !PT ;  /* 0x0000000a03fc7812 */ /* 0x000fc600078efcff */
[----:B------:R-:W-:Y:S01]  /*39eb0*/  LDGSTS.E [R242+0xc000], desc[UR20][R14.64], P5 ;  /* 0x0c0000000ef27fae */ /* 0x000fe2000a9a1014 */
[----:B------:R-:W-:Y:S02]  /*39ec0*/  ISETP.NE.U32.AND P5, PT, R16, RZ, PT ;  /* 0x000000ff1000720c */ /* 0x000fe40003fa5070 */
[----:B------:R-:W-:Y:S01]  /*39ed0*/  SEL R16, RZ, 0x4, P4 ;  /* 0x00000004ff107807 */ /* 0x000fe20002000000 */
[----:B------:R-:W-:Y:S01]  /*39ee0*/  LDGSTS.E [R242+0xc008], desc[UR20][R204.64], P6 ;  /* 0x0c008000ccf27fae */ /* 0x000fe2000b1a1014 */
[----:B------:R-:W-:Y:S02]  /*39ef0*/  ISETP.GE.AND P4, PT, R252, UR4, PT ;  /* 0x00000004fc007c0c */ /* 0x000fe4000bf86270 */
[----:B------:R-:W-:Y:S01]  /*39f00*/  SEL R16, R16, RZ, P3 ;  /* 0x000000ff10107207 */ /* 0x000fe20001800000 */
[----:B------:R-:W-:Y:S01]  /*39f10*/  LDGSTS.E [R242+0xe000], desc[UR20][R206.64], P0 ;  /* 0x0e000000cef27fae */ /* 0x000fe200081a1014 */
[----:B------:R-:W-:Y:S02]  /*39f20*/  SEL R17, RZ, 0x4, P4 ;  /* 0x00000004ff117807 */ /* 0x000fe40002000000 */
[----:B------:R-:W-:Y:S01]  /*39f30*/  LOP3.LUT R252, R3, 0x28, RZ, 0xfc, !PT ;  /* 0x0000002803fc7812 */ /* 0x000fe200078efcff */
[----:B---3--:R-:W-:Y:S01]  /*39f40*/  IMAD.WIDE R208, R251, 0x4, R18 ;  /* 0x00000004fbd07825 */ /* 0x008fe200078e0212 */
[----:B------:R-:W-:Y:S01]  /*39f50*/  ISETP.NE.U32.AND P4, PT, R16, RZ, PT ;  /* 0x000000ff1000720c */ /* 0x000fe20003f85070 */
[----:B------:R-:W3:Y:S01]  /*39f60*/  LDL.LU.64 R28, [R1+0xa08] ;  /* 0x000a0800011c7983 */ /* 0x000ee20000300a00 */
[----:B------:R-:W-:-:S02]  /*39f70*/  SEL R16, R17, RZ, P3 ;  /* 0x000000ff11107207 */ /* 0x000fc40001800000 */
[----:B------:R-:W-:Y:S01]  /*39f80*/  ISETP.GE.AND P6, PT, R252, UR4, PT ;  /* 0x00000004fc007c0c */ /* 0x000fe2000bfc6270 */
[----:B------:R-:W-:Y:S01]  /*39f90*/  LDGSTS.E [R242+0xe008], desc[UR20][R208.64], P5 ;  /* 0x0e008000d0f27fae */ /* 0x000fe2000a9a1014 */
        /* <DEDUP_REMOVED lines=17> */
[----:B------:R-:W-:Y:S01]  /*3a0b0*/  ISETP.NE.U32.AND P5, PT, R16, RZ, PT ;  /* 0x000000ff1000720c */ /* 0x000fe20003fa5070 */
[----:B------:R-:W-:Y:S01]  /*3a0c0*/  IMAD.WIDE R16, R251, 0x4, R22 ;  /* 0x00000004fb107825 */ /* 0x000fe200078e0216 */
[----:B------:R-:W-:Y:S01]  /*3a0d0*/  LOP3.LUT R252, R3, 0x68, RZ, 0xfc, !PT ;  /* 0x0000006803fc7812 */ /* 0x000fe200078efcff */
[----:B------:R-:W3:Y:S01]  /*3a0e0*/  LDL.LU.64 R22, [R1+0xb60] ;  /* 0x000b600001167983 */ /* 0x000ee20000300a00 */
[----:B------:R-:W-:-:S03]  /*3a0f0*/  SEL R18, R18, RZ, P3 ;  /* 0x000000ff12127207 */ /* 0x000fc60001800000 */
[----:B------:R-:W-:Y:S01]  /*3a100*/  LDGSTS.E [R243+0x8008], desc[UR20][R16.64], P0 ;  /* 0x0800800010f37fae */ /* 0x000fe200081a1014 */
        /* <DEDUP_REMOVED lines=8> */
[C---:B------:R-:W-:Y:S01]  /*3a190*/  IMAD.WIDE R48, R251.reuse, 0x4, R26 ;  /* 0x00000004fb307825 */ /* 0x040fe200078e021a */
[----:B------:R-:W-:Y:S01]  /*3a1a0*/  SEL R20, RZ, 0x4, P0 ;  /* 0x00000004ff147807 */ /* 0x000fe20000000000 */
[----:B------:R-:W2:Y:S01]  /*3a1b0*/  LDL.LU.64 R26, [R1+0xb58] ;  /* 0x000b5800011a7983 */ /* 0x000ea20000300a00 */
[----:B------:R-:W-:Y:S01]  /*3a1c0*/  ISETP.NE.U32.AND P0, PT, R18, RZ, PT ;  /* 0x000000ff1200720c */ /* 0x000fe20003f05070 */
[----:B------:R-:W-:-:S02]  /*3a1d0*/  IMAD.WIDE R18, R251, 0x4, R24 ;  /* 0x00000004fb127825 */ /* 0x000fc400078e0218 */
[----:B------:R-:W2:Y:S02]  /*3a1e0*/  LDL.LU.64 R24, [R1+0xae0] ;  /* 0x000ae00001187983 */ /* 0x000ea40000300a00 */
[C---:B------:R-:W-:Y:S02]  /*3a1f0*/  IMAD.WIDE R196, R251.reuse, 0x4, R186 ;  /* 0x00000004fbc47825 */ /* 0x040fe400078e02ba */
[----:B------:R-:W2:Y:S02]  /*3a200*/  LDL.LU.64 R186, [R1+0xad8] ;  /* 0x000ad80001ba7983 */ /* 0x000ea40000300a00 */
[----:B----4-:R-:W-:Y:S01]  /*3a210*/  IMAD.WIDE R198, R251, 0x4, R184 ;  /* 0x00000004fbc67825 */ /* 0x010fe200078e02b8 */
[----:B------:R-:W-:Y:S01]  /*3a220*/  LOP3.LUT R252, R3, 0xc, RZ, 0xfc, !PT ;  /* 0x0000000c03fc7812 */ /* 0x000fe200078efcff */
[----:B------:R-:W4:Y:S01]  /*3a230*/  LDL.LU.64 R184, [R1+0xa70] ;  /* 0x000a700001b87983 */ /* 0x000f220000300a00 */
[----:B------:R-:W-:-:S03]  /*3a240*/  SEL R20, R20, RZ, P3 ;  /* 0x000000ff14147207 */ /* 0x000fc60001800000 */
[----:B------:R-:W-:Y:S01]  /*3a250*/  LDGSTS.E [R243+0xa008], desc[UR20][R48.64], P4 ;  /* 0x0a00800030f37fae */ /* 0x000fe2000a1a1014 */
[----:B------:R-:W-:Y:S02]  /*3a260*/  ISETP.GE.AND P4, PT, R252, UR4, PT ;  /* 0x00000004fc007c0c */ /* 0x000fe4000bf86270 */
[----:B------:R-:W-:Y:S01]  /*3a270*/  LOP3.LUT R252, R3, 0xe, RZ, 0xfc, !PT ;  /* 0x0000000e03fc7812 */ /* 0x000fe200078efcff */
[----:B------:R-:W-:Y:S01]  /*3a280*/  LDGSTS.E [R243+0xc000], desc[UR20][R18.64], P5 ;  /* 0x0c00000012f37fae */ /* 0x000fe2000a9a1014 */
[----:B------:R-:W-:Y:S02]  /*3a290*/  ISETP.NE.U32.AND P5, PT, R20, RZ, PT ;  /* 0x000000ff1400720c */ /* 0x000fe40003fa5070 */
[----:B------:R-:W-:Y:S01]  /*3a2a0*/  SEL R20, RZ, 0x4, P4 ;  /* 0x00000004ff147807 */ /* 0x000fe20002000000 */
[----:B------:R-:W-:Y:S01]  /*3a2b0*/  LDGSTS.E [R243+0xc008], desc[UR20][R196.64], P6 ;  /* 0x0c008000c4f37fae */ /* 0x000fe2000b1a1014 */
[----:B------:R-:W-:Y:S02]  /*3a2c0*/  ISETP.GE.AND P4, PT, R252, UR4, PT ;  /* 0x00000004fc007c0c */ /* 0x000fe4000bf86270 */
[----:B------:R-:W-:Y:S01]  /*3a2d0*/  SEL R20, R20, RZ, P3 ;  /* 0x000000ff14147207 */ /* 0x000fe20001800000 */
[----:B------:R-:W-:Y:S01]  /*3a2e0*/  LDGSTS.E [R243+0xe000], desc[UR20][R198.64], P0 ;  /* 0x0e000000c6f37fae */ /* 0x000fe200081a1014 */
[----:B------:R-:W-:-:S02]  /*3a2f0*/  SEL R21, RZ, 0x4, P4 ;  /* 0x00000004ff157807 */ /* 0x000fc40002000000 */
[----:B------:R-:W-:Y:S01]  /*3a300*/  LOP3.LUT R252, R3, 0x2c, RZ, 0xfc, !PT ;  /* 0x0000002c03fc7812 */ /* 0x000fe200078efcff */
[----:B---3--:R-:W-:Y:S01]  /*3a310*/  IMAD.WIDE R200, R251, 0x4, R28 ;  /* 0x00000004fbc87825 */ /* 0x008fe200078e021c */
[----:B------:R-:W-:Y:S01]  /*3a320*/  ISETP.NE.U32.AND P4, PT, R20, RZ, PT ;  /* 0x000000ff1400720c */ /* 0x000fe20003f85070 */
[----:B------:R-:W3:Y:S01]  /*3a330*/  LDL.LU.64 R188, [R1+0xa68] ;  /* 0x000a680001bc7983 */ /* 0x000ee20000300a00 */
[----:B------:R-:W-:Y:S02]  /*3a340*/  SEL R20, R21, RZ, P3 ;  /* 0x000000ff15147207 */ /* 0x000fe40001800000 */
[----:B------:R-:W-:Y:S01]  /*3a350*/  ISETP.GE.AND P6, PT, R252, UR4, PT ;  /* 0x00000004fc007c0c */ /* 0x000fe2000bfc6270 */
[----:B------:R-:W-:Y:S01]  /*3a360*/  LDGSTS.E [R243+0xe008], desc[UR20][R200.64], P5 ;  /* 0x0e008000c8f37fae */ /* 0x000fe2000a9a1014 */
[----:B------:R-:W-:Y:S02]  /*3a370*/  LOP3.LUT R252, R3, 0x2e, RZ, 0xfc, !PT ;  /* 0x0000002e03fc7812 */ /* 0x000fe400078efcff */
[----:B------:R-:W-:Y:S01]  /*3a380*/  ISETP.NE.U32.AND P0, PT, R20, RZ, PT ;  /* 0x000000ff1400720c */ /* 0x000fe20003f05070 */
[----:B------:R-:W3:Y:S01]  /*3a390*/  LDL.LU.64 R30, [R1+0xa00] ;  /* 0x000a0000011e7983 */ /* 0x000ee20000300a00 */
[----:B------:R-:W-:-:S02]  /*3a3a0*/  SEL R20, RZ, 0x4, P6 ;  /* 0x00000004ff147807 */ /* 0x000fc40003000000 */
[----:B------:R-:W-:Y:S01]  /*3a3b0*/  ISETP.GE.AND P6, PT, R252, UR4, PT ;  /* 0x00000004fc007c0c */ /* 0x000fe2000bfc6270 */
[----:B------:R-:W3:Y:S01]  /*3a3c0*/  LDL.LU.64 R28, [R1+0x9f8] ;  /* 0x0009f800011c7983 */ /* 0x000ee20000300a00 */
[----:B------:R-:W-:Y:S02]  /*3a3d0*/  SEL R20, R20, RZ, P3 ;  /* 0x000000ff14147207 */ /* 0x000fe40001800000 */
[----:B------:R-:W-:Y:S02]  /*3a3e0*/  SEL R21, RZ, 0x4, P6 ;  /* 0x00000004ff157807 */ /* 0x000fe40003000000 */
[----:B------:R-:W-:Y:S02]  /*3a3f0*/  LOP3.LUT R252, R3, 0x4c, RZ, 0xfc, !PT ;  /* 0x0000004c03fc7812 */ /* 0x000fe400078efcff */
[----:B------:R-:W-:Y:S02]  /*3a400*/  ISETP.NE.U32.AND P6, PT, R20, RZ, PT ;  /* 0x000000ff1400720c */ /* 0x000fe40003fc5070 */
[----:B------:R-:W-:-:S02]  /*3a410*/  SEL R20, R21, RZ, P3 ;  /* 0x000000ff15147207 */ /* 0x000fc40001800000 */
[----:B------:R-:W-:Y:S02]  /*3a420*/  ISETP.GE.AND P5, PT, R252, UR4, PT ;  /* 0x00000004fc007c0c */ /* 0x000fe4000bfa6270 */
[----:B------:R-:W-:Y:S01]  /*3a430*/  LOP3.LUT R252, R3, 0x4e, RZ, 0xfc, !PT ;  /* 0x0000004e03fc7812 */ /* 0x000fe200078efcff */
[----:B------:R-:W-:-:S05]  /*3a440*/  IMAD.WIDE R202, R251, 0x4, R22 ;  /* 0x00000004fbca7825 */ /* 0x000fca00078e0216 */
[----:B------:R-:W-:Y:S01]  /*3a450*/  LDGSTS.E [R244+0x8000], desc[UR20][R202.64], P4 ;  /* 0x08000000caf47fae */ /* 0x000fe2000a1a1014 */
[----:B------:R-:W-:Y:S02]  /*3a460*/  ISETP.NE.U32.AND P4, PT, R20, RZ, PT ;  /* 0x000000ff1400720c */ /* 0x000fe40003f85070 */
[----:B------:R-:W-:Y:S02]  /*3a470*/  SEL R20, RZ, 0x4, P5 ;  /* 0x00000004ff147807 */ /* 0x000fe40002800000 */
[----:B------:R-:W-:Y:S02]  /*3a480*/  ISETP.GE.AND P5, PT, R252, UR4, PT ;  /* 0x00000004fc007c0c */ /* 0x000fe4000bfa6270 */
[----:B------:R-:W-:Y:S02]  /*3a490*/  SEL R20, R20, RZ, P3 ;  /* 0x000000ff14147207 */ /* 0x000fe40001800000 */
[----:B------:R-:W-:Y:S02]  /*3a4a0*/  SEL R22, RZ, 0x4, P5 ;  /* 0x00000004ff167807 */ /* 0x000fe40002800000 */
[----:B------:R-:W-:-:S02]  /*3a4b0*/  ISETP.NE.U32.AND P5, PT, R20, RZ, PT ;  /* 0x000000ff1400720c */ /* 0x000fc40003fa5070 */
[----:B------:R-:W-:Y:S02]  /*3a4c0*/  LOP3.LUT R252, R3, 0x6c, RZ, 0xfc, !PT ;  /* 0x0000006c03fc7812 */ /* 0x000fe400078efcff */
[----:B------:R-:W-:Y:S01]  /*3a4d0*/  SEL R22, R22, RZ, P3 ;  /* 0x000000ff16167207 */ /* 0x000fe20001800000 */
[C---:B--2---:R-:W-:Y:S02]  /*3a4e0*/  IMAD.WIDE R20, R251.reuse, 0x4, R26 ;  /* 0x00000004fb147825 */ /* 0x044fe400078e021a */
[----:B------:R-:W2:Y:S02]  /*3a4f0*/  LDL.LU.64 R26, [R1+0xb50] ;  /* 0x000b5000011a7983 */ /* 0x000ea40000300a00 */
[----:B------:R-:W-:Y:S02]  /*3a500*/  IMAD.WIDE R50, R251, 0x4, R24 ;  /* 0x00000004fb327825 */ /* 0x000fe400078e0218 */
[----:B------:R-:W-:Y:S01]  /*3a510*/  LDGSTS.E [R244+0x8008], desc[UR20][R20.64], P0 ;  /* 0x0800800014f47fae */ /* 0x000fe200081a1014 */
[----:B------:R-:W-:-:S02]  /*3a520*/  ISETP.GE.AND P0, PT, R252, UR4, PT ;  /* 0x00000004fc007c0c */ /* 0x000fc4000bf06270 */
[----:B------:R-:W-:Y:S01]  /*3a530*/  LOP3.LUT R252, R3, 0x6e, RZ, 0xfc, !PT ;  /* 0x0000006e03fc7812 */ /* 0x000fe200078efcff */
[----:B------:R-:W-:Y:S01]  /*3a540*/  LDGSTS.E [R244+0xa000], desc[UR20][R50.64], P6 ;  /* 0x0a00000032f47fae */ /* 0x000fe2000b1a1014 */
[----:B------:R-:W-:Y:S02]  /*3a550*/  ISETP.NE.U32.AND P6, PT, R22, RZ, PT ;  /* 0x000000ff1600720c */ /* 0x000fe40003fc5070 */
[----:B------:R-:W-:Y:S02]  /*3a560*/  SEL R22, RZ, 0x4, P0 ;  /* 0x00000004ff167807 */ /* 0x000fe40000000000 */
[----:B------:R-:W-:Y:S02]  /*3a570*/  ISETP.GE.AND P0, PT, R252, UR4, PT ;  /* 0x00000004fc007c0c */ /* 0x000fe4000bf06270 */
[----:B------:R-:W-:Y:S01]  /*3a580*/  SEL R22, R22, RZ, P3 ;  /* 0x000000ff16167207 */ /* 0x000fe20001800000 */
[----:B------:R-:W-:Y:S01]  /*3a590*/  IMAD.WIDE R52, R251, 0x4, R186 ;  /* 0x00000004fb347825 */ /* 0x000fe200078e02ba */
[----:B------:R-:W-:Y:S01]  /*3a5a0*/  SEL R24, RZ, 0x4, P0 ;  /* 0x00000004ff187807 */ /* 0x000fe20000000000 */
[----:B------:R-:W2:Y:S01]  /*3a5b0*/  LDL.LU.64 R186, [R1+0xb48] ;  /* 0x000b480001ba7983 */ /* 0x000ea20000300a00 */
[----:B------:R-:W-:-:S02]  /*3a5c0*/  ISETP.NE.U32.AND P0, PT, R22, RZ, PT ;  /* 0x000000ff1600720c */ /* 0x000fc40003f05070 */
[----:B------:R-:W-:Y:S01]  /*3a5d0*/  LOP3.LUT R252, R3, 0x10, RZ, 0xfc, !PT ;  /* 0x0000001003fc7812 */ /* 0x000fe200078efcff */
[----:B------:R-:W-:Y:S01]  /*3a5e0*/  LDGSTS.E [R244+0xa008], desc[UR20][R52.64], P4 ;  /* 0x0a00800034f47fae */ /* 0x000fe2000a1a1014 */
[----:B----4-:R-:W-:-:S03]  /*3a5f0*/  IMAD.WIDE R22, R251, 0x4, R184 ;  /* 0x00000004fb167825 */ /* 0x010fc600078e02b8 */
[----:B------:R-:W4:Y:S04]  /*3a600*/  LDL.LU.64 R184, [R1+0xad0] ;  /* 0x000ad00001b87983 */ /* 0x000f280000300a00 */
[----:B------:R-:W4:Y:S04]  /*3a610*/  LDL.LU.64 R36, [R1+0xac8] ;  /* 0x000ac80001247983 */ /* 0x000f280000300a00 */
[----:B------:R-:W4:Y:S04]  /*3a620*/  LDL.LU.64 R34, [R1+0xa60] ;  /* 0x000a600001227983 */ /* 0x000f280000300a00 */
[----:B------:R-:W4:Y:S01]  /*3a630*/  LDL.LU.64 R32, [R1+0xa58] ;  /* 0x000a580001207983 */ /* 0x000f220000300a00 */
[----:B------:R-:W-:-:S02]  /*3a640*/  SEL R24, R24, RZ, P3 ;  /* 0x000000ff18187207 */ /* 0x000fc40001800000 */
[----:B------:R-:W-:Y:S01]  /*3a650*/  ISETP.GE.AND P4, PT, R252, UR4, PT ;  /* 0x00000004fc007c0c */ /* 0x000fe2000bf86270 */
[----:B------:R-:W-:Y:S01]  /*3a660*/  LDGSTS.E [R244+0xc000], desc[UR20][R22.64], P5 ;  /* 0x0c00000016f47fae */ /* 0x000fe2000a9a1014 */
[----:B------:R-:W-:Y:S02]  /*3a670*/  LOP3.LUT R252, R3, 0x12, RZ, 0xfc, !PT ;  /* 0x0000001203fc7812 */ /* 0x000fe400078efcff */
[----:B------:R-:W-:Y:S02]  /*3a680*/  ISETP.NE.U32.AND P5, PT, R24, RZ, PT ;  /* 0x000000ff1800720c */ /* 0x000fe40003fa5070 */
[----:B------:R-:W-:Y:S02]  /*3a690*/  SEL R24, RZ, 0x4, P4 ;  /* 0x00000004ff187807 */ /* 0x000fe40002000000 */
[----:B------:R-:W-:Y:S01]  /*3a6a0*/  ISETP.GE.AND P4, PT, R252, UR4, PT ;  /* 0x00000004fc007c0c */ /* 0x000fe2000bf86270 */
[----:B---3--:R-:W-:Y:S01]  /*3a6b0*/  IMAD.WIDE R188, R251, 0x4, R188 ;  /* 0x00000004fbbc7825 */ /* 0x008fe200078e02bc */
[----:B------:R-:W-:-:S02]  /*3a6c0*/  SEL R24, R24, RZ, P3 ;  /* 0x000000ff18187207 */ /* 0x000fc40001800000 */
[----:B------:R-:W-:Y:S01]  /*3a6d0*/  SEL R25, RZ, 0x4, P4 ;  /* 0x00000004ff197807 */ /* 0x000fe20002000000 */
[----:B------:R-:W-:Y:S01]  /*3a6e0*/  IMAD.WIDE R190, R251, 0x4, R30 ;  /* 0x00000004fbbe7825 */ /* 0x000fe200078e021e */
[----:B------:R-:W-:Y:S01]  /*3a6f0*/  LOP3.LUT R252, R3, 0x30, RZ, 0xfc, !PT ;  /* 0x0000003003fc7812 */ /* 0x000fe200078efcff */
[----:B------:R-:W-:Y:S01]  /*3a700*/  LDGSTS.E [R244+0xc008], desc[UR20][R188.64], P6 ;  /* 0x0c008000bcf47fae */ /* 0x000fe2000b1a1014 */
[----:B------:R-:W-:Y:S02]  /*3a710*/  ISETP.NE.U32.AND P4, PT, R24, RZ, PT ;  /* 0x000000ff1800720c */ /* 0x000fe40003f85070 */
[----:B------:R-:W-:Y:S01]  /*3a720*/  SEL R24, R25, RZ, P3 ;  /* 0x000000ff19187207 */ /* 0x000fe20001800000 */
[----:B------:R-:W-:Y:S01]  /*3a730*/  LDGSTS.E [R244+0xe000], desc[UR20][R190.64], P0 ;  /* 0x0e000000bef47fae */ /* 0x000fe200081a1014 */
[----:B------:R-:W-:Y:S02]  /*3a740*/  ISETP.GE.AND P6, PT, R252, UR4, PT ;  /* 0x00000004fc007c0c */ /* 0x000fe4000bfc6270 */
[----:B------:R-:W-:Y:S01]  /*3a750*/  LOP3.LUT R252, R3, 0x32, RZ, 0xfc, !PT ;  /* 0x0000003203fc7812 */ /* 0x000fe200078efcff */
[----:B------:R-:W-:Y:S01]  /*3a760*/  IMAD.WIDE R192, R251, 0x4, R28 ;  /* 0x00000004fbc07825 */ /* 0x000fe200078e021c */
[----:B------:R-:W-:Y:S01]  /*3a770*/  ISETP.NE.U32.AND P0, PT, R24, RZ, PT ;  /* 0x000000ff1800720c */ /* 0x000fe20003f05070 */
[----:B------:R-:W3:Y:S01]  /*3a780*/  LDL.LU.64 R30, [R1+0x9f0] ;  /* 0x0009f000011e7983 */ /* 0x000ee20000300a00 */
[----:B------:R-:W-:-:S02]  /*3a790*/  SEL R24, RZ, 0x4, P6 ;  /* 0x00000004ff187807 */ /* 0x000fc40003000000 */
[----:B------:R-:W-:Y:S01]  /*3a7a0*/  ISETP.GE.AND P6, PT, R252, UR4, PT ;  /* 0x00000004fc007c0c */ /* 0x000fe2000bfc6270 */
[----:B------:R-:W-:Y:S01]  /*3a7b0*/  LDGSTS.E [R244+0xe008], desc[UR20][R192.64], P5 ;  /* 0x0e008000c0f47fae */ /* 0x000fe2000a9a1014 */
[----:B------:R-:W-:Y:S02]  /*3a7c0*/  SEL R24, R24, RZ, P3 ;  /* 0x000000ff18187207 */ /* 0x000fe40001800000 */
[----:B------:R-:W-:Y:S02]  /*3a7d0*/  SEL R25, RZ, 0x4, P6 ;  /* 0x00000004ff197807 */ /* 0x000fe40003000000 */
[----:B------:R-:W-:Y:S02]  /*3a7e0*/  LOP3.LUT R252, R3, 0x50, RZ, 0xfc, !PT ;  /* 0x0000005003fc7812 */ /* 0x000fe400078efcff */
[----:B------:R-:W-:Y:S02]  /*3a7f0*/  ISETP.NE.U32.AND P6, PT, R24, RZ, PT ;  /* 0x000000ff1800720c */ /* 0x000fe40003fc5070 */
[----:B------:R-:W-:-:S02]  /*3a800*/  SEL R24, R25, RZ, P3 ;  /* 0x000000ff19187207 */ /* 0x000fc40001800000 */
[----:B------:R-:W-:Y:S02]  /*3a810*/  ISETP.GE.AND P5, PT, R252, UR4, PT ;  /* 0x00000004fc007c0c */ /* 0x000fe4000bfa6270 */
[----:B------:R-:W-:Y:S01]  /*3a820*/  LOP3.LUT R252, R3, 0x52, RZ, 0xfc, !PT ;  /* 0x0000005203fc7812 */ /* 0x000fe200078efcff */
[----:B--2---:R-:W-:-:S05]  /*3a830*/  IMAD.WIDE R194, R251, 0x4, R26 ;  /* 0x00000004fbc27825 */ /* 0x004fca00078e021a */
[----:B------:R-:W-:Y:S01]  /*3a840*/  LDGSTS.E [R245+0x8000], desc[UR20][R194.64], P4 ;  /* 0x08000000c2f57fae */ /* 0x000fe2000a1a1014 */
[----:B------:R-:W-:Y:S02]  /*3a850*/  ISETP.NE.U32.AND P4, PT, R24, RZ, PT ;  /* 0x000000ff1800720c */ /* 0x000fe40003f85070 */
[----:B------:R-:W-:Y:S02]  /*3a860*/  SEL R24, RZ, 0x4, P5 ;  /* 0x00000004ff187807 */ /* 0x000fe40002800000 */
[----:B------:R-:W-:Y:S02]  /*3a870*/  ISETP.GE.AND P5, PT, R252, UR4, PT ;  /* 0x00000004fc007c0c */ /* 0x000fe4000bfa6270 */
[----:B------:R-:W-:Y:S02]  /*3a880*/  SEL R24, R24, RZ, P3 ;  /* 0x000000ff18187207 */ /* 0x000fe40001800000 */
[----:B------:R-:W-:Y:S02]  /*3a890*/  SEL R26, RZ, 0x4, P5 ;  /* 0x00000004ff1a7807 */ /* 0x000fe40002800000 */
[----:B------:R-:W-:Y:S01]  /*3a8a0*/  ISETP.NE.U32.AND P5, PT, R24, RZ, PT ;  /* 0x000000ff1800720c */ /* 0x000fe20003fa5070 */
[----:B------:R-:W-:Y:S01]  /*3a8b0*/  IMAD.WIDE R24, R251, 0x4, R186 ;  /* 0x00000004fb187825 */ /* 0x000fe200078e02ba */
[----:B------:R-:W-:-:S02]  /*3a8c0*/  LOP3.LUT R252, R3, 0x70, RZ, 0xfc, !PT ;  /* 0x0000007003fc7812 */ /* 0x000fc400078efcff */
[----:B------:R-:W-:Y:S02]  /*3a8d0*/  SEL R26, R26, RZ, P3 ;  /* 0x000000ff1a1a7207 */ /* 0x000fe40001800000 */
[----:B------:R-:W-:Y:S01]  /*3a8e0*/  LDGSTS.E [R245+0x8008], desc[UR20][R24.64], P0 ;  /* 0x0800800018f57fae */ /* 0x000fe200081a1014 */
[----:B----4-:R-:W-:-:S03]  /*3a8f0*/  IMAD.WIDE R54, R251, 0x4, R184 ;  /* 0x00000004fb367825 */ /* 0x010fc600078e02b8 */
[----:B------:R-:W2:Y:S01]  /*3a900*/  LDL.LU.64 R184, [R1+0x9e8] ;  /* 0x0009e80001b87983 */ /* 0x000ea20000300a00 */
[----:B------:R-:W-:-:S03]  /*3a910*/  ISETP.GE.AND P0, PT, R252, UR4, PT ;  /* 0x00000004fc007c0c */ /* 0x000fc6000bf06270 */
[----:B------:R-:W4:Y:S01]  /*3a920*/  LDL.LU.64 R186, [R1+0xb30] ;  /* 0x000b300001ba7983 */ /* 0x000f220000300a00 */
[----:B------:R-:W-:-:S03]  /*3a930*/  LOP3.LUT R252, R3, 0x72, RZ, 0xfc, !PT ;  /* 0x0000007203fc7812 */ /* 0x000fc600078efcff */
[----:B------:R-:W-:Y:S01]  /*3a940*/  LDGSTS.E [R245+0xa000], desc[UR20][R54.64], P6 ;  /* 0x0a00000036f57fae */ /* 0x000fe2000b1a1014 */
[----:B------:R-:W-:Y:S02]  /*3a950*/  ISETP.NE.U32.AND P6, PT, R26, RZ, PT ;  /* 0x000000ff1a00720c */ /* 0x000fe40003fc5070 */
[----:B------:R-:W-:Y:S01]  /*3a960*/  SEL R26, RZ, 0x4, P0 ;  /* 0x00000004ff1a7807 */ /* 0x000fe20000000000 */
[----:B------:R-:W4:Y:S01]  /*3a970*/  LDL.LU.64 R58, [R1+0xb28] ;  /* 0x000b2800013a7983 */ /* 0x000f220000300a00 */
[----:B------:R-:W-:Y:S02]  /*3a980*/  ISETP.GE.AND P0, PT, R252, UR4, PT ;  /* 0x00000004fc007c0c */ /* 0x000fe4000bf06270 */
[----:B------:R-:W-:Y:S02]  /*3a990*/  SEL R26, R26, RZ, P3 ;  /* 0x000000ff1a1a7207 */ /* 0x000fe40001800000 */
[----:B------:R-:W-:Y:S02]  /*3a9a0*/  SEL R28, RZ, 0x4, P0 ;  /* 0x00000004ff1c7807 */ /* 0x000fe40000000000 */
[----:B------:R-:W-:Y:S01]  /*3a9b0*/  ISETP.NE.U32.AND P0, PT, R26, RZ, PT ;  /* 0x000000ff1a00720c */ /* 0x000fe20003f05070 */
[----:B------:R-:W-:-:S02]  /*3a9c0*/  IMAD.WIDE R26, R251, 0x4, R34 ;  /* 0x00000004fb1a7825 */ /* 0x000fc400078e0222 */
[----:B------:R-:W4:Y:S02]  /*3a9d0*/  LDL.LU.64 R34, [R1+0xac0] ;  /* 0x000ac00001227983 */ /* 0x000f240000300a00 */
[C---:B------:R-:W-:Y:S02]  /*3a9e0*/  IMAD.WIDE R180, R251.reuse, 0x4, R32 ;  /* 0x00000004fbb47825 */ /* 0x040fe400078e0220 */
[----:B------:R-:W4:Y:S04]  /*3a9f0*/  LDL.LU.64 R60, [R1+0xab8] ;  /* 0x000ab800013c7983 */ /* 0x000f280000300a00 */
[----:B------:R-:W4:Y:S01]  /*3aa00*/  LDL.LU.64 R32, [R1+0xa50] ;  /* 0x000a500001207983 */ /* 0x000f220000300a00 */
[----:B------:R-:W-:-:S03]  /*3aa10*/  IMAD.WIDE R56, R251, 0x4, R36 ;  /* 0x00000004fb387825 */ /* 0x000fc600078e0224 */
[----:B------:R-:W4:Y:S04]  /*3aa20*/  LDL.LU.64 R64, [R1+0xa48] ;  /* 0x000a480001407983 */ /* 0x000f280000300a00 */
[----:B------:R-:W4:Y:S04]  /*3aa30*/  LDL.LU.64 R36, [R1+0x9e0] ;  /* 0x0009e00001247983 */ /* 0x000f280000300a00 */
[----:B------:R-:W4:Y:S01]  /*3aa40*/  LDL.LU.64 R66, [R1+0x9d8] ;  /* 0x0009d80001427983 */ /* 0x000f220000300a00 */
[----:B------:R-:W-:Y:S02]  /*3aa50*/  LOP3.LUT R252, R3, 0x14, RZ, 0xfc, !PT ;  /* 0x0000001403fc7812 */ /* 0x000fe400078efcff */
[----:B------:R-:W-:Y:S01]  /*3aa60*/  SEL R28, R28, RZ, P3 ;  /* 0x000000ff1c1c7207 */ /* 0x000fe20001800000 */
[----:B------:R-:W-:Y:S01]  /*3aa70*/  LDGSTS.E [R245+0xa008], desc[UR20][R56.64], P4 ;  /* 0x0a00800038f57fae */ /* 0x000fe2000a1a1014 */
[----:B------:R-:W-:-:S02]  /*3aa80*/  ISETP.GE.AND P4, PT, R252, UR4, PT ;  /* 0x00000004fc007c0c */ /* 0x000fc4000bf86270 */
[----:B------:R-:W-:Y:S01]  /*3aa90*/  LOP3.LUT R252, R3, 0x16, RZ, 0xfc, !PT ;  /* 0x0000001603fc7812 */ /* 0x000fe200078efcff */
[----:B------:R-:W-:Y:S01]  /*3aaa0*/  LDGSTS.E [R245+0xc000], desc[UR20][R26.64], P5 ;  /* 0x0c0000001af57fae */ /* 0x000fe2000a9a1014 */
[----:B------:R-:W-:Y:S02]  /*3aab0*/  ISETP.NE.U32.AND P5, PT, R28, RZ, PT ;  /* 0x000000ff1c00720c */ /* 0x000fe40003fa5070 */
[----:B------:R-:W-:Y:S01]  /*3aac0*/  SEL R28, RZ, 0x4, P4 ;  /* 0x00000004ff1c7807 */ /* 0x000fe20002000000 */
[----:B---3--:R-:W-:Y:S01]  /*3aad0*/  IMAD.WIDE R182, R251, 0x4, R30 ;  /* 0x00000004fbb67825 */ /* 0x008fe200078e021e */
[----:B------:R-:W-:Y:S01]  /*3aae0*/  ISETP.GE.AND P4, PT, R252, UR4, PT ;  /* 0x00000004fc007c0c */ /* 0x000fe2000bf86270 */
[----:B------:R-:W-:Y:S01]  /*3aaf0*/  LDGSTS.E [R245+0xc008], desc[UR20][R180.64], P6 ;  /* 0x0c008000b4f57fae */ /* 0x000fe2000b1a1014 */
[----:B------:R-:W-:Y:S02]  /*3ab00*/  SEL R28, R28, RZ, P3 ;  /* 0x000000ff1c1c7207 */ /* 0x000fe40001800000 */
[----:B------:R-:W-:Y:S01]  /*3ab10*/  SEL R29, RZ, 0x4, P4 ;  /* 0x00000004ff1d7807 */ /* 0x000fe20002000000 */
[----:B------:R-:W-:Y:S01]  /*3ab20*/  LDGSTS.E [R245+0xe000], desc[UR20][R182.64], P0 ;  /* 0x0e000000b6f57fae */ /* 0x000fe200081a1014 */
[----:B------:R-:W-:-:S02]  /*3ab30*/  LOP3.LUT R252, R3, 0x34, RZ, 0xfc, !PT ;  /* 0x0000003403fc7812 */ /* 0x000fc400078efcff */
[----:B------:R-:W-:Y:S02]  /*3ab40*/  ISETP.NE.U32.AND P4, PT, R28, RZ, PT ;  /* 0x000000ff1c00720c */ /* 0x000fe40003f85070 */
[----:B------:R-:W-:Y:S02]  /*3ab50*/  SEL R28, R29, RZ, P3 ;  /* 0x000000ff1d1c7207 */ /* 0x000fe40001800000 */
[----:B------:R-:W-:Y:S02]  /*3ab60*/  ISETP.GE.AND P6, PT, R252, UR4, PT ;  /* 0x00000004fc007c0c */ /* 0x000fe4000bfc6270 */
[----:B------:R-:W-:Y:S02]  /*3ab70*/  LOP3.LUT R252, R3, 0x36, RZ, 0xfc, !PT ;  /* 0x0000003603fc7812 */ /* 0x000fe400078efcff */
[----:B------:R-:W-:Y:S02]  /*3ab80*/  ISETP.NE.U32.AND P0, PT, R28, RZ, PT ;  /* 0x000000ff1c00720c */ /* 0x000fe40003f05070 */
[----:B------:R-:W-:-:S02]  /*3ab90*/  SEL R28, RZ, 0x4, P6 ;  /* 0x00000004ff1c7807 */ /* 0x000fc40003000000 */
[----:B------:R-:W-:Y:S02]  /*3aba0*/  ISETP.GE.AND P6, PT, R252, UR4, PT ;  /* 0x00000004fc007c0c */ /* 0x000fe4000bfc6270 */
[----:B------:R-:W-:Y:S02]  /*3abb0*/  SEL R28, R28, RZ, P3 ;  /* 0x000000ff1c1c7207 */ /* 0x000fe40001800000 */
[----:B------:R-:W-:Y:S02]  /*3abc0*/  SEL R29, RZ, 0x4, P6 ;  /* 0x00000004ff1d7807 */ /* 0x000fe40003000000 */
[----:B------:R-:W-:Y:S02]  /*3abd0*/  LOP3.LUT R252, R3, 0x54, RZ, 0xfc, !PT ;  /* 0x0000005403fc7812 */ /* 0x000fe400078efcff */
[----:B------:R-:W-:Y:S02]  /*3abe0*/  ISETP.NE.U32.AND P6, PT, R28, RZ, PT ;  /* 0x000000ff1c00720c */ /* 0x000fe40003fc5070 */
[----:B------:R-:W-:Y:S01]  /*3abf0*/  SEL R28, R29, RZ, P3 ;  /* 0x000000ff1d1c7207 */ /* 0x000fe20001800000 */
[----:B--2---:R-:W-:-:S04]  /*3ac00*/  IMAD.WIDE R184, R251, 0x4, R184 ;  /* 0x00000004fbb87825 */ /* 0x004fc800078e02b8 */
[----:B----4-:R-:W-:Y:S01]  /*3ac10*/  IMAD.WIDE R186, R251, 0x4, R186 ;  /* 0x00000004fbba7825 */ /* 0x010fe200078e02ba */
[----:B------:R-:W-:Y:S01]  /*3ac20*/  LDGSTS.E [R245+0xe008], desc[UR20][R184.64], P5 ;  /* 0x0e008000b8f57fae */ /* 0x000fe2000a9a1014 */
[----:B------:R-:W-:Y:S02]  /*3ac30*/  ISETP.GE.AND P5, PT, R252, UR4, PT ;  /* 0x00000004fc007c0c */ /* 0x000fe4000bfa6270 */
[----:B------:R-:W-:Y:S01]  /*3ac40*/  LOP3.LUT R252, R3, 0x56, RZ, 0xfc, !PT ;  /* 0x0000005603fc7812 */ /* 0x000fe200078efcff */
[----:B------:R-:W-:Y:S01]  /*3ac50*/  LDGSTS.E [R246+0x8000], desc[UR20][R186.64], P4 ;  /* 0x08000000baf67fae */ /* 0x000fe2000a1a1014 */
[----:B------:R-:W-:Y:S02]  /*3ac60*/  ISETP.NE.U32.AND P4, PT, R28, RZ, PT ;  /* 0x000000ff1c00720c */ /* 0x000fe40003f85070 */
[----:B------:R-:W-:Y:S02]  /*3ac70*/  SEL R28, RZ, 0x4, P5 ;  /* 0x00000004ff1c7807 */ /* 0x000fe40002800000 */
[----:B------:R-:W-:-:S02]  /*3ac80*/  ISETP.GE.AND P5, PT, R252, UR4, PT ;  /* 0x00000004fc007c0c */ /* 0x000fc4000bfa6270 */
[----:B------:R-:W-:Y:S02]  /*3ac90*/  SEL R28, R28, RZ, P3 ;  /* 0x000000ff1c1c7207 */ /* 0x000fe40001800000 */
[----:B------:R-:W-:Y:S02]  /*3aca0*/  SEL R30, RZ, 0x4, P5 ;  /* 0x00000004ff1e7807 */ /* 0x000fe40002800000 */
[----:B------:R-:W-:Y:S01]  /*3acb0*/  ISETP.NE.U32.AND P5, PT, R28, RZ, PT ;  /* 0x000000ff1c00720c */ /* 0x000fe20003fa5070 */
[----:B------:R-:W-:Y:S01]  /*3acc0*/  IMAD.WIDE R28, R251, 0x4, R58 ;  /* 0x00000004fb1c7825 */ /* 0x000fe200078e023a */
[----:B------:R-:W-:-:S03]  /*3acd0*/  LOP3.LUT R252, R3, 0x74, RZ, 0xfc, !PT ;  /* 0x0000007403fc7812 */ /* 0x000fc600078efcff */
[----:B------:R-:W-:Y:S01]  /*3ace0*/  IMAD.WIDE R58, R251, 0x4, R34 ;  /* 0x00000004fb3a7825 */ /* 0x000fe200078e0222 */
[----:B------:R-:W-:Y:S01]  /*3acf0*/  SEL R30, R30, RZ, P3 ;  /* 0x000000ff1e1e7207 */ /* 0x000fe20001800000 */
[----:B------:R-:W2:Y:S04]  /*3ad00*/  LDL.LU.64 R34, [R1+0xb20] ;  /* 0x000b200001227983 */ /* 0x000ea80000300a00 */
[----:B------:R-:W-:Y:S01]  /*3ad10*/  LDGSTS.E [R246+0x8008], desc[UR20][R28.64], P0 ;  /* 0x080080001cf67fae */ /* 0x000fe200081a1014 */
[----:B------:R-:W-:Y:S02]  /*3ad20*/  ISETP.GE.AND P0, PT, R252, UR4, PT ;  /* 0x00000004fc007c0c */ /* 0x000fe4000bf06270 */
[----:B------:R-:W-:Y:S01]  /*3ad30*/  LOP3.LUT R252, R3, 0x76, RZ, 0xfc, !PT ;  /* 0x0000007603fc7812 */ /* 0x000fe200078efcff */
[----:B------:R-:W-:Y:S01]  /*3ad40*/  LDGSTS.E [R246+0xa000], desc[UR20][R58.64], P6 ;  /* 0x0a0000003af67fae */ /* 0x000fe2000b1a1014 */
[----:B------:R-:W-:-:S02]  /*3ad50*/  ISETP.NE.U32.AND P6, PT, R30, RZ, PT ;  /* 0x000000ff1e00720c */ /* 0x000fc40003fc5070 */
[----:B------:R-:W-:Y:S01]  /*3ad60*/  SEL R30, RZ, 0x4, P0 ;  /* 0x00000004ff1e7807 */ /* 0x000fe20000000000 */
[C---:B------:R-:W-:Y:S01]  /*3ad70*/  IMAD.WIDE R60, R251.reuse, 0x4, R60 ;  /* 0x00000004fb3c7825 */ /* 0x040fe200078e023c */
[----:B------:R-:W-:Y:S01]  /*3ad80*/  ISETP.GE.AND P0, PT, R252, UR4, PT ;  /* 0x00000004fc007c0c */ /* 0x000fe2000bf06270 */
[----:B------:R-:W3:Y:S01]  /*3ad90*/  LDL.LU.64 R68, [R1+0xb18] ;  /* 0x000b180001447983 */ /* 0x000ee20000300a00 */
[----:B------:R-:W-:Y:S02]  /*3ada0*/  SEL R30, R30, RZ, P3 ;  /* 0x000000ff1e1e7207 */ /* 0x000fe40001800000 */
[----:B------:R-:W-:Y:S01]  /*3adb0*/  SEL R31, RZ, 0x4, P0 ;  /* 0x00000004ff1f7807 */ /* 0x000fe20000000000 */
[----:B------:R-:W-:Y:S01]  /*3adc0*/  IMAD.WIDE R90, R251, 0x4, R32 ;  /* 0x00000004fb5a7825 */ /* 0x000fe200078e0220 */
[----:B------:R-:W-:Y:S01]  /*3add0*/  LOP3.LUT R252, R3, 0x18, RZ, 0xfc, !PT ;  /* 0x0000001803fc7812 */ /* 0x000fe200078efcff */
[----:B------:R-:W-:Y:S01]  /*3ade0*/  LDGSTS.E [R246+0xa008], desc[UR20][R60.64], P4 ;  /* 0x0a0080003cf67fae */ /* 0x000fe2000a1a1014 */
[----:B------:R-:W-:-:S02]  /*3adf0*/  ISETP.NE.U32.AND P0, PT, R30, RZ, PT ;  /* 0x000000ff1e00720c */ /* 0x000fc40003f05070 */
[----:B------:R-:W-:Y:S01]  /*3ae00*/  SEL R30, R31, RZ, P3 ;  /* 0x000000ff1f1e7207 */ /* 0x000fe20001800000 */
[----:B------:R-:W-:Y:S01]  /*3ae10*/  LDGSTS.E [R246+0xc000], desc[UR20][R90.64], P5 ;  /* 0x0c0000005af67fae */ /* 0x000fe2000a9a1014 */
[----:B------:R-:W-:Y:S02]  /*3ae20*/  ISETP.GE.AND P4, PT, R252, UR4, PT ;  /* 0x00000004fc007c0c */ /* 0x000fe4000bf86270 */
[----:B------:R-:W-:Y:S01]  /*3ae30*/  LOP3.LUT R252, R3, 0x1a, RZ, 0xfc, !PT ;  /* 0x0000001a03fc7812 */ /* 0x000fe200078efcff */
[----:B------:R-:W4:Y:S01]  /*3ae40*/  LDL.LU.64 R62, [R1+0xab0] ;  /* 0x000ab000013e7983 */ /* 0x000f220000300a00 */
[----:B------:R-:W-:Y:S02]  /*3ae50*/  ISETP.NE.U32.AND P5, PT, R30, RZ, PT ;  /* 0x000000ff1e00720c */ /* 0x000fe40003fa5070 */
[----:B------:R-:W-:Y:S02]  /*3ae60*/  SEL R30, RZ, 0x4, P4 ;  /* 0x00000004ff1e7807 */ /* 0x000fe40002000000 */
[----:B------:R-:W-:-:S02]  /*3ae70*/  ISETP.GE.AND P4, PT, R252, UR4, PT ;  /* 0x00000004fc007c0c */ /* 0x000fc4000bf86270 */
[----:B------:R-:W-:Y:S01]  /*3ae80*/  SEL R30, R30, RZ, P3 ;  /* 0x000000ff1e1e7207 */ /* 0x000fe20001800000 */
[C---:B------:R-:W-:Y:S01]  /*3ae90*/  IMAD.WIDE R92, R251.reuse, 0x4, R64 ;  /* 0x00000004fb5c7825 */ /* 0x040fe200078e0240 */
[----:B------:R-:W-:Y:S01]  /*3aea0*/  SEL R32, RZ, 0x4, P4 ;  /* 0x00000004ff207807 */ /* 0x000fe20002000000 */
[----:B------:R-:W4:Y:S01]  /*3aeb0*/  LDL.LU.64 R64, [R1+0xaa8] ;  /* 0x000aa80001407983 */ /* 0x000f220000300a00 */
[----:B------:R-:W-:Y:S01]  /*3aec0*/  ISETP.NE.U32.AND P4, PT, R30, RZ, PT ;  /* 0x000000ff1e00720c */ /* 0x000fe20003f85070 */
[C---:B------:R-:W-:Y:S02]  /*3aed0*/  IMAD.WIDE R30, R251.reuse, 0x4, R36 ;  /* 0x00000004fb1e7825 */ /* 0x040fe400078e0224 */
[----:B------:R-:W4:Y:S02]  /*3aee0*/  LDL.LU.64 R36, [R1+0xa40] ;  /* 0x000a400001247983 */ /* 0x000f240000300a00 */
[----:B------:R-:W-:Y:S02]  /*3aef0*/  IMAD.WIDE R176, R251, 0x4, R66 ;  /* 0x00000004fbb07825 */ /* 0x000fe400078e0242 */
[----:B------:R-:W4:Y:S01]  /*3af00*/  LDL.LU.64 R66, [R1+0xa38] ;  /* 0x000a380001427983 */ /* 0x000f220000300a00 */
[----:B------:R-:W-:-:S02]  /*3af10*/  LOP3.LUT R252, R3, 0x38, RZ, 0xfc, !PT ;  /* 0x0000003803fc7812 */ /* 0x000fc400078efcff */
[----:B------:R-:W-:Y:S01]  /*3af20*/  SEL R32, R32, RZ, P3 ;  /* 0x000000ff20207207 */ /* 0x000fe20001800000 */
[----:B------:R-:W-:Y:S01]  /*3af30*/  LDGSTS.E [R246+0xc008], desc[UR20][R92.64], P6 ;  /* 0x0c0080005cf67fae */ /* 0x000fe2000b1a1014 */
[----:B------:R-:W-:Y:S02]  /*3af40*/  ISETP.GE.AND P6, PT, R252, UR4, PT ;  /* 0x00000004fc007c0c */ /* 0x000fe4000bfc6270 */
[----:B------:R-:W-:Y:S01]  /*3af50*/  LOP3.LUT R252, R3, 0x3a, RZ, 0xfc, !PT ;  /* 0x0000003a03fc7812 */ /* 0x000fe200078efcff */
[----:B------:R-:W-:Y:S01]  /*3af60*/  LDGSTS.E [R246+0xe000], desc[UR20][R30.64], P0 ;  /* 0x0e0000001ef67fae */ /* 0x000fe200081a1014 */
[----:B------:R-:W-:Y:S02]  /*3af70*/  ISETP.NE.U32.AND P0, PT, R32, RZ, PT ;  /* 0x000000ff2000720c */ /* 0x000fe40003f05070 */
[----:B------:R-:W-:Y:S01]  /*3af80*/  SEL R32, RZ, 0x4, P6 ;  /* 0x00000004ff207807 */ /* 0x000fe20003000000 */
[----:B------:R-:W-:Y:S01]  /*3af90*/  LDGSTS.E [R246+0xe008], desc[UR20][R176.64], P5 ;  /* 0x0e008000b0f67fae */ /* 0x000fe2000a9a1014 */
[----:B------:R-:W-:-:S02]  /*3afa0*/  ISETP.GE.AND P6, PT, R252, UR4, PT ;  /* 0x00000004fc007c0c */ /* 0x000fc4000bfc6270 */
[----:B------:R-:W-:Y:S01]  /*3afb0*/  SEL R32, R32, RZ, P3 ;  /* 0x000000ff20207207 */ /* 0x000fe20001800000 */
[----:B------:R-:W4:Y:S01]  /*3afc0*/  LDL.LU.64 R100, [R1+0x9d0] ;  /* 0x0009d00001647983 */ /* 0x000f220000300a00 */
[----:B------:R-:W-:Y:S02]  /*3afd0*/  SEL R33, RZ, 0x4, P6 ;  /* 0x00000004ff217807 */ /* 0x000fe40003000000 */
[----:B------:R-:W-:Y:S01]  /*3afe0*/  LOP3.LUT R252, R3, 0x58, RZ, 0xfc, !PT ;  /* 0x0000005803fc7812 */ /* 0x000fe200078efcff */
[----:B------:R-:W4:Y:S01]  /*3aff0*/  LDL.LU.64 R168, [R1+0x9c8] ;  /* 0x0009c80001a87983 */ /* 0x000f220000300a00 */
[----:B------:R-:W-:Y:S02]  /*3b000*/  ISETP.NE.U32.AND P6, PT, R32, RZ, PT ;  /* 0x000000ff2000720c */ /* 0x000fe40003fc5070 */
[----:B------:R-:W-:Y:S02]  /*3b010*/  SEL R32, R33, RZ, P3 ;  /* 0x000000ff21207207 */ /* 0x000fe40001800000 */
[----:B------:R-:W-:-:S02]  /*3b020*/  ISETP.GE.AND P5, PT, R252, UR4, PT ;  /* 0x00000004fc007c0c */ /* 0x000fc4000bfa6270 */
        /* <DEDUP_REMOVED lines=9> */
[----:B---3--:R-:W-:-:S02]  /*3b0c0*/  IMAD.WIDE R32, R251, 0x4, R68 ;  /* 0x00000004fb207825 */ /* 0x008fc400078e0244 */
[----:B------:R-:W2:Y:S04]  /*3b0d0*/  LDL.LU.64 R68, [R1+0x9c0] ;  /* 0x0009c00001447983 */ /* 0x000ea80000300a00 */
[----:B------:R-:W3:Y:S01]  /*3b0e0*/  LDL.LU.64 R98, [R1+0xb90] ;  /* 0x000b900001627983 */ /* 0x000ee20000300a00 */
[----:B----4-:R-:W-:Y:S01]  /*3b0f0*/  IMAD.WIDE R96, R251, 0x4, R66 ;  /* 0x00000004fb607825 */ /* 0x010fe200078e0242 */
[----:B------:R-:W-:Y:S02]  /*3b100*/  LOP3.LUT R252, R3, 0x78, RZ, 0xfc, !PT ;  /* 0x0000007803fc7812 */ /* 0x000fe400078efcff */
[----:B------:R-:W4:Y:S04]  /*3b110*/  LDL.LU.64 R66, [R1+0x9b0] ;  /* 0x0009b00001427983 */ /* 0x000f280000300a00 */
[----:B------:R-:W4:Y:S04]  /*3b120*/  LDL.LU.64 R74, [R1+0x9a8] ;  /* 0x0009a800014a7983 */ /* 0x000f280000300a00 */
[----:B------:R-:W4:Y:S01]  /*3b130*/  LDL.LU.64 R228, [R1+0x9a0] ;  /* 0x0009a00001e47983 */ /* 0x000f220000300a00 */
[----:B------:R-:W-:Y:S01]  /*3b140*/  IMAD.WIDE R62, R251, 0x4, R62 ;  /* 0x00000004fb3e7825 */ /* 0x000fe200078e023e */
[----:B------:R-:W-:-:S02]  /*3b150*/  SEL R34, R34, RZ, P3 ;  /* 0x000000ff22227207 */ /* 0x000fc40001800000 */
[----:B------:R-:W-:Y:S01]  /*3b160*/  LDGSTS.E [R247+0x8008], desc[UR20][R32.64], P0 ;  /* 0x0800800020f77fae */ /* 0x000fe200081a1014 */
[----:B------:R-:W-:Y:S02]  /*3b170*/  ISETP.GE.AND P0, PT, R252, UR4, PT ;  /* 0x00000004fc007c0c */ /* 0x000fe4000bf06270 */
[----:B------:R-:W-:Y:S01]  /*3b180*/  LOP3.LUT R252, R3, 0x7a, RZ, 0xfc, !PT ;  /* 0x0000007a03fc7812 */ /* 0x000fe200078efcff */
[----:B------:R-:W-:Y:S01]  /*3b190*/  LDGSTS.E [R247+0xa000], desc[UR20][R62.64], P6 ;  /* 0x0a0000003ef77fae */ /* 0x000fe2000b1a1014 */
[----:B------:R-:W-:Y:S02]  /*3b1a0*/  ISETP.NE.U32.AND P6, PT, R34, RZ, PT ;  /* 0x000000ff2200720c */ /* 0x000fe40003fc5070 */
[----:B------:R-:W-:Y:S02]  /*3b1b0*/  SEL R34, RZ, 0x4, P0 ;  /* 0x00000004ff227807 */ /* 0x000fe40000000000 */
[----:B------:R-:W-:Y:S01]  /*3b1c0*/  ISETP.GE.AND P0, PT, R252, UR4, PT ;  /* 0x00000004fc007c0c */ /* 0x000fe2000bf06270 */
[----:B------:R-:W-:Y:S01]  /*3b1d0*/  IMAD.WIDE R64, R251, 0x4, R64 ;  /* 0x00000004fb407825 */ /* 0x000fe200078e0240 */
        /* <DEDUP_REMOVED lines=10> */
[----:B------:R-:W-:Y:S01]  /*3b280*/  LDGSTS.E [R247+0xc008], desc[UR20][R96.64], P6 ;  /* 0x0c00800060f77fae */ /* 0x000fe2000b1a1014 */
[----:B------:R-:W-:-:S02]  /*3b290*/  ISETP.NE.U32.AND P5, PT, R34, RZ, PT ;  /* 0x000000ff2200720c */ /* 0x000fc40003fa5070 */
[----:B------:R-:W-:Y:S02]  /*3b2a0*/  SEL R34, RZ, 0x4, P4 ;  /* 0x00000004ff227807 */ /* 0x000fe40002000000 */
[----:B------:R-:W-:Y:S02]  /*3b2b0*/  ISETP.GE.AND P4, PT, R252, UR4, PT ;  /* 0x00000004fc007c0c */ /* 0x000fe4000bf86270 */
[----:B------:R-:W-:Y:S02]  /*3b2c0*/  SEL R34, R34, RZ, P3 ;  /* 0x000000ff22227207 */ /* 0x000fe40001800000 */
[----:B------:R-:W-:Y:S02]  /*3b2d0*/  SEL R36, RZ, 0x4, P4 ;  /* 0x00000004ff247807 */ /* 0x000fe40002000000 */
[----:B------:R-:W-:Y:S01]  /*3b2e0*/  ISETP.NE.U32.AND P4, PT, R34, RZ, PT ;  /* 0x000000ff2200720c */ /* 0x000fe20003f85070 */
[----:B------:R-:W-:Y:S01]  /*3b2f0*/  IMAD.WIDE R34, R251, 0x4, R100 ;  /* 0x00000004fb227825 */ /* 0x000fe200078e0264 */
[----:B------:R-:W-:Y:S01]  /*3b300*/  LOP3.LUT R252, R3, 0x3c, RZ, 0xfc, !PT ;  /* 0x0000003c03fc7812 */ /* 0x000fe200078efcff */
        /* <DEDUP_REMOVED lines=8> */
[----:B------:R-:W-:Y:S01]  /*3b390*/  IMAD.WIDE R172, R251, 0x4, R168 ;  /* 0x00000004fbac7825 */ /* 0x000fe200078e02a8 */
[----:B------:R-:W-:Y:S01]  /*3b3a0*/  SEL R36, R36, RZ, P3 ;  /* 0x000000ff24247207 */ /* 0x000fe20001800000 */
[----:B------:R-:W4:Y:S01]  /*3b3b0*/  LDL.LU.64 R168, [R1+0x990] ;  /* 0x0009900001a87983 */ /* 0x000f220000300a00 */
[----:B------:R-:W-:-:S02]  /*3b3c0*/  SEL R37, RZ, 0x4, P6 ;  /* 0x00000004ff257807 */ /* 0x000fc40003000000 */
[----:B------:R-:W-:Y:S01]  /*3b3d0*/  LOP3.LUT R252, R3, 0x5c, RZ, 0xfc, !PT ;  /* 0x0000005c03fc7812 */ /* 0x000fe200078efcff */
[----:B------:R-:W-:Y:S01]  /*3b3e0*/  LDGSTS.E [R247+0xe008], desc[UR20][R172.64], P5 ;  /* 0x0e008000acf77fae */ /* 0x000fe2000a9a1014 */
[----:B------:R-:W-:Y:S02]  /*3b3f0*/  ISETP.NE.U32.AND P6, PT, R36, RZ, PT ;  /* 0x000000ff2400720c */ /* 0x000fe40003fc5070 */
[----:B------:R-:W-:Y:S01]  /*3b400*/  SEL R36, R37, RZ, P3 ;  /* 0x000000ff25247207 */ /* 0x000fe20001800000 */
[----:B------:R-:W4:Y:S01]  /*3b410*/  LDL.LU.64 R170, [R1+0x988] ;  /* 0x0009880001aa7983 */ /* 0x000f220000300a00 */
[----:B------:R-:W-:Y:S02]  /*3b420*/  ISETP.GE.AND P5, PT, R252, UR4, PT ;  /* 0x00000004fc007c0c */ /* 0x000fe4000bfa6270 */
[----:B------:R-:W-:Y:S01]  /*3b430*/  LOP3.LUT R252, R3, 0x5e, RZ, 0xfc, !PT ;  /* 0x0000005e03fc7812 */ /* 0x000fe200078efcff */
[----:B------:R-:W4:Y:S04]  /*3b440*/  LDL.64 R38, [R1+0x590] ;  /* 0x0005900001267983 */ /* 0x000f280000100a00 */
[----:B------:R-:W4:Y:S04]  /*3b450*/  LDL.64 R72, [R1+0x568] ;  /* 0x0005680001487983 */ /* 0x000f280000100a00 */
[----:B-1----:R-:W4:Y:S01]  /*3b460*/  LDL.64 R206, [R1+0x4e8] ;  /* 0x0004e80001ce7983 */ /* 0x002f220000100a00 */
[----:B------:R-:W-:-:S03]  /*3b470*/  VIADD R41, R41, 0x7f ;  /* 0x0000007f29297836 */ /* 0x000fc60000000000 */
        /* <DEDUP_REMOVED lines=9> */
[----:B------:R-:W4:Y:S01]  /*3b510*/  LDL.64 R70, [R1+0x260] ;  /* 0x0002600001467983 */ /* 0x000f220000100a00 */
        /* <DEDUP_REMOVED lines=8> */
[----:B---3--:R-:W-:Y:S01]  /*3b5a0*/  IMAD.WIDE R36, R251, 0x4, R98 ;  /* 0x00000004fb247825 */ /* 0x008fe200078e0262 */
[----:B------:R-:W-:-:S02]  /*3b5b0*/  LOP3.LUT R252, R3, 0x7c, RZ, 0xfc, !PT ;  /* 0x0000007c03fc7812 */ /* 0x000fc400078efcff */
[----:B------:R-:W-:Y:S02]  /*3b5c0*/  SEL R68, R68, RZ, P3 ;  /* 0x000000ff44447207 */ /* 0x000fe40001800000 */
[----:B------:R-:W-:Y:S01]  /*3b5d0*/  LDGSTS.E [R248+0x8008], desc[UR20][R36.64], P0 ;  /* 0x0800800024f87fae */ /* 0x000fe200081a1014 */
[----:B------:R-:W-:Y:S02]  /*3b5e0*/  ISETP.GE.AND P0, PT, R252, UR4, PT ;  /* 0x00000004fc007c0c */ /* 0x000fe4000bf06270 */
[----:B------:R-:W-:Y:S01]  /*3b5f0*/  LOP3.LUT R252, R3, 0x7e, RZ, 0xfc, !PT ;  /* 0x0000007e03fc7812 */ /* 0x000fe200078efcff */
[----:B----4-:R-:W-:-:S05]  /*3b600*/  IMAD.WIDE R66, R251, 0x4, R66 ;  /* 0x00000004fb427825 */ /* 0x010fca00078e0242 */
[----:B------:R-:W-:Y:S01]  /*3b610*/  LDGSTS.E [R248+0xa000], desc[UR20][R66.64], P6 ;  /* 0x0a00000042f87fae */ /* 0x000fe2000b1a1014 */
[----:B------:R-:W-:Y:S02]  /*3b620*/  ISETP.NE.U32.AND P6, PT, R68, RZ, PT ;  /* 0x000000ff4400720c */ /* 0x000fe40003fc5070 */
[----:B------:R-:W-:Y:S02]  /*3b630*/  SEL R68, RZ, 0x4, P0 ;  /* 0x00000004ff447807 */ /* 0x000fe40000000000 */
[----:B------:R-:W-:Y:S02]  /*3b640*/  ISETP.GE.AND P0, PT, R252, UR4, PT ;  /* 0x00000004fc007c0c */ /* 0x000fe4000bf06270 */
[----:B------:R-:W-:Y:S02]  /*3b650*/  SEL R99, R68, RZ, P3 ;  /* 0x000000ff44637207 */ /* 0x000fe40001800000 */
[----:B------:R-:W-:Y:S01]  /*3b660*/  SEL R98, RZ, 0x4, P0 ;  /* 0x00000004ff627807 */ /* 0x000fe20000000000 */
[----:B------:R-:W-:Y:S01]  /*3b670*/  IMAD.WIDE R68, R251, 0x4, R74 ;  /* 0x00000004fb447825 */ /* 0x000fe200078e024a */
[----:B------:R-:W-:Y:S01]  /*3b680*/  ISETP.NE.U32.AND P0, PT, R99, RZ, PT ;  /* 0x000000ff6300720c */ /* 0x000fe20003f05070 */
[----:B------:R-:W2:Y:S01]  /*3b690*/  LDL.64 R74, [R1+0x520] ;  /* 0x00052000014a7983 */ /* 0x000ea20000100a00 */
[----:B------:R-:W-:-:S03]  /*3b6a0*/  SEL R98, R98, RZ, P3 ;  /* 0x000000ff62627207 */ /* 0x000fc60001800000 */
[----:B------:R-:W-:Y:S01]  /*3b6b0*/  LDGSTS.E [R248+0xa008], desc[UR20][R68.64], P4 ;  /* 0x0a00800044f87fae */ /* 0x000fe2000a1a1014 */
[----:B------:R-:W-:Y:S01]  /*3b6c0*/  ISETP.NE.U32.AND P4, PT, R98, RZ, PT ;  /* 0x000000ff6200720c */ /* 0x000fe20003f85070 */
[----:B------:R-:W-:Y:S02]  /*3b6d0*/  IMAD.WIDE R98, R251, 0x4, R228 ;  /* 0x00000004fb627825 */ /* 0x000fe400078e02e4 */
[----:B------:R-:W3:Y:S01]  /*3b6e0*/  LDL.64 R228, [R1+0x4b0] ;  /* 0x0004b00001e47983 */ /* 0x000ee20000100a00 */
[----:B------:R-:W-:-:S03]  /*3b6f0*/  UIADD3 UR4, UPT, UPT, UR14, -0x300, URZ ;  /* 0xfffffd000e047890 */ /* 0x000fc6000fffe0ff */
[----:B------:R-:W-:Y:S03]  /*3b700*/  LDGSTS.E [R248+0xc000], desc[UR20][R98.64], P5 ;  /* 0x0c00000062f87fae */ /* 0x000fe6000a9a1014 */
[----:B------:R-:W-:-:S04]  /*3b710*/  ISETP.GE.AND P3, PT, R3, UR4, PT ;  /* 0x0000000403007c0c */ /* 0x000fc8000bf66270 */
[----:B------:R-:W-:Y:S02]  /*3b720*/  SEL R252, RZ, 0x4, P3 ;  /* 0x00000004fffc7807 */ /* 0x000fe40001800000 */
[----:B------:R-:W-:Y:S02]  /*3b730*/  ISETP.GT.AND P3, PT, R41, 0x37f, PT ;  /* 0x0000037f2900780c */ /* 0x000fe40003f64270 */
[----:B------:R-:W4:Y:S01]  /*3b740*/  LDL.64 R40, [R1+0x248] ;  /* 0x0002480001287983 */ /* 0x000f220000100a00 */
[----:B------:R-:W-:-:S05]  /*3b750*/  IMAD.WIDE R100, R251, 0x4, R100 ;  /* 0x00000004fb647825 */ /* 0x000fca00078e0264 */
[----:B------:R-:W-:Y:S01]  /*3b760*/  LDGSTS.E [R248+0xc008], desc[UR20][R100.64], P6 ;  /* 0x0c00800064f87fae */ /* 0x000fe2000b1a1014 */
[----:B------:R-:W-:-:S05]  /*3b770*/  IMAD.WIDE R168, R251, 0x4, R168 ;  /* 0x00000004fba87825 */ /* 0x000fca00078e02a8 */
[----:B------:R-:W-:Y:S01]  /*3b780*/  LDGSTS.E [R248+0xe000], desc[UR20][R168.64], P0 ;  /* 0x0e000000a8f87fae */ /* 0x000fe200081a1014 */
[----:B------:R-:W-:Y:S01]  /*3b790*/  IMAD.WIDE R170, R251, 0x4, R170 ;  /* 0x00000004fbaa7825 */ /* 0x000fe200078e02aa */
[----:B------:R-:W-:-:S04]  /*3b7a0*/  SEL R251, R252, RZ, P3 ;  /* 0x000000fffcfb7207 */ /* 0x000fc80001800000 */
[----:B------:R-:W-:Y:S01]  /*3b7b0*/  ISETP.NE.U32.AND P5, PT, R251, RZ, PT ;  /* 0x000000fffb00720c */ /* 0x000fe20003fa5070 */
[C---:B------:R-:W-:Y:S01]  /*3b7c0*/  VIADD R251, R249.reuse, 0x100000 ;  /* 0x00100000f9fb7836 */ /* 0x040fe20000000000 */
[----:B------:R-:W-:Y:S01]  /*3b7d0*/  LDGSTS.E [R248+0xe008], desc[UR20][R170.64], P4 ;  /* 0x0e008000aaf87fae */ /* 0x000fe2000a1a1014 */
[----:B------:R-:W-:-:S03]  /*3b7e0*/  VIADD R252, R249, 0x100000 ;  /* 0x00100000f9fc7836 */ /* 0x000fc60000000000 */
[----:B------:R-:W0:Y:S04]  /*3b7f0*/  LDGDEPBAR ;  /* 0x00000000000079af */ /* 0x000e280000000000 */
[----:B------:R-:W-:Y:S04]  /*3b800*/  LDGSTS.E [R251+-0x60000], desc[UR20][R38.64], P1 ;  /* 0xa000000026fb7fae */ /* 0x000fe800089a1014 */
[----:B------:R-:W-:Y:S04]  /*3b810*/  LDGSTS.E [R252+-0x5fc00], desc[UR20][R72.64], P1 ;  /* 0xa040000048fc7fae */ /* 0x000fe800089a1014 */
[----:B------:R-:W4:Y:S04]  /*3b820*/  LDL.64 R38, [R1+0x208] ;  /* 0x0002080001267983 */ /* 0x000f280000100a00 */
[----:B------:R-:W4:Y:S04]  /*3b830*/  LDL.64 R72, [R1+0x1d0] ;  /* 0x0001d00001487983 */ /* 0x000f280000100a00 */
[----:B--2---:R-:W-:Y:S04]  /*3b840*/  LDGSTS.E [R251+-0x5f800], desc[UR20][R74.64], P1 ;  /* 0xa08000004afb7fae */ /* 0x004fe800089a1014 */
[----:B------:R-:W-:Y:S04]  /*3b850*/  LDGSTS.E [R252+-0x5f400], desc[UR20][R206.64], P1 ;  /* 0xa0c00000cefc7fae */ /* 0x000fe800089a1014 */
[----:B---3--:R-:W-:Y:S04]  /*3b860*/  LDGSTS.E [R251+-0x5f000], desc[UR20][R228.64], P1 ;  /* 0xa1000000e4fb7fae */ /* 0x008fe800089a1014 */
[----:B------:R-:W2:Y:S04]  /*3b870*/  LDL.64 R74, [R1+0x170] ;  /* 0x00017000014a7983 */ /* 0x000ea80000100a00 */
[----:B------:R-:W-:Y:S04]  /*3b880*/  LDGSTS.E [R252+-0x5ec00], desc[UR20][R204.64], P1 ;  /* 0xa1400000ccfc7fae */ /* 0x000fe800089a1014 */
[----:B------:R-:W3:Y:S04]  /*3b890*/  LDL.64 R228, [R1+0x130] ;  /* 0x0001300001e47983 */ /* 0x000ee80000100a00 */
        /* <DEDUP_REMOVED lines=9> */
[----:B----4-:R-:W-:Y:S04]  /*3b930*/  LDGSTS.E [R252+-0x5c400], desc[UR20][R40.64], P1 ;  /* 0xa3c0000028fc7fae */ /* 0x010fe800089a1014 */
[----:B------:R-:W4:Y:S04]  /*3b940*/  LDL.64 R206, [R1+0x4c0] ;  /* 0x0004c00001ce7983 */ /* 0x000f280000100a00 */
[----:B------:R-:W4:Y:S04]  /*3b950*/  LDL.64 R204, [R1+0x478] ;  /* 0x0004780001cc7983 */ /* 0x000f280000100a00 */
[----:B------:R-:W4:Y:S04]  /*3b960*/  LDL.64 R40, [R1+0x5f8] ;  /* 0x0005f80001287983 */ /* 0x000f280000100a00 */
[----:B------:R-:W4:Y:S04]  /*3b970*/  LDL.64 R14, [R1+0x430] ;  /* 0x00043000010e7983 */ /* 0x000f280000100a00 */
[----:B------:R-:W4:Y:S04]  /*3b980*/  LDL.64 R44, [R1+0x400] ;  /* 0x00040000012c7983 */ /* 0x000f280000100a00 */
[----:B------:R-:W-:Y:S04]  /*3b990*/  LDGSTS.E [R251+-0x5c000], desc[UR20][R38.64], P1 ;  /* 0xa400000026fb7fae */ /* 0x000fe800089a1014 */
[----:B------:R-:W-:Y:S04]  /*3b9a0*/  LDGSTS.E [R252+-0x5bc00], desc[UR20][R72.64], P1 ;  /* 0xa440000048fc7fae */ /* 0x000fe800089a1014 */
        /* <DEDUP_REMOVED lines=9> */
[----:B--2---:R-:W-:Y:S04]  /*3ba40*/  LDGSTS.E [R251+-0x5b800], desc[UR20][R74.64], P1 ;  /* 0xa48000004afb7fae */ /* 0x004fe800089a1014 */
        /* <DEDUP_REMOVED lines=13> */
[----:B------:R1:W-:Y:S04]  /*3bb20*/  LDGSTS.E [R251+-0x58800], desc[UR20][R128.64], P1 ;  /* 0xa780000080fb7fae */ /* 0x0003e800089a1014 */
[----:B------:R4:W-:Y:S01]  /*3bb30*/  LDGSTS.E [R252+-0x58400], desc[UR20][R124.64], P1 ;  /* 0xa7c000007cfc7fae */ /* 0x0009e200089a1014 */
[----:B-1----:R-:W-:-:S02]  /*3bb40*/  VIADD R251, R250, 0x100000 ;  /* 0x00100000fafb7836 */ /* 0x002fc40000000000 */
[----:B----4-:R-:W-:-:S03]  /*3bb50*/  VIADD R252, R250, 0x100000 ;  /* 0x00100000fafc7836 */ /* 0x010fc60000000000 */
[----:B------:R-:W-:Y:S04]  /*3bb60*/  LDGSTS.E [R251+-0x5ff80], desc[UR20][R40.64], P1 ;  /* 0xa008000028fb7fae */ /* 0x000fe800089a1014 */
[----:B------:R-:W-:Y:S04]  /*3bb70*/  LDGSTS.E [R252+-0x5fb80], desc[UR20][R38.64], P1 ;  /* 0xa048000026fc7fae */ /* 0x000fe800089a1014 */
[----:B------:R-:W-:Y:S04]  /*3bb80*/  LDGSTS.E [R251+-0x5f780], desc[UR20][R72.64], P1 ;  /* 0xa088000048fb7fae */ /* 0x000fe800089a1014 */
        /* <DEDUP_REMOVED lines=18> */
[----:B------:R-:W3:Y:S04]  /*3bcb0*/  LDL.64 R206, [R1+0x5a0] ;  /* 0x0005a00001ce7983 */ /* 0x000ee80000100a00 */
[----:B------:R-:W3:Y:S04]  /*3bcc0*/  LDL.64 R204, [R1+0x518] ;  /* 0x0005180001cc7983 */ /* 0x000ee80000100a00 */
[----:B------:R-:W3:Y:S04]  /*3bcd0*/  LDL.64 R14, [R1+0x4e0] ;  /* 0x0004e000010e7983 */ /* 0x000ee80000100a00 */
[----:B------:R-:W3:Y:S04]  /*3bce0*/  LDL.64 R44, [R1+0x498] ;  /* 0x00049800012c7983 */ /* 0x000ee80000100a00 */
[----:B----4-:R-:W-:Y:S04]  /*3bcf0*/  LDGSTS.E [R251+-0x5bf80], desc[UR20][R40.64], P1 ;  /* 0xa408000028fb7fae */ /* 0x010fe800089a1014 */
        /* <DEDUP_REMOVED lines=26> */
[----:B------:R1:W-:Y:S02]  /*3bea0*/  LDGSTS.E [R252+-0x58380], desc[UR20][R122.64], P1 ;  /* 0xa7c800007afc7fae */ /* 0x0003e400089a1014 */
[----:B-1----:R-:W-:-:S02]  /*3beb0*/  VIADD R251, R10, 0x100000 ;  /* 0x001000000afb7836 */ /* 0x002fc40000000000 */
[----:B------:R-:W-:-:S03]  /*3bec0*/  VIADD R252, R10, 0x100000 ;  /* 0x001000000afc7836 */ /* 0x000fc60000000000 */
[----:B----4-:R-:W-:Y:S04]  /*3bed0*/  LDGSTS.E [R251+-0x5ff00], desc[UR20][R38.64], P1 ;  /* 0xa010000026fb7fae */ /* 0x010fe800089a1014 */
        /* <DEDUP_REMOVED lines=20> */
[----:B------:R-:W-:Y:S04]  /*3c020*/  LDGSTS.E [R252+-0x5bb00], desc[UR20][R72.64], P1 ;  /* 0xa450000048fc7fae */ /* 0x000fe800089a1014 */
[----:B--2---:R-:W-:Y:S04]  /*3c030*/  LDGSTS.E [R251+-0x5b700], desc[UR20][R74.64], P1 ;  /* 0xa49000004afb7fae */ /* 0x004fe800089a1014 */
[----:B---3--:R-:W-:Y:S04]  /*3c040*/  LDGSTS.E [R252+-0x5b300], desc[UR20][R228.64], P1 ;  /* 0xa4d00000e4fc7fae */ /* 0x008fe800089a1014 */
[----:B------:R-:W-:Y:S04]  /*3c050*/  LDGSTS.E [R251+-0x5af00], desc[UR20][R8.64], P1 ;  /* 0xa510000008fb7fae */ /* 0x000fe800089a1014 */
[----:B------:R-:W-:Y:S04]  /*3c060*/  LDGSTS.E [R252+-0x5ab00], desc[UR20][R120.64], P1 ;  /* 0xa550000078fc7fae */ /* 0x000fe800089a1014 */
[----:B------:R-:W-:Y:S04]  /*3c070*/  LDGSTS.E [R251+-0x5a700], desc[UR20][R118.64], P1 ;  /* 0xa590000076fb7fae */ /* 0x000fe800089a1014 */
[----:B------:R-:W2:Y:S04]  /*3c080*/  LDL.LU.64 R8, [R1+0xd50] ;  /* 0x000d500001087983 */ /* 0x000ea80000300a00 */
[----:B------:R-:W3:Y:S04]  /*3c090*/  LDL.64 R70, [R1+0x6c8] ;  /* 0x0006c80001467983 */ /* 0x000ee80000100a00 */
[----:B------:R-:W4:Y:S04]  /*3c0a0*/  LDL.64 R40, [R1+0x6a0] ;  /* 0x0006a00001287983 */ /* 0x000f280000100a00 */
[----:B------:R-:W4:Y:S04]  /*3c0b0*/  LDL.64 R38, [R1+0x670] ;  /* 0x0006700001267983 */ /* 0x000f280000100a00 */
[----:B------:R-:W4:Y:S04]  /*3c0c0*/  LDL.64 R72, [R1+0x618] ;  /* 0x0006180001487983 */ /* 0x000f280000100a00 */
[----:B------:R-:W4:Y:S04]  /*3c0d0*/  LDL.64 R74, [R1+0x5f0] ;  /* 0x0005f000014a7983 */ /* 0x000f280000100a00 */
[----:B------:R-:W-:Y:S04]  /*3c0e0*/  LDGSTS.E [R252+-0x5a300], desc[UR20][R116.64], P1 ;  /* 0xa5d0000074fc7fae */ /* 0x000fe800089a1014 */
[----:B------:R-:W-:Y:S04]  /*3c0f0*/  LDGSTS.E [R251+-0x59f00], desc[UR20][R114.64], P1 ;  /* 0xa610000072fb7fae */ /* 0x000fe800089a1014 */
[----:B------:R-:W-:Y:S04]  /*3c100*/  LDGSTS.E [R252+-0x59b00], desc[UR20][R112.64], P1 ;  /* 0xa650000070fc7fae */ /* 0x000fe800089a1014 */
[----:B------:R-:W4:Y:S04]  /*3c110*/  LDL.64 R228, [R1+0x598] ;  /* 0x0005980001e47983 */ /* 0x000f280000100a00 */
        /* <DEDUP_REMOVED lines=8> */
[----:B------:R2:W-:Y:S04]  /*3c1a0*/  LDGSTS.E [R251+-0x58700], desc[UR20][R102.64], P1 ;  /* 0xa790000066fb7fae */ /* 0x0005e800089a1014 */
[----:B------:R-:W4:Y:S04]  /*3c1b0*/  LDL.64 R42, [R1+0x418] ;  /* 0x00041800012a7983 */ /* 0x000f280000100a00 */
[----:B------:R1:W-:Y:S04]  /*3c1c0*/  LDGSTS.E [R252+-0x58300], desc[UR20][R88.64], P1 ;  /* 0xa7d0000058fc7fae */ /* 0x0003e800089a1014 */
[----:B------:R-:W4:Y:S04]  /*3c1d0*/  LDL.64 R12, [R1+0x3f0] ;  /* 0x0003f000010c7983 */ /* 0x000f280000100a00 */
[----:B------:R-:W4:Y:S04]  /*3c1e0*/  LDL.64 R218, [R1+0x388] ;  /* 0x0003880001da7983 */ /* 0x000f280000100a00 */
[----:B------:R-:W4:Y:S04]  /*3c1f0*/  LDL.64 R216, [R1+0x338] ;  /* 0x0003380001d87983 */ /* 0x000f280000100a00 */
[----:B------:R-:W4:Y:S04]  /*3c200*/  LDL.64 R214, [R1+0x2f8] ;  /* 0x0002f80001d67983 */ /* 0x000f280000100a00 */
[----:B------:R-:W4:Y:S01]  /*3c210*/  LDL.64 R212, [R1+0x2c0] ;  /* 0x0002c00001d47983 */ /* 0x000f220000100a00 */
[----:B--2---:R-:W-:-:S02]  /*3c220*/  VIADD R251, R9, 0x100000 ;  /* 0x0010000009fb7836 */ /* 0x004fc40000000000 */
[----:B-1----:R-:W-:-:S03]  /*3c230*/  VIADD R252, R9, 0x100000 ;  /* 0x0010000009fc7836 */ /* 0x002fc60000000000 */
[----:B---3--:R-:W-:Y:S04]  /*3c240*/  LDGSTS.E [R251+-0x5fe80], desc[UR20][R70.64], P1 ;  /* 0xa018000046fb7fae */ /* 0x008fe800089a1014 */
[----:B----4-:R-:W-:Y:S04]  /*3c250*/  LDGSTS.E [R252+-0x5fa80], desc[UR20][R40.64], P1 ;  /* 0xa058000028fc7fae */ /* 0x010fe800089a1014 */
[----:B------:R-:W-:Y:S04]  /*3c260*/  LDGSTS.E [R251+-0x5f680], desc[UR20][R38.64], P1 ;  /* 0xa098000026fb7fae */ /* 0x000fe800089a1014 */
[----:B------:R-:W2:Y:S04]  /*3c270*/  LDL.64 R70, [R1+0x270] ;  /* 0x0002700001467983 */ /* 0x000ea80000100a00 */
[----:B------:R-:W3:Y:S04]  /*3c280*/  LDL.64 R40, [R1+0x230] ;  /* 0x0002300001287983 */ /* 0x000ee80000100a00 */
[----:B------:R-:W-:Y:S04]  /*3c290*/  LDGSTS.E [R252+-0x5f280], desc[UR20][R72.64], P1 ;  /* 0xa0d8000048fc7fae */ /* 0x000fe800089a1014 */
[----:B------:R-:W4:Y:S04]  /*3c2a0*/  LDL.64 R38, [R1+0x1e8] ;  /* 0x0001e80001267983 */ /* 0x000f280000100a00 */
[----:B------:R-:W-:Y:S04]  /*3c2b0*/  LDGSTS.E [R251+-0x5ee80], desc[UR20][R74.64], P1 ;  /* 0xa11800004afb7fae */ /* 0x000fe800089a1014 */
[----:B------:R-:W4:Y:S04]  /*3c2c0*/  LDL.64 R72, [R1+0x188] ;  /* 0x0001880001487983 */ /* 0x000f280000100a00 */
[----:B------:R-:W-:Y:S04]  /*3c2d0*/  LDGSTS.E [R252+-0x5ea80], desc[UR20][R228.64], P1 ;  /* 0xa1580000e4fc7fae */ /* 0x000fe800089a1014 */
[----:B------:R-:W4:Y:S04]  /*3c2e0*/  LDL.64 R74, [R1+0x138] ;  /* 0x00013800014a7983 */ /* 0x000f280000100a00 */
[----:B------:R-:W-:Y:S04]  /*3c2f0*/  LDGSTS.E [R251+-0x5e680], desc[UR20][R206.64], P1 ;  /* 0xa1980000cefb7fae */ /* 0x000fe800089a1014 */
[----:B------:R-:W4:Y:S04]  /*3c300*/  LDL.LU.64 R228, [R1+0xd48] ;  /* 0x000d480001e47983 */ /* 0x000f280000300a00 */
[----:B------:R-:W-:Y:S04]  /*3c310*/  LDGSTS.E [R252+-0x5e280], desc[UR20][R204.64], P1 ;  /* 0xa1d80000ccfc7fae */ /* 0x000fe800089a1014 */
[----:B------:R-:W-:Y:S04]  /*3c320*/  LDGSTS.E [R251+-0x5de80], desc[UR20][R14.64], P1 ;  /* 0xa21800000efb7fae */ /* 0x000fe800089a1014 */
[----:B------:R-:W-:Y:S04]  /*3c330*/  LDGSTS.E [R252+-0x5da80], desc[UR20][R44.64], P1 ;  /* 0xa25800002cfc7fae */ /* 0x000fe800089a1014 */
[----:B------:R-:W4:Y:S04]  /*3c340*/  LDL.64 R204, [R1+0x460] ;  /* 0x0004600001cc7983 */ /* 0x000f280000100a00 */
[----:B------:R-:W-:Y:S04]  /*3c350*/  LDGSTS.E [R251+-0x5d680], desc[UR20][R42.64], P1 ;  /* 0xa29800002afb7fae */ /* 0x000fe800089a1014 */
[----:B------:R-:W4:Y:S04]  /*3c360*/  LDL.64 R14, [R1+0x3f8] ;  /* 0x0003f800010e7983 */ /* 0x000f280000100a00 */
[----:B------:R-:W-:Y:S04]  /*3c370*/  LDGSTS.E [R252+-0x5d280], desc[UR20][R12.64], P1 ;  /* 0xa2d800000cfc7fae */ /* 0x000fe800089a1014 */
[----:B------:R-:W-:Y:S04]  /*3c380*/  LDGSTS.E [R251+-0x5ce80], desc[UR20][R218.64], P1 ;  /* 0xa3180000dafb7fae */ /* 0x000fe800089a1014 */
[----:B------:R-:W-:Y:S04]  /*3c390*/  LDGSTS.E [R252+-0x5ca80], desc[UR20][R216.64], P1 ;  /* 0xa3580000d8fc7fae */ /* 0x000fe800089a1014 */
        /* <DEDUP_REMOVED lines=11> */
[----:B----4-:R-:W-:Y:S04]  /*3c450*/  LDGSTS.E [R251+-0x5b680], desc[UR20][R38.64], P1 ;  /* 0xa498000026fb7fae */ /* 0x010fe800089a1014 */
[----:B------:R-:W2:Y:S04]  /*3c460*/  LDL.64 R70, [R1+0x600] ;  /* 0x0006000001467983 */ /* 0x000ea80000100a00 */
[----:B------:R-:W-:Y:S04]  /*3c470*/  LDGSTS.E [R252+-0x5b280], desc[UR20][R72.64], P1 ;  /* 0xa4d8000048fc7fae */ /* 0x000fe800089a1014 */
[----:B------:R-:W3:Y:S04]  /*3c480*/  LDL.64 R40, [R1+0x5b0] ;  /* 0x0005b00001287983 */ /* 0x000ee80000100a00 */
[----:B------:R-:W-:Y:S04]  /*3c490*/  LDGSTS.E [R251+-0x5ae80], desc[UR20][R74.64], P1 ;  /* 0xa51800004afb7fae */ /* 0x000fe800089a1014 */
[----:B------:R-:W4:Y:S04]  /*3c4a0*/  LDL.64 R72, [R1+0x558] ;  /* 0x0005580001487983 */ /* 0x000f280000100a00 */
[----:B------:R-:W-:Y:S04]  /*3c4b0*/  LDGSTS.E [R252+-0x5aa80], desc[UR20][R228.64], P1 ;  /* 0xa5580000e4fc7fae */ /* 0x000fe800089a1014 */
[----:B------:R-:W2:Y:S04]  /*3c4c0*/  LDL.64 R74, [R1+0x740] ;  /* 0x00074000014a7983 */ /* 0x000ea80000100a00 */
        /* <DEDUP_REMOVED lines=9> */
[----:B------:R2:W-:Y:S04]  /*3c560*/  LDGSTS.E [R252+-0x58280], desc[UR20][R76.64], P1 ;  /* 0xa7d800004cfc7fae */ /* 0x0005e800089a1014 */
[----:B------:R-:W3:Y:S01]  /*3c570*/  LDL.64 R38, [R1+0x500] ;  /* 0x0005000001267983 */ /* 0x000ee20000100a00 */
[----:B-1----:R-:W-:-:S05]  /*3c580*/  VIADD R251, R8, 0x100000 ;  /* 0x0010000008fb7836 */ /* 0x002fca0000000000 */
[----:B--2---:R-:W-:Y:S04]  /*3c590*/  LDGSTS.E [R251+-0x5fe00], desc[UR20][R74.64], P1 ;  /* 0xa02000004afb7fae */ /* 0x004fe800089a1014 */
[----:B------:R-:W2:Y:S01]  /*3c5a0*/  LDL.64 R74, [R1+0x4a8] ;  /* 0x0004a800014a7983 */ /* 0x000ea20000100a00 */
[----:B------:R-:W-:-:S05]  /*3c5b0*/  VIADD R252, R8, 0x100000 ;  /* 0x0010000008fc7836 */ /* 0x000fca0000000000 */
[----:B------:R-:W-:Y:S04]  /*3c5c0*/  LDGSTS.E [R252+-0x5fa00], desc[UR20][R12.64], P1 ;  /* 0xa06000000cfc7fae */ /* 0x000fe800089a1014 */
[----:B------:R-:W-:Y:S04]  /*3c5d0*/  LDGSTS.E [R251+-0x5f600], desc[UR20][R218.64], P1 ;  /* 0xa0a00000dafb7fae */ /* 0x000fe800089a1014 */
[----:B------:R-:W-:Y:S04]  /*3c5e0*/  LDGSTS.E [R252+-0x5f200], desc[UR20][R216.64], P1 ;  /* 0xa0e00000d8fc7fae */ /* 0x000fe800089a1014 */
[----:B------:R-:W2:Y:S04]  /*3c5f0*/  LDL.64 R12, [R1+0x310] ;  /* 0x00031000010c7983 */ /* 0x000ea80000100a00 */
[----:B------:R-:W2:Y:S04]  /*3c600*/  LDL.64 R218, [R1+0x2d0] ;  /* 0x0002d00001da7983 */ /* 0x000ea80000100a00 */
[----:B------:R-:W-:Y:S04]  /*3c610*/  LDGSTS.E [R251+-0x5ee00], desc[UR20][R214.64], P1 ;  /* 0xa1200000d6fb7fae */ /* 0x000fe800089a1014 */
[----:B------:R-:W2:Y:S04]  /*3c620*/  LDL.64 R216, [R1+0x268] ;  /* 0x0002680001d87983 */ /* 0x000ea80000100a00 */
[----:B------:R-:W-:Y:S04]  /*3c630*/  LDGSTS.E [R252+-0x5ea00], desc[UR20][R212.64], P1 ;  /* 0xa1600000d4fc7fae */ /* 0x000fe800089a1014 */
[----:B------:R-:W2:Y:S04]  /*3c640*/  LDL.64 R214, [R1+0x228] ;  /* 0x0002280001d67983 */ /* 0x000ea80000100a00 */
[----:B------:R-:W-:Y:S04]  /*3c650*/  LDGSTS.E [R251+-0x5e600], desc[UR20][R70.64], P1 ;  /* 0xa1a0000046fb7fae */ /* 0x000fe800089a1014 */
[----:B------:R-:W2:Y:S04]  /*3c660*/  LDL.64 R212, [R1+0x1c8] ;  /* 0x0001c80001d47983 */ /* 0x000ea80000100a00 */
[----:B---3--:R-:W-:Y:S04]  /*3c670*/  LDGSTS.E [R252+-0x5e200], desc[UR20][R40.64], P1 ;  /* 0xa1e0000028fc7fae */ /* 0x008fe800089a1014 */
[----:B------:R-:W3:Y:S04]  /*3c680*/  LDL.64 R70, [R1+0x160] ;  /* 0x0001600001467983 */ /* 0x000ee80000100a00 */
[----:B----4-:R-:W-:Y:S04]  /*3c690*/  LDGSTS.E [R251+-0x5de00], desc[UR20][R72.64], P1 ;  /* 0xa220000048fb7fae */ /* 0x010fe800089a1014 */
[----:B------:R-:W4:Y:S04]  /*3c6a0*/  LDL.64 R40, [R1+0x118] ;  /* 0x0001180001287983 */ /* 0x000f280000100a00 */
[----:B------:R-:W-:Y:S04]  /*3c6b0*/  LDGSTS.E [R252+-0x5da00], desc[UR20][R38.64], P1 ;  /* 0xa260000026fc7fae */ /* 0x000fe800089a1014 */
[----:B------:R-:W4:Y:S04]  /*3c6c0*/  LDL.64 R72, [R1+0x18] ;  /* 0x0000180001487983 */ /* 0x000f280000100a00 */
[----:B------:R-:W4:Y:S04]  /*3c6d0*/  LDL.64 R38, [R1+0x10] ;  /* 0x0000100001267983 */ /* 0x000f280000100a00 */
[----:B--2---:R-:W-:Y:S04]  /*3c6e0*/  LDGSTS.E [R251+-0x5d600], desc[UR20][R74.64], P1 ;  /* 0xa2a000004afb7fae */ /* 0x004fe800089a1014 */
[----:B------:R-:W-:Y:S04]  /*3c6f0*/  LDGSTS.E [R252+-0x5d200], desc[UR20][R204.64], P1 ;  /* 0xa2e00000ccfc7fae */ /* 0x000fe800089a1014 */
[----:B------:R-:W-:Y:S04]  /*3c700*/  LDGSTS.E [R251+-0x5ce00], desc[UR20][R14.64], P1 ;  /* 0xa32000000efb7fae */ /* 0x000fe800089a1014 */
[----:B------:R-:W2:Y:S04]  /*3c710*/  LDL.64 R74, [R1+0x8] ;  /* 0x00000800014a7983 */ /* 0x000ea80000100a00 */
[----:B------:R-:W-:Y:S04]  /*3c720*/  LDGSTS.E [R252+-0x5ca00], desc[UR20][R44.64], P1 ;  /* 0xa36000002cfc7fae */ /* 0x000fe800089a1014 */
[----:B------:R-:W-:Y:S04]  /*3c730*/  LDGSTS.E [R251+-0x5c600], desc[UR20][R42.64], P1 ;  /* 0xa3a000002afb7fae */ /* 0x000fe800089a1014 */
[----:B------:R-:W-:Y:S04]  /*3c740*/  LDGSTS.E [R252+-0x5c200], desc[UR20][R12.64], P1 ;  /* 0xa3e000000cfc7fae */ /* 0x000fe800089a1014 */
[----:B------:R-:W-:Y:S04]  /*3c750*/  LDGSTS.E [R251+-0x5be00], desc[UR20][R218.64], P1 ;  /* 0xa4200000dafb7fae */ /* 0x000fe800089a1014 */
[----:B------:R-:W-:Y:S04]  /*3c760*/  LDGSTS.E [R252+-0x5ba00], desc[UR20][R216.64], P1 ;  /* 0xa4600000d8fc7fae */ /* 0x000fe800089a1014 */
[----:B------:R-:W2:Y:S04]  /*3c770*/  LDL.64 R12, [R1+0x768] ;  /* 0x00076800010c7983 */ /* 0x000ea80000100a00 */
[----:B------:R-:W-:Y:S04]  /*3c780*/  LDGSTS.E [R251+-0x5b600], desc[UR20][R214.64], P1 ;  /* 0xa4a00000d6fb7fae */ /* 0x000fe800089a1014 */
[----:B------:R-:W2:Y:S04]  /*3c790*/  LDL.64 R218, [R1+0x7b8] ;  /* 0x0007b80001da7983 */ /* 0x000ea80000100a00 */
[----:B------:R-:W-:Y:S04]  /*3c7a0*/  LDGSTS.E [R252+-0x5b200], desc[UR20][R212.64], P1 ;  /* 0xa4e00000d4fc7fae */ /* 0x000fe800089a1014 */
[----:B------:R-:W2:Y:S04]  /*3c7b0*/  LDL.64 R216, [R1+0x748] ;  /* 0x0007480001d87983 */ /* 0x000ea80000100a00 */
[----:B---3--:R-:W-:Y:S04]  /*3c7c0*/  LDGSTS.E [R251+-0x5ae00], desc[UR20][R70.64], P1 ;  /* 0xa520000046fb7fae */ /* 0x008fe800089a1014 */
[----:B----4-:R-:W-:Y:S04]  /*3c7d0*/  LDGSTS.E [R252+-0x5aa00], desc[UR20][R40.64], P1 ;  /* 0xa560000028fc7fae */ /* 0x010fe800089a1014 */
[----:B------:R-:W-:Y:S04]  /*3c7e0*/  LDGSTS.E [R251+-0x5a600], desc[UR20][R72.64], P1 ;  /* 0xa5a0000048fb7fae */ /* 0x000fe800089a1014 */
[----:B------:R-:W-:Y:S04]  /*3c7f0*/  LDGSTS.E [R252+-0x5a200], desc[UR20][R38.64], P1 ;  /* 0xa5e0000026fc7fae */ /* 0x000fe800089a1014 */
[----:B------:R-:W3:Y:S04]  /*3c800*/  LDL.64 R72, [R1+0x790] ;  /* 0x0007900001487983 */ /* 0x000ee80000100a00 */
[----:B--2---:R-:W-:Y:S04]  /*3c810*/  LDGSTS.E [R251+-0x59e00], desc[UR20][R74.64], P1 ;  /* 0xa62000004afb7fae */ /* 0x004fe800089a1014 */
[----:B------:R-:W-:Y:S04]  /*3c820*/  LDGSTS.E [R252+-0x59a00], desc[UR20][R6.64], P1 ;  /* 0xa660000006fc7fae */ /* 0x000fe800089a1014 */
[----:B------:R-:W-:Y:S04]  /*3c830*/  LDGSTS.E [R251+-0x59600], desc[UR20][R240.64], P1 ;  /* 0xa6a00000f0fb7fae */ /* 0x000fe800089a1014 */
[----:B------:R-:W-:Y:S04]  /*3c840*/  LDGSTS.E [R252+-0x59200], desc[UR20][R238.64], P1 ;  /* 0xa6e00000eefc7fae */ /* 0x000fe800089a1014 */
[----:B------:R-:W2:Y:S04]  /*3c850*/  LDL.LU.64 R6, [R1+0xd40] ;  /* 0x000d400001067983 */ /* 0x000ea80000300a00 */
[----:B------:R-:W4:Y:S04]  /*3c860*/  LDL.64 R214, [R1+0x718] ;  /* 0x0007180001d67983 */ /* 0x000f280000100a00 */
[----:B------:R-:W3:Y:S04]  /*3c870*/  LDL.64 R74, [R1+0x6f8] ;  /* 0x0006f800014a7983 */ /* 0x000ee80000100a00 */
[----:B------:R-:W4:Y:S04]  /*3c880*/  LDL.64 R212, [R1+0x6b0] ;  /* 0x0006b00001d47983 */ /* 0x000f280000100a00 */
[----:B------:R-:W-:Y:S04]  /*3c890*/  LDGSTS.E [R251+-0x58e00], desc[UR20][R236.64], P1 ;  /* 0xa7200000ecfb7fae */ /* 0x000fe800089a1014 */
[----:B------:R-:W4:Y:S04]  /*3c8a0*/  LDL.64 R70, [R1+0x678] ;  /* 0x0006780001467983 */ /* 0x000f280000100a00 */
[----:B------:R-:W-:Y:S04]  /*3c8b0*/  LDGSTS.E [R252+-0x58a00], desc[UR20][R234.64], P1 ;  /* 0xa7600000eafc7fae */ /* 0x000fe800089a1014 */
[----:B------:R2:W-:Y:S04]  /*3c8c0*/  LDGSTS.E [R251+-0x58600], desc[UR20][R232.64], P1 ;  /* 0xa7a00000e8fb7fae */ /* 0x0005e800089a1014 */
[----:B------:R1:W-:Y:S04]  /*3c8d0*/  LDGSTS.E [R252+-0x58200], desc[UR20][R230.64], P1 ;  /* 0xa7e00000e6fc7fae */ /* 0x0003e800089a1014 */
[----:B------:R-:W4:Y:S04]  /*3c8e0*/  LDL.64 R42, [R1+0x650] ;  /* 0x00065000012a7983 */ /* 0x000f280000100a00 */
[----:B------:R-:W4:Y:S04]  /*3c8f0*/  LDL.64 R40, [R1+0x5e0] ;  /* 0x0005e00001287983 */ /* 0x000f280000100a00 */
[----:B------:R-:W4:Y:S04]  /*3c900*/  LDL.64 R38, [R1+0x588] ;  /* 0x0005880001267983 */ /* 0x000f280000100a00 */
[----:B------:R-:W4:Y:S01]  /*3c910*/  LDL.64 R44, [R1+0x218] ;  /* 0x00021800012c7983 */ /* 0x000f220000100a00 */
[----:B--2---:R-:W-:-:S02]  /*3c920*/  VIADD R251, R7, 0x100000 ;  /* 0x0010000007fb7836 */ /* 0x004fc40000000000 */
[----:B-1----:R-:W-:-:S03]  /*3c930*/  VIADD R252, R7, 0x100000 ;  /* 0x0010000007fc7836 */ /* 0x002fc60000000000 */
[----:B------:R-:W-:Y:S04]  /*3c940*/  LDGSTS.E [R251+-0x5fd80], desc[UR20][R218.64], P1 ;  /* 0xa0280000dafb7fae */ /* 0x000fe800089a1014 */
[----:B---3--:R-:W-:Y:S04]  /*3c950*/  LDGSTS.E [R252+-0x5f980], desc[UR20][R72.64], P1 ;  /* 0xa068000048fc7fae */ /* 0x008fe800089a1014 */
[----:B------:R-:W-:Y:S04]  /*3c960*/  LDGSTS.E [R251+-0x5f580], desc[UR20][R12.64], P1 ;  /* 0xa0a800000cfb7fae */ /* 0x000fe800089a1014 */
[----:B------:R-:W2:Y:S04]  /*3c970*/  LDL.64 R218, [R1+0x510] ;  /* 0x0005100001da7983 */ /* 0x000ea80000100a00 */
[----:B------:R-:W3:Y:S04]  /*3c980*/  LDL.64 R72, [R1+0x4a0] ;  /* 0x0004a00001487983 */ /* 0x000ee80000100a00 */
[----:B------:R-:W-:Y:S04]  /*3c990*/  LDGSTS.E [R252+-0x5f180], desc[UR20][R216.64], P1 ;  /* 0xa0e80000d8fc7fae */ /* 0x000fe800089a1014 */
[----:B------:R-:W3:Y:S04]  /*3c9a0*/  LDL.64 R12, [R1+0x450] ;  /* 0x00045000010c7983 */ /* 0x000ee80000100a00 */
[----:B----4-:R-:W-:Y:S04]  /*3c9b0*/  LDGSTS.E [R251+-0x5ed80], desc[UR20][R214.64], P1 ;  /* 0xa1280000d6fb7fae */ /* 0x010fe800089a1014 */
        /* <DEDUP_REMOVED lines=13> */
[----:B------:R-:W4:Y:S04]  /*3ca90*/  LDL.64 R38, [R1+0x68] ;  /* 0x0000680001267983 */ /* 0x000f280000100a00 */
[----:B--2---:R-:W-:Y:S04]  /*3caa0*/  LDGSTS.E [R252+-0x5d180], desc[UR20][R218.64], P1 ;  /* 0xa2e80000dafc7fae */ /* 0x004fe800089a1014 */
[----:B---3--:R-:W-:Y:S04]  /*3cab0*/  LDGSTS.E [R251+-0x5cd80], desc[UR20][R72.64], P1 ;  /* 0xa328000048fb7fae */ /* 0x008fe800089a1014 */
[----:B------:R-:W2:Y:S04]  /*3cac0*/  LDL.64 R218, [R1+0x60] ;  /* 0x0000600001da7983 */ /* 0x000ea80000100a00 */
[----:B------:R-:W3:Y:S04]  /*3cad0*/  LDL.64 R72, [R1+0x58] ;  /* 0x0000580001487983 */ /* 0x000ee80000100a00 */
[----:B------:R-:W-:Y:S04]  /*3cae0*/  LDGSTS.E [R252+-0x5c980], desc[UR20][R12.64], P1 ;  /* 0xa36800000cfc7fae */ /* 0x000fe800089a1014 */
[----:B----4-:R-:W-:Y:S04]  /*3caf0*/  LDGSTS.E [R251+-0x5c580], desc[UR20][R216.64], P1 ;  /* 0xa3a80000d8fb7fae */ /* 0x010fe800089a1014 */
[----:B------:R-:W-:Y:S04]  /*3cb00*/  LDGSTS.E [R252+-0x5c180], desc[UR20][R214.64], P1 ;  /* 0xa3e80000d6fc7fae */ /* 0x000fe800089a1014 */
[----:B------:R-:W4:Y:S04]  /*3cb10*/  LDL.64 R12, [R1+0x50] ;  /* 0x00005000010c7983 */ /* 0x000f280000100a00 */
        /* <DEDUP_REMOVED lines=18> */
[----:B------:R-:W3:Y:S04]  /*3cc40*/  LDL.64 R72, [R1+0x7d0] ;  /* 0x0007d00001487983 */ /* 0x000ee80000100a00 */
[----:B----4-:R-:W-:Y:S04]  /*3cc50*/  LDGSTS.E [R252+-0x59980], desc[UR20][R12.64], P1 ;  /* 0xa66800000cfc7fae */ /* 0x010fe800089a1014 */
[----:B------:R-:W-:Y:S04]  /*3cc60*/  LDGSTS.E [R251+-0x59580], desc[UR20][R216.64], P1 ;  /* 0xa6a80000d8fb7fae */ /* 0x000fe800089a1014 */
[----:B------:R-:W4:Y:S04]  /*3cc70*/  LDL.64 R12, [R1+0x738] ;  /* 0x00073800010c7983 */ /* 0x000f280000100a00 */
[----:B------:R-:W4:Y:S04]  /*3cc80*/  LDL.64 R216, [R1+0x780] ;  /* 0x0007800001d87983 */ /* 0x000f280000100a00 */
[----:B------:R-:W-:Y:S04]  /*3cc90*/  LDGSTS.E [R252+-0x59180], desc[UR20][R74.64], P1 ;  /* 0xa6e800004afc7fae */ /* 0x000fe800089a1014 */
[----:B------:R-:W-:Y:S04]  /*3cca0*/  LDGSTS.E [R251+-0x58d80], desc[UR20][R214.64], P1 ;  /* 0xa7280000d6fb7fae */ /* 0x000fe800089a1014 */
[----:B------:R-:W-:Y:S04]  /*3ccb0*/  LDGSTS.E [R252+-0x58980], desc[UR20][R212.64], P1 ;  /* 0xa7680000d4fc7fae */ /* 0x000fe800089a1014 */
[----:B------:R-:W4:Y:S04]  /*3ccc0*/  LDL.64 R74, [R1+0x760] ;  /* 0x00076000014a7983 */ /* 0x000f280000100a00 */
[----:B------:R1:W-:Y:S04]  /*3ccd0*/  LDGSTS.E [R251+-0x58580], desc[UR20][R70.64], P1 ;  /* 0xa7a8000046fb7fae */ /* 0x0003e800089a1014 */
[----:B------:R1:W-:Y:S04]  /*3cce0*/  LDGSTS.E [R252+-0x58180], desc[UR20][R4.64], P1 ;  /* 0xa7e8000004fc7fae */ /* 0x0003e800089a1014 */
[----:B------:R-:W4:Y:S01]  /*3ccf0*/  LDL.64 R214, [R1+0x700] ;  /* 0x0007000001d67983 */ /* 0x000f220000100a00 */
[----:B-1----:R-:W-:-:S02]  /*3cd00*/  VIADD R251, R6, 0x100000 ;  /* 0x0010000006fb7836 */ /* 0x002fc40000000000 */
[----:B------:R-:W-:Y:S01]  /*3cd10*/  VIADD R252, R6, 0x100000 ;  /* 0x0010000006fc7836 */ /* 0x000fe20000000000 */
[----:B------:R-:W4:Y:S04]  /*3cd20*/  LDL.LU.64 R4, [R1+0xd38] ;  /* 0x000d380001047983 */ /* 0x000f280000300a00 */
[----:B------:R-:W4:Y:S04]  /*3cd30*/  LDL.64 R212, [R1+0x6c0] ;  /* 0x0006c00001d47983 */ /* 0x000f280000100a00 */
[----:B------:R-:W4:Y:S04]  /*3cd40*/  LDL.64 R70, [R1+0x690] ;  /* 0x0006900001467983 */ /* 0x000f280000100a00 */
[----:B------:R-:W-:Y:S04]  /*3cd50*/  LDGSTS.E [R251+-0x5fd00], desc[UR20][R40.64], P1 ;  /* 0xa030000028fb7fae */ /* 0x000fe800089a1014 */
[----:B------:R-:W-:Y:S04]  /*3cd60*/  LDGSTS.E [R252+-0x5f900], desc[UR20][R38.64], P1 ;  /* 0xa070000026fc7fae */ /* 0x000fe800089a1014 */
[----:B------:R-:W4:Y:S04]  /*3cd70*/  LDL.64 R44, [R1+0x448] ;  /* 0x00044800012c7983 */ /* 0x000f280000100a00 */
[----:B------:R-:W4:Y:S04]  /*3cd80*/  LDL.64 R40, [R1+0x648] ;  /* 0x0006480001287983 */ /* 0x000f280000100a00 */
[----:B------:R-:W4:Y:S04]  /*3cd90*/  LDL.64 R38, [R1+0x5d8] ;  /* 0x0005d80001267983 */ /* 0x000f280000100a00 */
[----:B--2---:R-:W-:Y:S04]  /*3cda0*/  LDGSTS.E [R251+-0x5f500], desc[UR20][R218.64], P1 ;  /* 0xa0b00000dafb7fae */ /* 0x004fe800089a1014 */
[----:B---3--:R-:W-:Y:S04]  /*3cdb0*/  LDGSTS.E [R252+-0x5f100], desc[UR20][R72.64], P1 ;  /* 0xa0f0000048fc7fae */ /* 0x008fe800089a1014 */
[----:B------:R-:W-:Y:S04]  /*3cdc0*/  LDGSTS.E [R251+-0x5ed00], desc[UR20][R42.64], P1 ;  /* 0xa13000002afb7fae */ /* 0x000fe800089a1014 */
[----:B------:R-:W2:Y:S04]  /*3cdd0*/  LDL.64 R218, [R1+0x538] ;  /* 0x0005380001da7983 */ /* 0x000ea80000100a00 */
[----:B------:R-:W3:Y:S04]  /*3cde0*/  LDL.64 R72, [R1+0x4d8] ;  /* 0x0004d80001487983 */ /* 0x000ee80000100a00 */
[----:B------:R-:W3:Y:S04]  /*3cdf0*/  LDL.64 R42, [R1+0x3b8] ;  /* 0x0003b800012a7983 */ /* 0x000ee80000100a00 */
[----:B----4-:R-:W-:Y:S04]  /*3ce00*/  LDGSTS.E [R252+-0x5e900], desc[UR20][R216.64], P1 ;  /* 0xa1700000d8fc7fae */ /* 0x010fe800089a1014 */
[----:B------:R-:W4:Y:S04]  /*3ce10*/  LDL.64 R216, [R1+0x308] ;  /* 0x0003080001d87983 */ /* 0x000f280000100a00 */
        /* <DEDUP_REMOVED lines=10> */
[----:B------:R-:W-:Y:S04]  /*3cec0*/  LDGSTS.E [R252+-0x5d100], desc[UR20][R40.64], P1 ;  /* 0xa2f0000028fc7fae */ /* 0x000fe800089a1014 */
[----:B------:R-:W-:Y:S04]  /*3ced0*/  LDGSTS.E [R251+-0x5cd00], desc[UR20][R38.64], P1 ;  /* 0xa330000026fb7fae */ /* 0x000fe800089a1014 */
[----:B------:R-:W4:Y:S04]  /*3cee0*/  LDL.64 R40, [R1+0xb0] ;  /* 0x0000b00001287983 */ /* 0x000f280000100a00 */
[----:B------:R-:W4:Y:S04]  /*3cef0*/  LDL.64 R38, [R1+0xa8] ;  /* 0x0000a80001267983 */ /* 0x000f280000100a00 */
[----:B--2---:R-:W-:Y:S04]  /*3cf00*/  LDGSTS.E [R252+-0x5c900], desc[UR20][R218.64], P1 ;  /* 0xa3700000dafc7fae */ /* 0x004fe800089a1014 */
[----:B---3--:R-:W-:Y:S04]  /*3cf10*/  LDGSTS.E [R251+-0x5c500], desc[UR20][R72.64], P1 ;  /* 0xa3b0000048fb7fae */ /* 0x008fe800089a1014 */
[----:B------:R-:W-:Y:S04]  /*3cf20*/  LDGSTS.E [R252+-0x5c100], desc[UR20][R44.64], P1 ;  /* 0xa3f000002cfc7fae */ /* 0x000fe800089a1014 */
[----:B------:R-:W2:Y:S04]  /*3cf30*/  LDL.64 R218, [R1+0xa0] ;  /* 0x0000a00001da7983 */ /* 0x000ea80000100a00 */
[----:B------:R-:W3:Y:S04]  /*3cf40*/  LDL.64 R72, [R1+0x98] ;  /* 0x0000980001487983 */ /* 0x000ee80000100a00 */
[----:B------:R-:W-:Y:S04]  /*3cf50*/  LDGSTS.E [R251+-0x5bd00], desc[UR20][R42.64], P1 ;  /* 0xa43000002afb7fae */ /* 0x000fe800089a1014 */
[----:B------:R-:W3:Y:S04]  /*3cf60*/  LDL.64 R44, [R1+0x70] ;  /* 0x00007000012c7983 */ /* 0x000ee80000100a00 */
        /* <DEDUP_REMOVED lines=21> */
[----:B------:R-:W3:Y:S04]  /*3d0c0*/  LDL.LU.64 R4, [R1+0xd30] ;  /* 0x000d300001047983 */ /* 0x000ee80000300a00 */
[----:B------:R-:W2:Y:S04]  /*3d0d0*/  LDL.64 R218, [R1+0x7b0] ;  /* 0x0007b00001da7983 */ /* 0x000ea80000100a00 */
[----:B------:R-:W2:Y:S04]  /*3d0e0*/  LDL.64 R206, [R1+0x490] ;  /* 0x0004900001ce7983 */ /* 0x000ea80000100a00 */
[----:B------:R-:W2:Y:S04]  /*3d0f0*/  LDL.64 R204, [R1+0x3b0] ;  /* 0x0003b00001cc7983 */ /* 0x000ea80000100a00 */
[----:B------:R-:W2:Y:S04]  /*3d100*/  LDL.64 R14, [R1+0x330] ;  /* 0x00033000010e7983 */ /* 0x000ea80000100a00 */
[----:B----4-:R-:W-:Y:S04]  /*3d110*/  LDGSTS.E [R251+-0x58d00], desc[UR20][R74.64], P1 ;  /* 0xa73000004afb7fae */ /* 0x010fe800089a1014 */
[----:B------:R-:W-:Y:S04]  /*3d120*/  LDGSTS.E [R252+-0x58900], desc[UR20][R216.64], P1 ;  /* 0xa7700000d8fc7fae */ /* 0x000fe800089a1014 */
[----:B------:R-:W4:Y:S04]  /*3d130*/  LDL.64 R74, [R1+0x7d8] ;  /* 0x0007d800014a7983 */ /* 0x000f280000100a00 */
[----:B------:R-:W2:Y:S04]  /*3d140*/  LDL.64 R216, [R1+0x778] ;  /* 0x0007780001d87983 */ /* 0x000ea80000100a00 */
[----:B------:R3:W-:Y:S04]  /*3d150*/  LDGSTS.E [R251+-0x58500], desc[UR20][R214.64], P1 ;  /* 0xa7b00000d6fb7fae */ /* 0x0007e800089a1014 */
[----:B------:R1:W-:Y:S04]  /*3d160*/  LDGSTS.E [R252+-0x58100], desc[UR20][R44.64], P1 ;  /* 0xa7f000002cfc7fae */ /* 0x0003e800089a1014 */
[----:B------:R-:W4:Y:S04]  /*3d170*/  LDL.64 R214, [R1+0x758] ;  /* 0x0007580001d67983 */ /* 0x000f280000100a00 */
[----:B------:R-:W4:Y:S01]  /*3d180*/  LDL.64 R44, [R1+0x2d8] ;  /* 0x0002d800012c7983 */ /* 0x000f220000100a00 */
[----:B---3--:R-:W-:-:S02]  /*3d190*/  VIADD R251, R5, 0x100000 ;  /* 0x0010000005fb7836 */ /* 0x008fc40000000000 */
[----:B-1----:R-:W-:-:S03]  /*3d1a0*/  VIADD R252, R5, 0x100000 ;  /* 0x0010000005fc7836 */ /* 0x002fc60000000000 */
[----:B------:R-:W-:Y:S04]  /*3d1b0*/  LDGSTS.E [R251+-0x5fc80], desc[UR20][R212.64], P1 ;  /* 0xa0380000d4fb7fae */ /* 0x000fe800089a1014 */
[----:B------:R-:W-:Y:S04]  /*3d1c0*/  LDGSTS.E [R252+-0x5f880], desc[UR20][R70.64], P1 ;  /* 0xa078000046fc7fae */ /* 0x000fe800089a1014 */
[----:B------:R-:W-:Y:S04]  /*3d1d0*/  LDGSTS.E [R251+-0x5f480], desc[UR20][R42.64], P1 ;  /* 0xa0b800002afb7fae */ /* 0x000fe800089a1014 */
[----:B------:R-:W3:Y:S04]  /*3d1e0*/  LDL.64 R212, [R1+0x730] ;  /* 0x0007300001d47983 */ /* 0x000ee80000100a00 */
[----:B------:R-:W-:Y:S04]  /*3d1f0*/  LDGSTS.E [R252+-0x5f080], desc[UR20][R40.64], P1 ;  /* 0xa0f8000028fc7fae */ /* 0x000fe800089a1014 */
[----:B------:R-:W3:Y:S04]  /*3d200*/  LDL.64 R70, [R1+0x6e0] ;  /* 0x0006e00001467983 */ /* 0x000ee80000100a00 */
[----:B------:R-:W-:Y:S04]  /*3d210*/  LDGSTS.E [R251+-0x5ec80], desc[UR20][R38.64], P1 ;  /* 0xa138000026fb7fae */ /* 0x000fe800089a1014 */
[----:B------:R-:W3:Y:S04]  /*3d220*/  LDL.64 R40, [R1+0x6a8] ;  /* 0x0006a80001287983 */ /* 0x000ee80000100a00 */
[----:B------:R-:W-:Y:S04]  /*3d230*/  LDGSTS.E [R252+-0x5e880], desc[UR20][R12.64], P1 ;  /* 0xa17800000cfc7fae */ /* 0x000fe800089a1014 */
[----:B------:R-:W3:Y:S04]  /*3d240*/  LDL.64 R38, [R1+0x658] ;  /* 0x0006580001267983 */ /* 0x000ee80000100a00 */
[----:B--2---:R-:W-:Y:S04]  /*3d250*/  LDGSTS.E [R251+-0x5e480], desc[UR20][R72.64], P1 ;  /* 0xa1b8000048fb7fae */ /* 0x004fe800089a1014 */
[----:B----4-:R-:W-:Y:S04]  /*3d260*/  LDGSTS.E [R252+-0x5e080], desc[UR20][R74.64], P1 ;  /* 0xa1f800004afc7fae */ /* 0x010fe800089a1014 */
[----:B------:R-:W2:Y:S04]  /*3d270*/  LDL.64 R42, [R1+0x238] ;  /* 0x00023800012a7983 */ /* 0x000ea80000100a00 */
[----:B------:R-:W4:Y:S04]  /*3d280*/  LDL.64 R72, [R1+0x5a8] ;  /* 0x0005a80001487983 */ /* 0x000f280000100a00 */
[----:B------:R-:W2:Y:S04]  /*3d290*/  LDL.64 R74, [R1+0x528] ;  /* 0x00052800014a7983 */ /* 0x000ea80000100a00 */
[----:B------:R-:W-:Y:S04]  /*3d2a0*/  LDGSTS.E [R251+-0x5dc80], desc[UR20][R218.64], P1 ;  /* 0xa2380000dafb7fae */ /* 0x000fe800089a1014 */
[----:B------:R-:W2:Y:S04]  /*3d2b0*/  LDL.64 R12, [R1+0x198] ;  /* 0x00019800010c7983 */ /* 0x000ea80000100a00 */
[----:B------:R-:W-:Y:S04]  /*3d2c0*/  LDGSTS.E [R252+-0x5d880], desc[UR20][R216.64], P1 ;  /* 0xa2780000d8fc7fae */ /* 0x000fe800089a1014 */
[----:B------:R-:W2:Y:S04]  /*3d2d0*/  LDL.64 R218, [R1+0x108] ;  /* 0x0001080001da7983 */ /* 0x000ea80000100a00 */
[----:B------:R-:W-:Y:S04]  /*3d2e0*/  LDGSTS.E [R251+-0x5d480], desc[UR20][R214.64], P1 ;  /* 0xa2b80000d6fb7fae */ /* 0x000fe800089a1014 */
[----:B------:R-:W2:Y:S04]  /*3d2f0*/  LDL.64 R216, [R1+0x100] ;  /* 0x0001000001d87983 */ /* 0x000ea80000100a00 */
[----:B------:R-:W2:Y:S04]  /*3d300*/  LDL.64 R214, [R1+0xf8] ;  /* 0x0000f80001d67983 */ /* 0x000ea80000100a00 */
[----:B---3--:R-:W-:Y:S04]  /*3d310*/  LDGSTS.E [R252+-0x5d080], desc[UR20][R212.64], P1 ;  /* 0xa2f80000d4fc7fae */ /* 0x008fe800089a1014 */
[----:B------:R-:W-:Y:S04]  /*3d320*/  LDGSTS.E [R251+-0x5cc80], desc[UR20][R70.64], P1 ;  /* 0xa338000046fb7fae */ /* 0x000fe800089a1014 */
[----:B------:R-:W3:Y:S04]  /*3d330*/  LDL.64 R212, [R1+0xf0] ;  /* 0x0000f00001d47983 */ /* 0x000ee80000100a00 */
[----:B------:R-:W-:Y:S04]  /*3d340*/  LDGSTS.E [R252+-0x5c880], desc[UR20][R40.64], P1 ;  /* 0xa378000028fc7fae */ /* 0x000fe800089a1014 */
[----:B------:R-:W3:Y:S04]  /*3d350*/  LDL.64 R70, [R1+0xe8] ;  /* 0x0000e80001467983 */ /* 0x000ee80000100a00 */
[----:B------:R-:W-:Y:S04]  /*3d360*/  LDGSTS.E [R251+-0x5c480], desc[UR20][R38.64], P1 ;  /* 0xa3b8000026fb7fae */ /* 0x000fe800089a1014 */
[----:B------:R-:W3:Y:S04]  /*3d370*/  LDL.64 R40, [R1+0xe0] ;  /* 0x0000e00001287983 */ /* 0x000ee80000100a00 */
[----:B------:R-:W3:Y:S04]  /*3d380*/  LDL.64 R38, [R1+0xd8] ;  /* 0x0000d80001267983 */ /* 0x000ee80000100a00 */
[----:B----4-:R-:W-:Y:S04]  /*3d390*/  LDGSTS.E [R252+-0x5c080], desc[UR20][R72.64], P1 ;  /* 0xa3f8000048fc7fae */ /* 0x010fe800089a1014 */
[----:B--2---:R-:W-:Y:S04]  /*3d3a0*/  LDGSTS.E [R251+-0x5bc80], desc[UR20][R74.64], P1 ;  /* 0xa43800004afb7fae */ /* 0x004fe800089a1014 */
[----:B------:R-:W-:Y:S04]  /*3d3b0*/  LDGSTS.E [R252+-0x5b880], desc[UR20][R206.64], P1 ;  /* 0xa4780000cefc7fae */ /* 0x000fe800089a1014 */
[----:B------:R-:W2:Y:S04]  /*3d3c0*/  LDL.64 R72, [R1+0xc8] ;  /* 0x0000c80001487983 */ /* 0x000ea80000100a00 */
[----:B------:R-:W4:Y:S04]  /*3d3d0*/  LDL.64 R74, [R1+0xb8] ;  /* 0x0000b800014a7983 */ /* 0x000f280000100a00 */
[----:B------:R-:W5:Y:S04]  /*3d3e0*/  LDL.LU.64 R206, [R1+0xd28] ;  /* 0x000d280001ce7983 */ /* 0x000f680000300a00 */
[----:B------:R-:W-:Y:S04]  /*3d3f0*/  LDGSTS.E [R251+-0x5b480], desc[UR20][R204.64], P1 ;  /* 0xa4b80000ccfb7fae */ /* 0x000fe800089a1014 */
[----:B------:R-:W-:Y:S04]  /*3d400*/  LDGSTS.E [R252+-0x5b080], desc[UR20][R14.64], P1 ;  /* 0xa4f800000efc7fae */ /* 0x000fe800089a1014 */
[----:B------:R-:W-:Y:S04]  /*3d410*/  LDGSTS.E [R251+-0x5ac80], desc[UR20][R44.64], P1 ;  /* 0xa53800002cfb7fae */ /* 0x000fe800089a1014 */
[----:B------:R-:W5:Y:S04]  /*3d420*/  LDL.LU.64 R204, [R1+0xd20] ;  /* 0x000d200001cc7983 */ /* 0x000f680000300a00 */
[----:B------:R-:W5:Y:S04]  /*3d430*/  LDL.LU.64 R14, [R1+0xd18] ;  /* 0x000d1800010e7983 */ /* 0x000f680000300a00 */
        /* <DEDUP_REMOVED lines=9> */
[----:B------:R-:W5:Y:S04]  /*3d4d0*/  LDL.LU.64 R216, [R1+0xcf0] ;  /* 0x000cf00001d87983 */ /* 0x000f680000300a00 */
[----:B------:R-:W5:Y:S04]  /*3d4e0*/  LDL.LU.64 R214, [R1+0xce8] ;  /* 0x000ce80001d67983 */ /* 0x000f680000300a00 */
[----:B---3--:R-:W-:Y:S04]  /*3d4f0*/  LDGSTS.E [R251+-0x59480], desc[UR20][R212.64], P1 ;  /* 0xa6b80000d4fb7fae */ /* 0x008fe800089a1014 */
[----:B------:R-:W-:Y:S04]  /*3d500*/  LDGSTS.E [R252+-0x59080], desc[UR20][R70.64], P1 ;  /* 0xa6f8000046fc7fae */ /* 0x000fe800089a1014 */
[----:B------:R-:W5:Y:S04]  /*3d510*/  LDL.LU.64 R212, [R1+0xce0] ;  /* 0x000ce00001d47983 */ /* 0x000f680000300a00 */
[----:B------:R-:W-:Y:S04]  /*3d520*/  LDGSTS.E [R251+-0x58c80], desc[UR20][R40.64], P1 ;  /* 0xa738000028fb7fae */ /* 0x000fe800089a1014 */
[----:B------:R-:W5:Y:S04]  /*3d530*/  LDL.LU.64 R70, [R1+0xcd8] ;  /* 0x000cd80001467983 */ /* 0x000f680000300a00 */
[----:B------:R1:W-:Y:S04]  /*3d540*/  LDGSTS.E [R252+-0x58880], desc[UR20][R38.64], P1 ;  /* 0xa778000026fc7fae */ /* 0x0003e800089a1014 */
[----:B------:R-:W5:Y:S04]  /*3d550*/  LDL.LU.64 R40, [R1+0xcd0] ;  /* 0x000cd00001287983 */ /* 0x000f680000300a00 */
[----:B------:R-:W5:Y:S04]  /*3d560*/  LDL.LU.64 R38, [R1+0xcc8] ;  /* 0x000cc80001267983 */ /* 0x000f680000300a00 */
[----:B--2---:R-:W-:Y:S04]  /*3d570*/  LDGSTS.E [R251+-0x58480], desc[UR20][R72.64], P1 ;  /* 0xa7b8000048fb7fae */ /* 0x004fe800089a1014 */
[----:B----4-:R2:W-:Y:S01]  /*3d580*/  LDGSTS.E [R251+-0x58080], desc[UR20][R74.64], P1 ;  /* 0xa7f800004afb7fae */ /* 0x0105e200089a1014 */
[----:B-1----:R-:W-:Y:S01]  /*3d590*/  LOP3.LUT R252, R3, 0x2, RZ, 0xfc, !PT ;  /* 0x0000000203fc7812 */ /* 0x002fe200078efcff */
[----:B------:R-:W-:-:S02]  /*3d5a0*/  USHF.R.S32.HI UR5, URZ, 0x1f, UR11 ;  /* 0x0000001fff057899 */ /* 0x000fc4000801140b */
[----:B------:R-:W0:Y:S04]  /*3d5b0*/  LDGDEPBAR ;  /* 0x00000000000079af */ /* 0x000e280000000000 */
[----:B------:R-:W3:Y:S04]  /*3d5c0*/  LDL.LU.64 R72, [R1+0xcc0] ;  /* 0x000cc00001487983 */ /* 0x000ee80000300a00 */
[----:B------:R-:W4:Y:S01]  /*3d5d0*/  LDL.LU.64 R74, [R1+0xcb8] ;  /* 0x000cb800014a7983 */ /* 0x000f220000300a00 */
[----:B------:R-:W-:Y:S02]  /*3d5e0*/  ISETP.GE.AND P0, PT, R252, UR4, PT ;  /* 0x00000004fc007c0c */ /* 0x000fe4000bf06270 */
[----:B------:R-:W1:Y:S01]  /*3d5f0*/  LDC R252, c[0x0][0x3a0] ;  /* 0x0000e800fffc7b82 */ /* 0x000e620000000800 */
[----:B------:R-:W-:-:S02]  /*3d600*/  USHF.L.U32 UR10, UR11, 0x2, URZ ;  /* 0x000000020b0a7899 */ /* 0x000fc400080006ff */
[----:B------:R-:W-:Y:S01]  /*3d610*/  USHF.L.U64.HI UR11, UR11, 0x2, UR5 ;  /* 0x000000020b0b7899 */ /* 0x000fe20008010205 */
[----:B--2---:R-:W-:Y:S02]  /*3d620*/  SEL R251, RZ, 0x4, P0 ;  /* 0x00000004fffb7807 */ /* 0x004fe40000000000 */
[----:B------:R-:W-:Y:S02]  /*3d630*/  ISETP.NE.U32.AND P0, PT, RZ, UR22, PT ;  /* 0x00000016ff007c0c */ /* 0x000fe4000bf05070 */
[----:B------:R-:W-:Y:S01]  /*3d640*/  SEL R251, R251, RZ, P3 ;  /* 0x000000fffbfb7207 */ /* 0x000fe20001800000 */
[----:B------:R-:W-:-:S04]  /*3d650*/  DEPBAR.LE SB0, 0xa ;  /* 0x000082800000791a */ /* 0x000fc80000000000 */
[----:B-1----:R-:W-:Y:S01]  /*3d660*/  VIADD R252, R252, 0x7f ;  /* 0x0000007ffcfc7836 */ /* 0x002fe20000000000 */
[----:B------:R-:W-:Y:S01]  /*3d670*/  BAR.SYNC.DEFER_BLOCKING 0x0 ;  /* 0x0000000000007b1d */ /* 0x000fe20000010000 */
[----:B------:R-:W-:Y:S02]  /*3d680*/  ISETP.NE.U32.AND P1, PT, R251, RZ, PT ;  /* 0x000000fffb00720c */ /* 0x000fe40003f25070 */
[----:B----4-:R-:W-:-:S04]  /*3d690*/  IADD3 R74, P4, PT, R74, UR10, RZ ;  /* 0x0000000a4a4a7c10 */ /* 0x010fc8000ff9e0ff */
[----:B------:R-:W-:Y:S02]  /*3d6a0*/  IADD3.X R75, PT, PT, R75, UR11, RZ, P4, !PT ;  /* 0x0000000b4b4b7c10 */ /* 0x000fe4000a7fe4ff */
[----:B------:R-:W-:Y:S02]  /*3d6b0*/  ISETP.LT.OR P4, PT, R252, 0x80, P0 ;  /* 0x00000080fc00780c */ /* 0x000fe40000781670 */
[----:B---3--:R-:W-:-:S04]  /*3d6c0*/  IADD3 R72, P6, PT, R72, UR10, RZ ;  /* 0x0000000a48487c10 */ /* 0x008fc8000ffde0ff */
[----:B------:R-:W-:-:S07]  /*3d6d0*/  IADD3.X R73, PT, PT, R73, UR11, RZ, P6, !PT ;  /* 0x0000000b49497c10 */ /* 0x000fce000b7fe4ff */
[----:B------:R-:W-:Y:S05]  /*3d6e0*/  @P4 BRA `(.L_x_6) ;  /* 0x0000000400704947 */ /* 0x000fea0003800000 */
[----:B------:R-:W-:Y:S02]  /*3d6f0*/  USHF.R.U32.HI UR72, URZ, 0x4, UR7 ;  /* 0x00000004ff487899 */ /* 0x000fe40008011607 */
[----:B------:R-:W-:Y:S02]  /*3d700*/  UIADD3 UR12, UPT, UPT, UR7, 0xe0000, URZ ;  /* 0x000e0000070c7890 */ /* 0x000fe4000fffe0ff */
[----:B------:R-:W-:Y:S02]  /*3d710*/  USGXT.U32 UR72, UR72, 0xe ;  /* 0x0000000e4848789a */ /* 0x000fe40008000000 */
[----:B------:R-:W-:Y:S02]  /*3d720*/  USHF.R.U32.HI UR12, URZ, 0x4, UR12 ;  /* 0x00000004ff0c7899 */ /* 0x000fe4000801160c */
[----:B------:R-:W-:Y:S02]  /*3d730*/  UIADD3 UR76, UP1, UPT, UR72, 0x2, URZ ;  /* 0x00000002484c7890 */ /* 0x000fe4000ff3e0ff */
[----:B------:R-:W-:Y:S01]  /*3d740*/  USGXT.U32 UR74, UR12, 0xe ;  /* 0x0000000e0c4a789a */ /* 0x000fe20008000000 */
[----:B------:R-:W-:Y:S01]  /*3d750*/  UMOV UR5, URZ ;  /* 0x000000ff00057c82 */ /* 0x000fe20008000000 */
[----:B------:R-:W-:Y:S01]  /*3d760*/  UMOV UR6, URZ ;  /* 0x000000ff00067c82 */ /* 0x000fe20008000000 */
[----:B------:R-:W-:-:S02]  /*3d770*/  UIADD3.X UR77, UPT, UPT, UR5, 0x40004040, URZ, UP1, !UPT ;  /* 0x40004040054d7890 */ /* 0x000fc40008ffe4ff */
[----:B------:R-:W-:Y:S01]  /*3d780*/  UIADD3 UR24, UP1, UPT, UR74, 0x2, URZ ;  /* 0x000000024a187890 */ /* 0x000fe2000ff3e0ff */
[----:B------:R-:W-:Y:S01]  /*3d790*/  UMOV UR26, UR15 ;  /* 0x0000000f001a7c82 */ /* 0x000fe20008000000 */
[----:B------:R-:W-:Y:S02]  /*3d7a0*/  UMOV UR27, URZ ;  /* 0x000000ff001b7c82 */ /* 0x000fe40008000000 */
[----:B------:R-:W-:Y:S01]  /*3d7b0*/  UIADD3.X UR25, UPT, UPT, UR6, 0x40004040, URZ, UP1, !UPT ;  /* 0x4000404006197890 */ /* 0x000fe20008ffe4ff */
[----:B------:R-:W-:Y:S01]  /*3d7c0*/  UMOV UR5, UR26 ;  /* 0x0000001a00057c82 */ /* 0x000fe20008000000 */
[----:B------:R-:W-:Y:S02]  /*3d7d0*/  UIADD3.64 UR26, UPT, UPT, UR76, 0x2, URZ ;  /* 0x000000024c1a7897 */ /* 0x000fe4000fffe0ff */
[----:B------:R-:W-:Y:S01]  /*3d7e0*/  UIADD3.64 UR50, UPT, UPT, UR24, 0x2, URZ ;  /* 0x0000000218327897 */ /* 0x000fe2000fffe0ff */
[----:B------:R-:W-:Y:S01]  /*3d7f0*/  UMOV UR70, 0x0 ;  /* 0x0000000000467882 */ /* 0x000fe20000000000 */
[----:B------:R-:W-:Y:S01]  /*3d800*/  UMOV UR71, 0x4400910 ;  /* 0x0440091000477882 */ /* 0x000fe20000000000 */
[----:B------:R-:W-:Y:S01]  /*3d810*/  UMOV UR73, 0x40004040 ;  /* 0x4000404000497882 */ /* 0x000fe20000000000 */
[----:B------:R-:W-:Y:S01]  /*3d820*/  UMOV UR75, 0x40004040 ;  /* 0x40004040004b7882 */ /* 0x000fe20000000000 */
[----:B------:R-:W-:Y:S01]  /*3d830*/  UMOV UR32, 0x0 ;  /* 0x0000000000207882 */ /* 0x000fe20000000000 */
[----:B------:R-:W-:Y:S01]  /*3d840*/  UMOV UR33, 0x4400910 ;  /* 0x0440091000217882 */ /* 0x000fe20000000000 */
[----:B------:R-:W-:Y:S01]  /*3d850*/  UIADD3.64 UR66, UPT, UPT, UR76, 0x4, URZ ;  /* 0x000000044c427897 */ /* 0x000fe2000fffe0ff */
[----:B------:R-:W-:Y:S01]  /*3d860*/  UTCHMMA gdesc[UR74], gdesc[UR72], tmem[UR8], tmem[UR70], idesc[UR71], !UPT ;  /* 0x00ff46484a0075ea */ /* 0x000fe2000f800008 */
[----:B------:R-:W-:-:S02]  /*3d870*/  UIADD3.64 UR68, UPT, UPT, UR24, 0x4, URZ ;  /* 0x0000000418447897 */ /* 0x000fc4000fffe0ff */
[----:B------:R-:W-:Y:S01]  /*3d880*/  UTCHMMA gdesc[UR24], gdesc[UR76], tmem[UR8], tmem[UR32], idesc[UR33], UPT ;  /* 0x00ff204c180075ea */ /* 0x000fe2000b800008 */
[----:B------:R-:W-:Y:S01]  /*3d890*/  UMOV UR16, 0x0 ;  /* 0x0000000000107882 */ /* 0x000fe20000000000 */
[----:B------:R-:W-:Y:S01]  /*3d8a0*/  UMOV UR17, 0x4400910 ;  /* 0x0440091000117882 */ /* 0x000fe20000000000 */
[----:B------:R-:W-:Y:S01]  /*3d8b0*/  UIADD3.64 UR58, UPT, UPT, UR76, 0x7fe, URZ ;  /* 0x000007fe4c3a7897 */ /* 0x000fe2000fffe0ff */
[----:B------:R1:W-:Y:S01]  /*3d8c0*/  UTCHMMA gdesc[UR50], gdesc[UR26], tmem[UR8], tmem[UR16], idesc[UR17], UPT ;  /* 0x00ff101a320075ea */ /* 0x0003e2000b800008 */
[----:B------:R-:W-:Y:S02]  /*3d8d0*/  UIADD3.64 UR62, UPT, UPT, UR24, 0x1fe, URZ ;  /* 0x000001fe183e7897 */ /* 0x000fe4000fffe0ff */
[----:B------:R-:W-:Y:S01]  /*3d8e0*/  UIADD3.64 UR46, UPT, UPT, UR76, 0x800, URZ ;  /* 0x000008004c2e7897 */ /* 0x000fe2000fffe0ff */
[----:B------:R-:W-:Y:S01]  /*3d8f0*/  UMOV UR64, 0x0 ;  /* 0x0000000000407882 */ /* 0x000fe20000000000 */
[----:B------:R-:W-:Y:S01]  /*3d900*/  UMOV UR65, 0x4400910 ;  /* 0x0440091000417882 */ /* 0x000fe20000000000 */
[----:B------:R-:W-:Y:S01]  /*3d910*/  UMOV UR54, 0x0 ;  /* 0x0000000000367882 */ /* 0x000fe20000000000 */
[----:B------:R-:W-:Y:S01]  /*3d920*/  UMOV UR55, 0x4400910 ;  /* 0x0440091000377882 */ /* 0x000fe20000000000 */
[----:B------:R-:W-:Y:S01]  /*3d930*/  UIADD3.64 UR30, UPT, UPT, UR76, 0x802, URZ ;  /* 0x000008024c1e7897 */ /* 0x000fe2000fffe0ff */
[----:B------:R-:W-:Y:S01]  /*3d940*/  UTCHMMA gdesc[UR68], gdesc[UR66], tmem[UR8], tmem[UR64], idesc[UR65], UPT ;  /* 0x00ff4042440075ea */ /* 0x000fe2000b800008 */
[----:B-1----:R-:W-:Y:S01]  /*3d950*/  UIADD3.64 UR50, UPT, UPT, UR24, 0x200, URZ ;  /* 0x0000020018327897 */ /* 0x002fe2000fffe0ff */
[----:B------:R1:W-:Y:S01]  /*3d960*/  UTCHMMA gdesc[UR62], gdesc[UR58], tmem[UR8], tmem[UR54], idesc[UR55], UPT ;  /* 0x00ff363a3e0075ea */ /* 0x0003e2000b800008 */
[----:B------:R-:W-:-:S02]  /*3d970*/  UIADD3.64 UR70, UPT, UPT, UR24, 0x202, URZ ;  /* 0x0000020218467897 */ /* 0x000fc4000fffe0ff */
[----:B------:R-:W-:Y:S02]  /*3d980*/  UIADD3.64 UR60, UPT, UPT, UR76, 0x804, URZ ;  /* 0x000008044c3c7897 */ /* 0x000fe4000fffe0ff */
[----:B------:R-:W-:Y:S02]  /*3d990*/  UIADD3.64 UR74, UPT, UPT, UR24, 0x204, URZ ;  /* 0x00000204184a7897 */ /* 0x000fe4000fffe0ff */
[----:B------:R-:W-:Y:S02]  /*3d9a0*/  UIADD3.64 UR56, UPT, UPT, UR76, 0xffe, URZ ;  /* 0x00000ffe4c387897 */ /* 0x000fe4000fffe0ff */
[----:B------:R-:W-:Y:S01]  /*3d9b0*/  UIADD3.64 UR72, UPT, UPT, UR24, 0x3fe, URZ ;  /* 0x000003fe18487897 */ /* 0x000fe2000fffe0ff */
[----:B------:R-:W-:Y:S01]  /*3d9c0*/  UMOV UR40, 0x0 ;  /* 0x0000000000287882 */ /* 0x000fe20000000000 */
[----:B------:R-:W-:Y:S01]  /*3d9d0*/  UMOV UR41, 0x4400910 ;  /* 0x0440091000297882 */ /* 0x000fe20000000000 */
[----:B------:R-:W-:Y:S01]  /*3d9e0*/  UIADD3.64 UR52, UPT, UPT, UR76, 0x1000, URZ ;  /* 0x000010004c347897 */ /* 0x000fe2000fffe0ff */
[----:B------:R2:W-:Y:S01]  /*3d9f0*/  UTCHMMA gdesc[UR50], gdesc[UR46], tmem[UR8], tmem[UR40], idesc[UR41], UPT ;  /* 0x00ff282e320075ea */ /* 0x0005e2000b800008 */
[----:B-1----:R-:W-:-:S02]  /*3da00*/  UIADD3.64 UR58, UPT, UPT, UR24, 0x400, URZ ;  /* 0x00000400183a7897 */ /* 0x002fc4000fffe0ff */
[----:B------:R-:W-:Y:S02]  /*3da10*/  UIADD3.64 UR48, UPT, UPT, UR76, 0x1002, URZ ;  /* 0x000010024c307897 */ /* 0x000fe4000fffe0ff */
[----:B------:R-:W-:Y:S02]  /*3da20*/  UIADD3.64 UR42, UPT, UPT, UR76, 0x1004, URZ ;  /* 0x000010044c2a7897 */ /* 0x000fe4000fffe0ff */
[----:B------:R-:W-:Y:S02]  /*3da30*/  UIADD3.64 UR36, UPT, UPT, UR76, 0x17fe, URZ ;  /* 0x000017fe4c247897 */ /* 0x000fe4000fffe0ff */
[----:B------:R-:W-:Y:S02]  /*3da40*/  UIADD3.64 UR32, UPT, UPT, UR76, 0x1800, URZ ;  /* 0x000018004c207897 */ /* 0x000fe4000fffe0ff */
[----:B------:R-:W-:Y:S02]  /*3da50*/  UIADD3.64 UR26, UPT, UPT, UR76, 0x1802, URZ ;  /* 0x000018024c1a7897 */ /* 0x000fe4000fffe0ff */
[----:B------:R-:W-:-:S02]  /*3da60*/  UIADD3.64 UR16, UPT, UPT, UR76, 0x1804, URZ ;  /* 0x000018044c107897 */ /* 0x000fc4000fffe0ff */
[----:B------:R-:W-:Y:S02]  /*3da70*/  UIADD3.64 UR54, UPT, UPT, UR24, 0x402, URZ ;  /* 0x0000040218367897 */ /* 0x000fe4000fffe0ff */
[----:B------:R-:W-:Y:S02]  /*3da80*/  UIADD3.64 UR76, UPT, UPT, UR24, 0x404, URZ ;  /* 0x00000404184c7897 */ /* 0x000fe4000fffe0ff */
[----:B--2---:R-:W-:Y:S01]  /*3da90*/  UIADD3.64 UR46, UPT, UPT, UR24, 0x5fe, URZ ;  /* 0x000005fe182e7897 */ /* 0x004fe2000fffe0ff */
[----:B------:R-:W-:Y:S01]  /*3daa0*/  UMOV UR66, 0x0 ;  /* 0x0000000000427882 */ /* 0x000fe20000000000 */
[----:B------:R-:W-:Y:S01]  /*3dab0*/  UMOV UR67, 0x4400910 ;  /* 0x0440091000437882 */ /* 0x000fe20000000000 */
[----:B------:R-:W-:Y:S01]  /*3dac0*/  UIADD3.64 UR40, UPT, UPT, UR24, 0x600, URZ ;  /* 0x0000060018287897 */ /* 0x000fe2000fffe0ff */
[----:B------:R1:W-:Y:S01]  /*3dad0*/  UTCHMMA gdesc[UR70], gdesc[UR30], tmem[UR8], tmem[UR66], idesc[UR67], UPT ;  /* 0x00ff421e460075ea */ /* 0x0003e2000b800008 */
[----:B------:R-:W-:Y:S01]  /*3dae0*/  UIADD3.64 UR64, UPT, UPT, UR24, 0x602, URZ ;  /* 0x0000060218407897 */ /* 0x000fe2000fffe0ff */
[----:B------:R-:W-:Y:S01]  /*3daf0*/  UMOV UR50, 0x0 ;  /* 0x0000000000327882 */ /* 0x000fe20000000000 */
[----:B------:R-:W-:Y:S01]  /*3db00*/  UMOV UR51, 0x4400910 ;  /* 0x0440091000337882 */ /* 0x000fe20000000000 */
[----:B------:R-:W-:Y:S01]  /*3db10*/  UIADD3.64 UR24, UPT, UPT, UR24, 0x604, URZ ;  /* 0x0000060418187897 */ /* 0x000fe2000fffe0ff */
[----:B------:R1:W-:Y:S01]  /*3db20*/  UTCHMMA gdesc[UR74], gdesc[UR60], tmem[UR8], tmem[UR50], idesc[UR51], UPT ;  /* 0x00ff323c4a0075ea */ /* 0x0003e2000b800008 */
[----:B------:R-:W-:Y:S01]  /*3db30*/  UMOV UR62, 0x0 ;  /* 0x00000000003e7882 */ /* 0x000fe20000000000 */
[----:B------:R-:W-:Y:S01]  /*3db40*/  UMOV UR63, 0x4400910 ;  /* 0x04400910003f7882 */ /* 0x000fe20000000000 */
[----:B------:R-:W-:Y:S01]  /*3db50*/  UMOV UR68, 0x0 ;  /* 0x0000000000447882 */ /* 0x000fe20000000000 */
[----:B------:R-:W-:Y:S01]  /*3db60*/  UMOV UR69, 0x4400910 ;  /* 0x0440091000457882 */ /* 0x000fe20000000000 */
[----:B------:R1:W-:Y:S01]  /*3db70*/  UTCHMMA gdesc[UR72], gdesc[UR56], tmem[UR8], tmem[UR62], idesc[UR63], UPT ;  /* 0x00ff3e38480075ea */ /* 0x0003e2000b800008 */
        /* <DEDUP_REMOVED lines=15> */
[----:B------:R1:W-:Y:S01]  /*3dc70*/  UTCHMMA gdesc[UR64], gdesc[UR26], tmem[UR8], tmem[UR28], idesc[UR29], UPT ;  /* 0x00ff1c1a400075ea */ /* 0x0003e2000b800008 */
[----:B------:R1:W-:Y:S01]  /*3dc80*/  UTCHMMA gdesc[UR24], gdesc[UR16], tmem[UR8], tmem[UR22], idesc[UR23], UPT ;  /* 0x00ff1610180075ea */ /* 0x0003e2000b800008 */
[----:B------:R1:W-:Y:S01]  /*3dc90*/  UTCBAR [UR5], URZ ;  /* 0x000000ff050073e9 */ /* 0x0003e200080000ff */
[----:B------:R-:W-:Y:S01]  /*3dca0*/  NOP ;  /* 0x0000000000007918 */ /* 0x000fe20000000000 */
.L_x_6:
[----:B------:R2:W-:Y:S01]  /*3dcb0*/  STL.64 [R1+0xcc0], R4 ;  /* 0x000cc00401007387 */ /* 0x0005e20000100a00 */
[----:B-----5:R-:W-:Y:S01]  /*3dcc0*/  IADD3 R38, P6, PT, R38, UR10, RZ ;  /* 0x0000000a26267c10 */ /* 0x020fe2000ffde0ff */
[----:B------:R-:W3:Y:S03]  /*3dcd0*/  S2R R251, SR_TID.X ;  /* 0x0000000000fb7919 */ /* 0x000ee60000002100 */
[----:B------:R-:W-:Y:S02]  /*3dce0*/  IADD3.X R39, PT, PT, R39, UR11, RZ, P6, !PT ;  /* 0x0000000b27277c10 */ /* 0x000fe4000b7fe4ff */
[----:B------:R-:W-:Y:S01]  /*3dcf0*/  IADD3 R40, P6, PT, R40, UR10, RZ ;  /* 0x0000000a28287c10 */ /* 0x000fe2000ffde0ff */
[----:B------:R-:W-:Y:S03]  /*3dd00*/  BAR.SYNC.DEFER_BLOCKING 0x0 ;  /* 0x0000000000007b1d */ /* 0x000fe60000010000 */
[----:B------:R-:W-:-:S03]  /*3dd10*/  IADD3.X R41, PT, PT, R41, UR11, RZ, P6, !PT ;  /* 0x0000000b29297c10 */ /* 0x000fc6000b7fe4ff */
[----:B--2---:R-:W2:Y:S01]  /*3dd20*/  S2R R5, SR_TID.X ;  /* 0x0000000000057919 */ /* 0x004ea20000002100 */
[----:B------:R-:W4:Y:S01]  /*3dd30*/  S2R R4, SR_TID.X ;  /* 0x0000000000047919 */ /* 0x000f220000002100 */
[----:B------:R1:W-:Y:S04]  /*3dd40*/  STL.64 [R1+0xcb8], R2 ;  /* 0x000cb80201007387 */ /* 0x0003e80000100a00 */
[----:B------:R-:W-:Y:S01]  /*3dd50*/  @!PT LDS RZ, [RZ] ;  /* 0x00000000fffff984 */ /* 0x000fe20000000800 */
[----:B------:R-:W-:Y:S01]  /*3dd60*/  @!PT LDS RZ, [RZ] ;  /* 0x00000000fffff984 */ /* 0x000fe20000000800 */
[----:B------:R-:W-:Y:S01]  /*3dd70*/  @!PT LDS RZ, [RZ] ;  /* 0x00000000fffff984 */ /* 0x000fe20000000800 */
[----:B------:R-:W-:Y:S01]  /*3dd80*/  LDGSTS.E [R11+0x10000], desc[UR20][R74.64], P5 ;  /* 0x100000004a0b7fae */ /* 0x000fe2000a9a1014 */
[----:B---3--:R-:W-:-:S03]  /*3dd90*/  SHF.R.U32.HI R251, RZ, 0x6, R251 ;  /* 0x00000006fffb7819 */ /* 0x008fc600000116fb */
[----:B------:R-:W-:Y:S01]  /*3dda0*/  LDGSTS.E [R11+0x10008], desc[UR20][R72.64], P1 ;  /* 0x10008000480b7fae */ /* 0x000fe200089a1014 */
[----:B-1----:R-:W-:Y:S02]  /*3ddb0*/  IADD3 R2, P6, PT, R70, UR10, RZ ;  /* 0x0000000a46027c10 */ /* 0x002fe4000ffde0ff */
[----:B------:R-:W-:Y:S02]  /*3ddc0*/  SGXT.U32 R251, R251, 0x1 ;  /* 0x00000001fbfb781a */ /* 0x000fe40000000000 */
[----:B------:R-:W-:Y:S02]  /*3ddd0*/  IADD3.X R3, PT, PT, R71, UR11, RZ, P6, !PT ;  /* 0x0000000b47037c10 */ /* 0x000fe4000b7fe4ff */
[----:B------:R-:W-:-:S03]  /*3dde0*/  LOP3.LUT R251, R251, 0x20, RZ, 0xfc, !PT ;  /* 0x00000020fbfb7812 */ /* 0x000fc600078efcff */
[----:B------:R1:W-:Y:S01]  /*3ddf0*/  STL.64 [R1+0xc0], R2 ;  /* 0x0000c00201007387 */ /* 0x0003e20000100a00 */
[--C-:B--2---:R-:W-:Y:S02]  /*3de00*/  SHF.R.U32.HI R252, RZ, 0x6, R5.reuse ;  /* 0x00000006fffc7819 */ /* 0x104fe40000011605 */
[----:B------:R-:W-:Y:S02]  /*3de10*/  SHF.R.U32.HI R5, RZ, 0x6, R5 ;  /* 0x00000006ff057819 */ /* 0x000fe40000011605 */
[----:B------:R-:W-:Y:S02]  /*3de20*/  ISETP.GE.AND P1, PT, R251, UR4, PT ;  /* 0x00000004fb007c0c */ /* 0x000fe4000bf26270 */
[----:B------:R-:W-:Y:S02]  /*3de30*/  SGXT.U32 R5, R5, 0x1 ;  /* 0x000000010505781a */ /* 0x000fe40000000000 */
[----:B------:R-:W-:Y:S02]  /*3de40*/  SEL R251, RZ, 0x4, P1 ;  /* 0x00000004fffb7807 */ /* 0x000fe40000800000 */
[----:B------:R-:W-:-:S02]  /*3de50*/  LOP3.LUT R5, R5, 0x22, RZ, 0xfc, !PT ;  /* 0x0000002205057812 */ /* 0x000fc400078efcff */
[----:B------:R-:W-:Y:S02]  /*3de60*/  SGXT.U32 R252, R252, 0x1 ;  /* 0x00000001fcfc781a */ /* 0x000fe40000000000 */
[----:B------:R-:W-:Y:S02]  /*3de70*/  ISETP.GE.AND P4, PT, R5, UR4, PT ;  /* 0x0000000405007c0c */ /* 0x000fe4000bf86270 */
[----:B------:R-:W2:Y:S01]  /*3de80*/  S2R R5, SR_TID.X ;  /* 0x0000000000057919 */ /* 0x000ea20000002100 */
[----:B------:R-:W-:Y:S02]  /*3de90*/  SEL R251, R251, RZ, P3 ;  /* 0x000000fffbfb7207 */ /* 0x000fe40001800000 */
[----:B------:R-:W-:Y:S02]  /*3dea0*/  LOP3.LUT R252, R252, 0x40, RZ, 0xfc, !PT ;  /* 0x00000040fcfc7812 */ /* 0x000fe400078efcff */
[----:B------:R-:W-:Y:S02]  /*3deb0*/  ISETP.NE.U32.AND P1, PT, R251, RZ, PT ;  /* 0x000000fffb00720c */ /* 0x000fe40003f25070 */
[----:B------:R-:W-:-:S02]  /*3dec0*/  ISETP.GE.AND P5, PT, R252, UR4, PT ;  /* 0x00000004fc007c0c */ /* 0x000fc4000bfa6270 */
[----:B------:R-:W-:Y:S02]  /*3ded0*/  SEL R252, RZ, 0x4, P4 ;  /* 0x00000004fffc7807 */ /* 0x000fe40002000000 */
[----:B------:R-:W-:Y:S02]  /*3dee0*/  SEL R251, RZ, 0x4, P5 ;  /* 0x00000004fffb7807 */ /* 0x000fe40002800000 */
[----:B------:R-:W-:Y:S02]  /*3def0*/  SEL R252, R252, RZ, P3 ;  /* 0x000000fffcfc7207 */ /* 0x000fe40001800000 */
[----:B------:R-:W-:Y:S02]  /*3df00*/  SEL R251, R251, RZ, P3 ;  /* 0x000000fffbfb7207 */ /* 0x000fe40001800000 */
[----:B------:R-:W-:Y:S01]  /*3df10*/  ISETP.NE.U32.AND P5, PT, R252, RZ, PT ;  /* 0x000000fffc00720c */ /* 0x000fe20003fa5070 */
[----:B------:R-:W-:Y:S01]  /*3df20*/  LDGSTS.E [R11+0x12000], desc[UR20][R38.64], P1 ;  /* 0x12000000260b7fae */ /* 0x000fe200089a1014 */
[----:B------:R-:W-:Y:S01]  /*3df30*/  ISETP.NE.U32.AND P4, PT, R251, RZ, PT ;  /* 0x000000fffb00720c */ /* 0x000fe20003f85070 */
[----:B------:R-:W-:Y:S01]  /*3df40*/  USHF.L.U32 UR12, UR13, 0x2, URZ ;  /* 0x000000020d0c7899 */ /* 0x000fe200080006ff */
[----:B------:R-:W-:Y:S01]  /*3df50*/  VIADD R249, R249, 0x100000 ;  /* 0x00100000f9f97836 */ /* 0x000fe20000000000 */
[----:B------:R-:W3:Y:S08]  /*3df60*/  LDC R252, c[0x0][0x3a0] ;  /* 0x0000e800fffc7b82 */ /* 0x000ef00000000800 */
[----:B------:R-:W-:Y:S01]  /*3df70*/  LDGSTS.E [R11+0x12008], desc[UR20][R40.64], P5 ;  /* 0x12008000280b7fae */ /* 0x000fe2000a9a1014 */
[----:B--2---:R-:W-:-:S03]  /*3df80*/  SHF.R.U32.HI R5, RZ, 0x6, R5 ;  /* 0x00000006ff057819 */ /* 0x004fc60000011605 */
[----:B------:R1:W-:Y:S01]  /*3df90*/  LDGSTS.E [R11+0x14000], desc[UR20][R2.64], P4 ;  /* 0x14000000020b7fae */ /* 0x0003e2000a1a1014 */
[----:B------:R-:W-:-:S04]  /*3dfa0*/  SGXT.U32 R5, R5, 0x1 ;  /* 0x000000010505781a */ /* 0x000fc80000000000 */
[----:B------:R-:W-:-:S04]  /*3dfb0*/  LOP3.LUT R5, R5, 0x42, RZ, 0xfc, !PT ;  /* 0x0000004205057812 */ /* 0x000fc800078efcff */
[----:B------:R-:W-:Y:S02]  /*3dfc0*/  ISETP.GE.AND P1, PT, R5, UR4, PT ;  /* 0x0000000405007c0c */ /* 0x000fe4000bf26270 */
[--C-:B----4-:R-:W-:Y:S02]  /*3dfd0*/  SHF.R.U32.HI R5, RZ, 0x6, R4.reuse ;  /* 0x00000006ff057819 */ /* 0x110fe40000011604 */
[----:B------:R-:W-:Y:S02]  /*3dfe0*/  SHF.R.U32.HI R4, RZ, 0x6, R4 ;  /* 0x00000006ff047819 */ /* 0x000fe40000011604 */
[----:B------:R-:W-:Y:S02]  /*3dff0*/  SGXT.U32 R5, R5, 0x1 ;  /* 0x000000010505781a */ /* 0x000fe40000000000 */
[----:B------:R-:W-:Y:S02]  /*3e000*/  SGXT.U32 R4, R4, 0x1 ;  /* 0x000000010404781a */ /* 0x000fe40000000000 */
[----:B------:R-:W-:-:S02]  /*3e010*/  SEL R70, RZ, 0x4, P1 ;  /* 0x00000004ff467807 */ /* 0x000fc40000800000 */
[----:B------:R-:W-:Y:S02]  /*3e020*/  LOP3.LUT R4, R4, 0x60, RZ, 0xfc, !PT ;  /* 0x0000006004047812 */ /* 0x000fe400078efcff */
[----:B------:R-:W-:Y:S02]  /*3e030*/  LOP3.LUT R5, R5, 0x62, RZ, 0xfc, !PT ;  /* 0x0000006205057812 */ /* 0x000fe400078efcff */
[----:B------:R-:W-:Y:S02]  /*3e040*/  ISETP.GE.AND P4, PT, R4, UR4, PT ;  /* 0x0000000404007c0c */ /* 0x000fe4000bf86270 */
[----:B------:R-:W2:Y:S01]  /*3e050*/  S2R R4, SR_TID.X ;  /* 0x0000000000047919 */ /* 0x000ea20000002100 */
[----:B------:R-:W-:Y:S02]  /*3e060*/  SEL R70, R70, RZ, P3 ;  /* 0x000000ff46467207 */ /* 0x000fe40001800000 */
[----:B------:R-:W-:Y:S02]  /*3e070*/  ISETP.GE.AND P5, PT, R5, UR4, PT ;  /* 0x0000000405007c0c */ /* 0x000fe4000bfa6270 */
[----:B------:R-:W-:-:S02]  /*3e080*/  ISETP.NE.U32.AND P1, PT, R70, RZ, PT ;  /* 0x000000ff4600720c */ /* 0x000fc40003f25070 */
[----:B------:R-:W-:Y:S02]  /*3e090*/  SEL R70, RZ, 0x4, P5 ;  /* 0x00000004ff467807 */ /* 0x000fe40002800000 */
[----:B------:R-:W-:Y:S02]  /*3e0a0*/  SEL R71, RZ, 0x4, P4 ;  /* 0x00000004ff477807 */ /* 0x000fe40002000000 */
[----:B------:R-:W-:Y:S02]  /*3e0b0*/  SEL R70, R70, RZ, P3 ;  /* 0x000000ff46467207 */ /* 0x000fe40001800000 */
[----:B-1----:R-:W-:Y:S02]  /*3e0c0*/  IADD3 R2, P6, PT, R212, UR10, RZ ;  /* 0x0000000ad4027c10 */ /* 0x002fe4000ffde0ff */
[----:B------:R-:W-:Y:S02]  /*3e0d0*/  SEL R71, R71, RZ, P3 ;  /* 0x000000ff47477207 */ /* 0x000fe40001800000 */
[----:B------:R-:W-:Y:S01]  /*3e0e0*/  ISETP.NE.U32.AND P4, PT, R70, RZ, PT ;  /* 0x000000ff4600720c */ /* 0x000fe20003f85070 */
[----:B------:R-:W-:Y:S01]  /*3e0f0*/  IMAD.MOV.U32 R212, RZ, RZ, R2 ;  /* 0x000000ffffd47224 */ /* 0x000fe200078e0002 */
[----:B------:R-:W-:-:S02]  /*3e100*/  IADD3.X R3, PT, PT, R213, UR11, RZ, P6, !PT ;  /* 0x0000000bd5037c10 */ /* 0x000fc4000b7fe4ff */
[----:B------:R-:W-:Y:S02]  /*3e110*/  ISETP.NE.U32.AND P5, PT, R71, RZ, PT ;  /* 0x000000ff4700720c */ /* 0x000fe40003fa5070 */
[----:B------:R-:W-:Y:S01]  /*3e120*/  IADD3 R70, P6, PT, R214, UR10, RZ ;  /* 0x0000000ad6467c10 */ /* 0x000fe2000ffde0ff */
[----:B------:R1:W-:Y:S01]  /*3e130*/  STL.64 [R1+0xd0], R2 ;  /* 0x0000d00201007387 */ /* 0x0003e20000100a00 */
[----:B------:R-:W-:Y:S02]  /*3e140*/  IMAD.MOV.U32 R213, RZ, RZ, R3 ;  /* 0x000000ffffd57224 */ /* 0x000fe400078e0003 */
[----:B------:R-:W-:-:S03]  /*3e150*/  IADD3.X R71, PT, PT, R215, UR11, RZ, P6, !PT ;  /* 0x0000000bd7477c10 */ /* 0x000fc6000b7fe4ff */
[----:B------:R-:W-:Y:S01]  /*3e160*/  LDGSTS.E [R11+0x14008], desc[UR20][R212.64], P1 ;  /* 0x14008000d40b7fae */ /* 0x000fe200089a1014 */
[----:B--2---:R-:W-:-:S03]  /*3e170*/  SHF.R.U32.HI R5, RZ, 0x6, R4 ;  /* 0x00000006ff057819 */ /* 0x004fc60000011604 */
[----:B------:R2:W-:Y:S01]  /*3e180*/  LDGSTS.E [R11+0x16000], desc[UR20][R70.64], P5 ;  /* 0x16000000460b7fae */ /* 0x0005e2000a9a1014 */
[----:B------:R-:W-:Y:S02]  /*3e190*/  SHF.R.U32.HI R4, RZ, 0x6, R4 ;  /* 0x00000006ff047819 */ /* 0x000fe40000011604 */
[----:B-1----:R-:W-:Y:S01]  /*3e1a0*/  IADD3 R2, P6, PT, R216, UR10, RZ ;  /* 0x0000000ad8027c10 */ /* 0x002fe2000ffde0ff */
[----:B------:R2:W-:Y:S01]  /*3e1b0*/  STL.64 [R1+0x1e0], R70 ;  /* 0x0001e04601007387 */ /* 0x0005e20000100a00 */
[----:B------:R-:W-:Y:S02]  /*3e1c0*/  SGXT.U32 R5, R5, 0x1 ;  /* 0x000000010505781a */ /* 0x000fe40000000000 */
[----:B------:R-:W-:Y:S02]  /*3e1d0*/  IADD3.X R3, PT, PT, R217, UR11, RZ, P6, !PT ;  /* 0x0000000bd9037c10 */ /* 0x000fe4000b7fe4ff */
[----:B------:R-:W-:Y:S02]  /*3e1e0*/  LOP3.LUT R5, R5, 0x6, RZ, 0xfc, !PT ;  /* 0x0000000605057812 */ /* 0x000fe400078efcff */
[----:B------:R-:W-:Y:S01]  /*3e1f0*/  SGXT.U32 R4, R4, 0x1 ;  /* 0x000000010404781a */ /* 0x000fe20000000000 */
[----:B------:R1:W-:Y:S01]  /*3e200*/  LDGSTS.E [R11+0x16008], desc[UR20][R2.64], P4 ;  /* 0x16008000020b7fae */ /* 0x0003e2000a1a1014 */
[----:B------:R-:W-:-:S02]  /*3e210*/  ISETP.GE.AND P4, PT, R5, UR4, PT ;  /* 0x0000000405007c0c */ /* 0x000fc4000bf86270 */
[----:B------:R-:W-:Y:S01]  /*3e220*/  LOP3.LUT R4, R4, 0x4, RZ, 0xfc, !PT ;  /* 0x0000000404047812 */ /* 0x000fe200078efcff */
[----:B------:R-:W4:Y:S01]  /*3e230*/  S2R R5, SR_TID.X ;  /* 0x0000000000057919 */ /* 0x000f220000002100 */
[----:B------:R-:W-:Y:S02]  /*3e240*/  IADD3 R42, P6, PT, R42, UR10, RZ ;  /* 0x0000000a2a2a7c10 */ /* 0x000fe4000ffde0ff */
[----:B------:R-:W-:Y:S01]  /*3e250*/  ISETP.GE.AND P1, PT, R4, UR4, PT ;  /* 0x0000000404007c0c */ /* 0x000fe2000bf26270 */
[----:B------:R3:W-:Y:S01]  /*3e260*/  STL.64 [R1+0x1f0], R2 ;  /* 0x0001f00201007387 */ /* 0x0007e20000100a00 */
[----:B------:R-:W-:Y:S02]  /*3e270*/  IADD3.X R43, PT, PT, R43, UR11, RZ, P6, !PT ;  /* 0x0000000b2b2b7c10 */ /* 0x000fe4000b7fe4ff */
[----:B--2---:R-:W-:Y:S01]  /*3e280*/  SEL R70, RZ, 0x4, P1 ;  /* 0x00000004ff467807 */ /* 0x004fe20000800000 */
[----:B------:R-:W2:Y:S01]  /*3e290*/  S2R R4, SR_TID.X ;  /* 0x0000000000047919 */ /* 0x000ea20000002100 */
[----:B-1----:R-:W-:-:S02]  /*3e2a0*/  SEL R11, RZ, 0x4, P4 ;  /* 0x00000004ff0b7807 */ /* 0x002fc40002000000 */
[----:B------:R-:W-:Y:S02]  /*3e2b0*/  SEL R70, R70, RZ, P3 ;  /* 0x000000ff46467207 */ /* 0x000fe40001800000 */
[----:B------:R-:W-:Y:S02]  /*3e2c0*/  SEL R11, R11, RZ, P3 ;  /* 0x000000ff0b0b7207 */ /* 0x000fe40001800000 */
[----:B------:R-:W-:Y:S02]  /*3e2d0*/  ISETP.NE.U32.AND P1, PT, R70, RZ, PT ;  /* 0x000000ff4600720c */ /* 0x000fe40003f25070 */
[----:B------:R-:W-:Y:S02]  /*3e2e0*/  IADD3 R70, P5, PT, R218, UR10, RZ ;  /* 0x0000000ada467c10 */ /* 0x000fe4000ffbe0ff */
[----:B------:R-:W-:Y:S02]  /*3e2f0*/  ISETP.NE.U32.AND P4, PT, R11, RZ, PT ;  /* 0x000000ff0b00720c */ /* 0x000fe40003f85070 */
[----:B------:R-:W-:-:S02]  /*3e300*/  IADD3.X R71, PT, PT, R219, UR11, RZ, P5, !PT ;  /* 0x0000000bdb477c10 */ /* 0x000fc4000affe4ff */
[----:B------:R-:W-:Y:S02]  /*3e310*/  IADD3 R12, P5, PT, R12, UR10, RZ ;  /* 0x0000000a0c0c7c10 */ /* 0x000fe4000ffbe0ff */
[----:B------:R-:W-:Y:S02]  /*3e320*/  IADD3 R44, P6, PT, R44, UR10, RZ ;  /* 0x0000000a2c2c7c10 */ /* 0x000fe4000ffde0ff */
[----:B------:R-:W-:Y:S01]  /*3e330*/  IADD3.X R13, PT, PT, R13, UR11, RZ, P5, !PT ;  /* 0x0000000b0d0d7c10 */ /* 0x000fe2000affe4ff */
[----:B------:R-:W-:Y:S01]  /*3e340*/  LDGSTS.E [R242+0x10000], desc[UR20][R70.64], P1 ;  /* 0x1000000046f27fae */ /* 0x000fe200089a1014 */
[----:B------:R-:W-:Y:S02]  /*3e350*/  IADD3.X R45, PT, PT, R45, UR11, RZ, P6, !PT ;  /* 0x0000000b2d2d7c10 */ /* 0x000fe4000b7fe4ff */
[----:B----4-:R-:W-:Y:S01]  /*3e360*/  SHF.R.U32.HI R5, RZ, 0x6, R5 ;  /* 0x00000006ff057819 */ /* 0x010fe20000011605 */
[----:B------:R-:W-:Y:S03]  /*3e370*/  LDGSTS.E [R242+0x10008], desc[UR20][R12.64], P4 ;  /* 0x100080000cf27fae */ /* 0x000fe6000a1a1014 */
[----:B------:R-:W-:-:S04]  /*3e380*/  SGXT.U32 R5, R5, 0x1 ;  /* 0x000000010505781a */ /* 0x000fc80000000000 */
[----:B------:R-:W-:-:S04]  /*3e390*/  LOP3.LUT R5, R5, 0x24, RZ, 0xfc, !PT ;  /* 0x0000002405057812 */ /* 0x000fc800078efcff */
[----:B------:R-:W-:Y:S02]  /*3e3a0*/  ISETP.GE.AND P1, PT, R5, UR4, PT ;  /* 0x0000000405007c0c */ /* 0x000fe4000bf26270 */
[--C-:B--2---:R-:W-:Y:S02]  /*3e3b0*/  SHF.R.U32.HI R5, RZ, 0x6, R4.reuse ;  /* 0x00000006ff057819 */ /* 0x104fe40000011604 */
[----:B------:R-:W-:Y:S02]  /*3e3c0*/  SHF.R.U32.HI R4, RZ, 0x6, R4 ;  /* 0x00000006ff047819 */ /* 0x000fe40000011604 */
[----:B------:R-:W-:Y:S02]  /*3e3d0*/  SGXT.U32 R5, R5, 0x1 ;  /* 0x000000010505781a */ /* 0x000fe40000000000 */
[----:B------:R-:W-:Y:S02]  /*3e3e0*/  SGXT.U32 R4, R4, 0x1 ;  /* 0x000000010404781a */ /* 0x000fe40000000000 */
[----:B------:R-:W-:-:S02]  /*3e3f0*/  LOP3.LUT R5, R5, 0x44, RZ, 0xfc, !PT ;  /* 0x0000004405057812 */ /* 0x000fc400078efcff */
[----:B------:R-:W-:Y:S02]  /*3e400*/  LOP3.LUT R4, R4, 0x26, RZ, 0xfc, !PT ;  /* 0x0000002604047812 */ /* 0x000fe400078efcff */
[----:B------:R-:W-:Y:S02]  /*3e410*/  ISETP.GE.AND P5, PT, R5, UR4, PT ;  /* 0x0000000405007c0c */ /* 0x000fe4000bfa6270 */
[----:B------:R-:W1:Y:S01]  /*3e420*/  S2R R5, SR_TID.X ;  /* 0x0000000000057919 */ /* 0x000e620000002100 */
[----:B------:R-:W-:Y:S02]  /*3e430*/  ISETP.GE.AND P4, PT, R4, UR4, PT ;  /* 0x0000000404007c0c */ /* 0x000fe4000bf86270 */
[----:B------:R-:W-:Y:S01]  /*3e440*/  SEL R11, RZ, 0x4, P1 ;  /* 0x00000004ff0b7807 */ /* 0x000fe20000800000 */
[----:B------:R-:W2:Y:S01]  /*3e450*/  S2R R4, SR_TID.X ;  /* 0x0000000000047919 */ /* 0x000ea20000002100 */
[----:B------:R-:W-:Y:S02]  /*3e460*/  SEL R212, RZ, 0x4, P4 ;  /* 0x00000004ffd47807 */ /* 0x000fe40002000000 */
[----:B------:R-:W-:-:S02]  /*3e470*/  SEL R11, R11, RZ, P3 ;  /* 0x000000ff0b0b7207 */ /* 0x000fc40001800000 */
[----:B------:R-:W-:Y:S02]  /*3e480*/  SEL R212, R212, RZ, P3 ;  /* 0x000000ffd4d47207 */ /* 0x000fe40001800000 */
[----:B------:R-:W-:Y:S02]  /*3e490*/  ISETP.NE.U32.AND P1, PT, R11, RZ, PT ;  /* 0x000000ff0b00720c */ /* 0x000fe40003f25070 */
[----:B------:R-:W-:Y:S02]  /*3e4a0*/  SEL R11, RZ, 0x4, P5 ;  /* 0x00000004ff0b7807 */ /* 0x000fe40002800000 */
[----:B------:R-:W-:Y:S02]  /*3e4b0*/  ISETP.NE.U32.AND P5, PT, R212, RZ, PT ;  /* 0x000000ffd400720c */ /* 0x000fe40003fa5070 */
[----:B------:R-:W-:Y:S02]  /*3e4c0*/  SEL R11, R11, RZ, P3 ;  /* 0x000000ff0b0b7207 */ /* 0x000fe40001800000 */
[----:B------:R-:W-:-:S02]  /*3e4d0*/  IADD3 R212, P6, PT, R14, UR10, RZ ;  /* 0x0000000a0ed47c10 */ /* 0x000fc4000ffde0ff */
[----:B------:R-:W-:Y:S02]  /*3e4e0*/  ISETP.NE.U32.AND P4, PT, R11, RZ, PT ;  /* 0x000000ff0b00720c */ /* 0x000fe40003f85070 */
[----:B------:R-:W-:Y:S01]  /*3e4f0*/  IADD3.X R213, PT, PT, R15, UR11, RZ, P6, !PT ;  /* 0x0000000b0fd57c10 */ /* 0x000fe2000b7fe4ff */
[----:B------:R-:W-:Y:S01]  /*3e500*/  LDGSTS.E [R242+0x12000], desc[UR20][R42.64], P1 ;  /* 0x120000002af27fae */ /* 0x000fe200089a1014 */
[----:B------:R-:W-:-:S03]  /*3e510*/  IADD3 R214, P6, PT, R204, UR10, RZ ;  /* 0x0000000accd67c10 */ /* 0x000fc6000ffde0ff */
[----:B------:R-:W-:Y:S01]  /*3e520*/  LDGSTS.E [R242+0x12008], desc[UR20][R44.64], P5 ;  /* 0x120080002cf27fae */ /* 0x000fe2000a9a1014 */
[----:B------:R-:W-:Y:S02]  /*3e530*/  IADD3.X R215, PT, PT, R205, UR11, RZ, P6, !PT ;  /* 0x0000000bcdd77c10 */ /* 0x000fe4000b7fe4ff */
[----:B------:R-:W-:Y:S02]  /*3e540*/  IADD3 R216, P6, PT, R206, UR10, RZ ;  /* 0x0000000aced87c10 */ /* 0x000fe4000ffde0ff */
[----:B-1----:R-:W-:Y:S01]  /*3e550*/  SHF.R.U32.HI R5, RZ, 0x6, R5 ;  /* 0x00000006ff057819 */ /* 0x002fe20000011605 */
[----:B------:R-:W-:Y:S01]  /*3e560*/  LDGSTS.E [R242+0x14000], desc[UR20][R212.64], P4 ;  /* 0x14000000d4f27fae */ /* 0x000fe2000a1a1014 */
[----:B------:R-:W-:Y:S02]  /*3e570*/  IADD3.X R217, PT, PT, R207, UR11, RZ, P6, !PT ;  /* 0x0000000bcfd97c10 */ /* 0x000fe4000b7fe4ff */
[----:B------:R-:W-:Y:S02]  /*3e580*/  SGXT.U32 R5, R5, 0x1 ;  /* 0x000000010505781a */ /* 0x000fe40000000000 */
[----:B---3--:R-:W-:Y:S01]  /*3e590*/  IADD3 R2, P6, PT, R208, UR10, RZ ;  /* 0x0000000ad0027c10 */ /* 0x008fe2000ffde0ff */
[----:B------:R-:W-:Y:S01]  /*3e5a0*/  STL.64 [R1+0x1b8], R216 ;  /* 0x0001b8d801007387 */ /* 0x000fe20000100a00 */
[----:B------:R-:W-:-:S02]  /*3e5b0*/  LOP3.LUT R5, R5, 0x46, RZ, 0xfc, !PT ;  /* 0x0000004605057812 */ /* 0x000fc400078efcff */
[----:B------:R-:W-:Y:S02]  /*3e5c0*/  IADD3.X R3, PT, PT, R209, UR11, RZ, P6, !PT ;  /* 0x0000000bd1037c10 */ /* 0x000fe4000b7fe4ff */
[----:B------:R-:W-:Y:S02]  /*3e5d0*/  ISETP.GE.AND P1, PT, R5, UR4, PT ;  /* 0x0000000405007c0c */ /* 0x000fe4000bf26270 */
[--C-:B--2---:R-:W-:Y:S01]  /*3e5e0*/  SHF.R.U32.HI R5, RZ, 0x6, R4.reuse ;  /* 0x00000006ff057819 */ /* 0x104fe20000011604 */
[----:B------:R1:W-:Y:S01]  /*3e5f0*/  STL.64 [R1+0x1c0], R2 ;  /* 0x0001c00201007387 */ /* 0x0003e20000100a00 */
[----:B------:R-:W-:Y:S02]  /*3e600*/  SHF.R.U32.HI R4, RZ, 0x6, R4 ;  /* 0x00000006ff047819 */ /* 0x000fe40000011604 */
[----:B------:R-:W-:Y:S02]  /*3e610*/  SGXT.U32 R5, R5, 0x1 ;  /* 0x000000010505781a */ /* 0x000fe40000000000 */
[----:B------:R-:W-:-:S02]  /*3e620*/  SGXT.U32 R4, R4, 0x1 ;  /* 0x000000010404781a */ /* 0x000fc40000000000 */
[----:B------:R-:W-:Y:S02]  /*3e630*/  SEL R11, RZ, 0x4, P1 ;  /* 0x00000004ff0b7807 */ /* 0x000fe40000800000 */
[----:B------:R-:W-:Y:S02]  /*3e640*/  LOP3.LUT R4, R4, 0x64, RZ, 0xfc, !PT ;  /* 0x0000006404047812 */ /* 0x000fe400078efcff */
[----:B------:R-:W-:Y:S02]  /*3e650*/  LOP3.LUT R5, R5, 0x66, RZ, 0xfc, !PT ;  /* 0x0000006605057812 */ /* 0x000fe400078efcff */
[----:B------:R-:W-:Y:S02]  /*3e660*/  ISETP.GE.AND P4, PT, R4, UR4, PT ;  /* 0x0000000404007c0c */ /* 0x000fe4000bf86270 */
[----:B------:R-:W2:Y:S01]  /*3e670*/  S2R R4, SR_TID.X ;  /* 0x0000000000047919 */ /* 0x000ea20000002100 */
[----:B------:R-:W-:Y:S02]  /*3e680*/  SEL R11, R11, RZ, P3 ;  /* 0x000000ff0b0b7207 */ /* 0x000fe40001800000 */
[----:B------:R-:W-:-:S02]  /*3e690*/  ISETP.GE.AND P5, PT, R5, UR4, PT ;  /* 0x0000000405007c0c */ /* 0x000fc4000bfa6270 */
[----:B------:R-:W-:Y:S02]  /*3e6a0*/  ISETP.NE.U32.AND P1, PT, R11, RZ, PT ;  /* 0x000000ff0b00720c */ /* 0x000fe40003f25070 */
[----:B------:R-:W-:Y:S02]  /*3e6b0*/  SEL R14, RZ, 0x4, P4 ;  /* 0x00000004ff0e7807 */ /* 0x000fe40002000000 */
[----:B------:R-:W-:Y:S02]  /*3e6c0*/  SEL R11, RZ, 0x4, P5 ;  /* 0x00000004ff0b7807 */ /* 0x000fe40002800000 */
[----:B------:R-:W-:Y:S02]  /*3e6d0*/  SEL R14, R14, RZ, P3 ;  /* 0x000000ff0e0e7207 */ /* 0x000fe40001800000 */
[----:B------:R-:W-:Y:S02]  /*3e6e0*/  SEL R11, R11, RZ, P3 ;  /* 0x000000ff0b0b7207 */ /* 0x000fe40001800000 */
[----:B------:R-:W-:-:S02]  /*3e6f0*/  ISETP.NE.U32.AND P5, PT, R14, RZ, PT ;  /* 0x000000ff0e00720c */ /* 0x000fc40003fa5070 */
[----:B------:R-:W-:Y:S01]  /*3e700*/  ISETP.NE.U32.AND P4, PT, R11, RZ, PT ;  /* 0x000000ff0b00720c */ /* 0x000fe20003f85070 */
[----:B------:R-:W-:Y:S01]  /*3e710*/  LDGSTS.E [R242+0x14008], desc[UR20][R214.64], P1 ;  /* 0x14008000d6f27fae */ /* 0x000fe200089a1014 */
[----:B------:R-:W-:-:S04]  /*3e720*/  IADD3 R46, P6, PT, R46, UR10, RZ ;  /* 0x0000000a2e2e7c10 */ /* 0x000fc8000ffde0ff */
[----:B------:R-:W-:Y:S02]  /*3e730*/  IADD3.X R47, PT, PT, R47, UR11, RZ, P6, !PT ;  /* 0x0000000b2f2f7c10 */ /* 0x000fe4000b7fe4ff */
[----:B------:R-:W-:-:S03]  /*3e740*/  IADD3 R48, P6, PT, R48, UR10, RZ ;  /* 0x0000000a30307c10 */ /* 0x000fc6000ffde0ff */
[----:B------:R-:W-:Y:S01]  /*3e750*/  LDGSTS.E [R242+0x16000], desc[UR20][R216.64], P5 ;  /* 0x16000000d8f27fae */ /* 0x000fe2000a9a1014 */
[----:B------:R-:W-:Y:S02]  /*3e760*/  IADD3.X R49, PT, PT, R49, UR11, RZ, P6, !PT ;  /* 0x0000000b31317c10 */ /* 0x000fe4000b7fe4ff */
[--C-:B--2---:R-:W-:Y:S01]  /*3e770*/  SHF.R.U32.HI R5, RZ, 0x6, R4.reuse ;  /* 0x00000006ff057819 */ /* 0x104fe20000011604 */
[----:B------:R1:W-:Y:S01]  /*3e780*/  LDGSTS.E [R242+0x16008], desc[UR20][R2.64], P4 ;  /* 0x1600800002f27fae */ /* 0x0003e2000a1a1014 */
[----:B------:R-:W-:Y:S02]  /*3e790*/  SHF.R.U32.HI R4, RZ, 0x6, R4 ;  /* 0x00000006ff047819 */ /* 0x000fe40000011604 */
[----:B------:R-:W-:Y:S02]  /*3e7a0*/  SGXT.U32 R5, R5, 0x1 ;  /* 0x000000010505781a */ /* 0x000fe40000000000 */
[----:B------:R-:W-:Y:S02]  /*3e7b0*/  SGXT.U32 R4, R4, 0x1 ;  /* 0x000000010404781a */ /* 0x000fe40000000000 */
[----:B------:R-:W-:-:S02]  /*3e7c0*/  LOP3.LUT R5, R5, 0xa, RZ, 0xfc, !PT ;  /* 0x0000000a05057812 */ /* 0x000fc400078efcff */
[----:B------:R-:W-:Y:S02]  /*3e7d0*/  LOP3.LUT R4, R4, 0x8, RZ, 0xfc, !PT ;  /* 0x0000000804047812 */ /* 0x000fe400078efcff */
[----:B------:R-:W-:Y:S02]  /*3e7e0*/  ISETP.GE.AND P4, PT, R5, UR4, PT ;  /* 0x0000000405007c0c */ /* 0x000fe4000bf86270 */
[----:B------:R-:W2:Y:S01]  /*3e7f0*/  S2R R5, SR_TID.X ;  /* 0x0000000000057919 */ /* 0x000ea20000002100 */
[----:B------:R-:W-:Y:S02]  /*3e800*/  ISETP.GE.AND P1, PT, R4, UR4, PT ;  /* 0x0000000404007c0c */ /* 0x000fe4000bf26270 */
[----:B------:R-:W-:Y:S01]  /*3e810*/  SEL R11, RZ, 0x4, P4 ;  /* 0x00000004ff0b7807 */ /* 0x000fe20002000000 */
[----:B------:R-:W3:Y:S01]  /*3e820*/  S2R R4, SR_TID.X ;  /* 0x0000000000047919 */ /* 0x000ee20000002100 */
[----:B------:R-:W-:Y:S02]  /*3e830*/  SEL R14, RZ, 0x4, P1 ;  /* 0x00000004ff0e7807 */ /* 0x000fe40000800000 */
[----:B------:R-:W-:-:S02]  /*3e840*/  SEL R11, R11, RZ, P3 ;  /* 0x000000ff0b0b7207 */ /* 0x000fc40001800000 */
[----:B------:R-:W-:Y:S02]  /*3e850*/  SEL R14, R14, RZ, P3 ;  /* 0x000000ff0e0e7207 */ /* 0x000fe40001800000 */
[----:B------:R-:W-:Y:S02]  /*3e860*/  ISETP.NE.U32.AND P4, PT, R11, RZ, PT ;  /* 0x000000ff0b00720c */ /* 0x000fe40003f85070 */
[----:B------:R-:W-:Y:S02]  /*3e870*/  ISETP.NE.U32.AND P1, PT, R14, RZ, PT ;  /* 0x000000ff0e00720c */ /* 0x000fe40003f25070 */
[----:B------:R-:W-:-:S04]  /*3e880*/  IADD3 R14, P5, PT, R210, UR10, RZ ;  /* 0x0000000ad20e7c10 */ /* 0x000fc8000ffbe0ff */
[----:B------:R-:W-:Y:S02]  /*3e890*/  IADD3.X R15, PT, PT, R211, UR11, RZ, P5, !PT ;  /* 0x0000000bd30f7c10 */ /* 0x000fe4000affe4ff */
[----:B------:R-:W-:-:S04]  /*3e8a0*/  IADD3 R16, P5, PT, R16, UR10, RZ ;  /* 0x0000000a10107c10 */ /* 0x000fc8000ffbe0ff */
[----:B------:R-:W-:Y:S01]  /*3e8b0*/  IADD3.X R17, PT, PT, R17, UR11, RZ, P5, !PT ;  /* 0x0000000b11117c10 */ /* 0x000fe2000affe4ff */
[----:B------:R-:W-:Y:S04]  /*3e8c0*/  LDGSTS.E [R243+0x10000], desc[UR20][R14.64], P1 ;  /* 0x100000000ef37fae */ /* 0x000fe800089a1014 */
[----:B------:R-:W-:Y:S01]  /*3e8d0*/  LDGSTS.E [R243+0x10008], desc[UR20][R16.64], P4 ;  /* 0x1000800010f37fae */ /* 0x000fe2000a1a1014 */
[----:B--2---:R-:W-:-:S04]  /*3e8e0*/  SHF.R.U32.HI R5, RZ, 0x6, R5 ;  /* 0x00000006ff057819 */ /* 0x004fc80000011605 */
[----:B------:R-:W-:-:S04]  /*3e8f0*/  SGXT.U32 R5, R5, 0x1 ;  /* 0x000000010505781a */ /* 0x000fc80000000000 */
[----:B------:R-:W-:-:S04]  /*3e900*/  LOP3.LUT R5, R5, 0x28, RZ, 0xfc, !PT ;  /* 0x0000002805057812 */ /* 0x000fc800078efcff */
[----:B------:R-:W-:Y:S02]  /*3e910*/  ISETP.GE.AND P1, PT, R5, UR4, PT ;  /* 0x0000000405007c0c */ /* 0x000fe4000bf26270 */
[--C-:B---3--:R-:W-:Y:S02]  /*3e920*/  SHF.R.U32.HI R5, RZ, 0x6, R4.reuse ;  /* 0x00000006ff057819 */ /* 0x108fe40000011604 */
        /* <DEDUP_REMOVED lines=25> */
[----:B--2---:R-:W-:Y:S01]  /*3eac0*/  SHF.R.U32.HI R5, RZ, 0x6, R5 ;  /* 0x00000006ff057819 */ /* 0x004fe20000011605 */
[----:B------:R-:W-:Y:S01]  /*3ead0*/  LDGSTS.E [R243+0x14000], desc[UR20][R204.64], P4 ;  /* 0x14000000ccf37fae */ /* 0x000fe2000a1a1014 */
[----:B------:R-:W-:Y:S02]  /*3eae0*/  IADD3.X R209, PT, PT, R199, UR11, RZ, P6, !PT ;  /* 0x0000000bc7d17c10 */ /* 0x000fe4000b7fe4ff */
[----:B------:R-:W-:Y:S02]  /*3eaf0*/  SGXT.U32 R5, R5, 0x1 ;  /* 0x000000010505781a */ /* 0x000fe40000000000 */
[----:B-1----:R-:W-:Y:S01]  /*3eb00*/  IADD3 R2, P6, PT, R200, UR10, RZ ;  /* 0x0000000ac8027c10 */ /* 0x002fe2000ffde0ff */
[----:B------:R-:W-:Y:S01]  /*3eb10*/  STL.64 [R1+0x178], R208 ;  /* 0x000178d001007387 */ /* 0x000fe20000100a00 */
[----:B------:R-:W-:-:S02]  /*3eb20*/  LOP3.LUT R5, R5, 0x4a, RZ, 0xfc, !PT ;  /* 0x0000004a05057812 */ /* 0x000fc400078efcff */
[----:B------:R-:W-:Y:S02]  /*3eb30*/  IADD3.X R3, PT, PT, R201, UR11, RZ, P6, !PT ;  /* 0x0000000bc9037c10 */ /* 0x000fe4000b7fe4ff */
[----:B------:R-:W-:Y:S02]  /*3eb40*/  ISETP.GE.AND P1, PT, R5, UR4, PT ;  /* 0x0000000405007c0c */ /* 0x000fe4000bf26270 */
[--C-:B---3--:R-:W-:Y:S01]  /*3eb50*/  SHF.R.U32.HI R5, RZ, 0x6, R4.reuse ;  /* 0x00000006ff057819 */ /* 0x108fe20000011604 */
        /* <DEDUP_REMOVED lines=89> */
[----:B------:R-:W-:Y:S01]  /*3f0f0*/  SGXT.U32 R5, R5, 0x1 ;  /* 0x000000010505781a */ /* 0x000fe20000000000 */
[----:B------:R-:W2:Y:S01]  /*3f100*/  LDL.LU.64 R242, [R1+0x590] ;  /* 0x0005900001f27983 */ /* 0x000ea20000300a00 */
[----:B------:R-:W-:-:S02]  /*3f110*/  SGXT.U32 R4, R4, 0x1 ;  /* 0x000000010404781a */ /* 0x000fc40000000000 */
[----:B------:R-:W-:Y:S02]  /*3f120*/  SEL R11, RZ, 0x4, P1 ;  /* 0x00000004ff0b7807 */ /* 0x000fe40000800000 */
[----:B------:R-:W-:Y:S02]  /*3f130*/  LOP3.LUT R4, R4, 0x6c, RZ, 0xfc, !PT ;  /* 0x0000006c04047812 */ /* 0x000fe400078efcff */
[----:B------:R-:W-:Y:S02]  /*3f140*/  LOP3.LUT R5, R5, 0x6e, RZ, 0xfc, !PT ;  /* 0x0000006e05057812 */ /* 0x000fe400078efcff */
[----:B------:R-:W-:Y:S02]  /*3f150*/  ISETP.GE.AND P4, PT, R4, UR4, PT ;  /* 0x0000000404007c0c */ /* 0x000fe4000bf86270 */
[----:B------:R-:W3:Y:S01]  /*3f160*/  S2R R4, SR_TID.X ;  /* 0x0000000000047919 */ /* 0x000ee20000002100 */
        /* <DEDUP_REMOVED lines=15> */
[--C-:B---3--:R-:W-:Y:S01]  /*3f260*/  SHF.R.U32.HI R5, RZ, 0x6, R4.reuse ;  /* 0x00000006ff057819 */ /* 0x108fe20000011604 */
[----:B------:R1:W-:Y:S01]  /*3f270*/  LDGSTS.E [R244+0x16008], desc[UR20][R2.64], P4 ;  /* 0x1600800002f47fae */ /* 0x0003e2000a1a1014 */
[----:B------:R-:W-:Y:S02]  /*3f280*/  SHF.R.U32.HI R4, RZ, 0x6, R4 ;  /* 0x00000006ff047819 */ /* 0x000fe40000011604 */
[----:B------:R-:W-:Y:S02]  /*3f290*/  SGXT.U32 R5, R5, 0x1 ;  /* 0x000000010505781a */ /* 0x000fe40000000000 */
[----:B------:R-:W-:Y:S02]  /*3f2a0*/  SGXT.U32 R4, R4, 0x1 ;  /* 0x000000010404781a */ /* 0x000fe40000000000 */
[----:B------:R-:W-:-:S02]  /*3f2b0*/  LOP3.LUT R5, R5, 0x12, RZ, 0xfc, !PT ;  /* 0x0000001205057812 */ /* 0x000fc400078efcff */
[----:B------:R-:W-:Y:S02]  /*3f2c0*/  LOP3.LUT R4, R4, 0x10, RZ, 0xfc, !PT ;  /* 0x0000001004047812 */ /* 0x000fe400078efcff */
[----:B------:R-:W-:Y:S02]  /*3f2d0*/  ISETP.GE.AND P4, PT, R5, UR4, PT ;  /* 0x0000000405007c0c */ /* 0x000fe4000bf86270 */
[----:B------:R-:W3:Y:S01]  /*3f2e0*/  S2R R5, SR_TID.X ;  /* 0x0000000000057919 */ /* 0x000ee20000002100 */
[----:B------:R-:W-:Y:S02]  /*3f2f0*/  ISETP.GE.AND P1, PT, R4, UR4, PT ;  /* 0x0000000404007c0c */ /* 0x000fe4000bf26270 */
[----:B------:R-:W-:Y:S01]  /*3f300*/  SEL R11, RZ, 0x4, P4 ;  /* 0x00000004ff0b7807 */ /* 0x000fe20002000000 */
[----:B------:R-:W4:Y:S01]  /*3f310*/  S2R R4, SR_TID.X ;  /* 0x0000000000047919 */ /* 0x000f220000002100 */
        /* <DEDUP_REMOVED lines=11> */
[----:B---3--:R-:W-:-:S04]  /*3f3d0*/  SHF.R.U32.HI R5, RZ, 0x6, R5 ;  /* 0x00000006ff057819 */ /* 0x008fc80000011605 */
[----:B------:R-:W-:-:S04]  /*3f3e0*/  SGXT.U32 R5, R5, 0x1 ;  /* 0x000000010505781a */ /* 0x000fc80000000000 */
[----:B------:R-:W-:-:S04]  /*3f3f0*/  LOP3.LUT R5, R5, 0x30, RZ, 0xfc, !PT ;  /* 0x0000003005057812 */ /* 0x000fc800078efcff */
[----:B------:R-:W-:Y:S02]  /*3f400*/  ISETP.GE.AND P1, PT, R5, UR4, PT ;  /* 0x0000000405007c0c */ /* 0x000fe4000bf26270 */
[--C-:B----4-:R-:W-:Y:S02]  /*3f410*/  SHF.R.U32.HI R5, RZ, 0x6, R4.reuse ;  /* 0x00000006ff057819 */ /* 0x110fe40000011604 */
        /* <DEDUP_REMOVED lines=25> */
[----:B---3--:R-:W-:Y:S01]  /*3f5b0*/  SHF.R.U32.HI R5, RZ, 0x6, R5 ;  /* 0x00000006ff057819 */ /* 0x008fe20000011605 */
[----:B------:R-:W-:Y:S01]  /*3f5c0*/  LDGSTS.E [R245+0x14000], desc[UR20][R188.64], P4 ;  /* 0x14000000bcf57fae */ /* 0x000fe2000a1a1014 */
[----:B------:R-:W-:Y:S02]  /*3f5d0*/  IADD3.X R211, PT, PT, R183, UR11, RZ, P6, !PT ;  /* 0x0000000bb7d37c10 */ /* 0x000fe4000b7fe4ff */
[----:B------:R-:W-:Y:S02]  /*3f5e0*/  SGXT.U32 R5, R5, 0x1 ;  /* 0x000000010505781a */ /* 0x000fe40000000000 */
[----:B------:R-:W-:-:S02]  /*3f5f0*/  IADD3 R218, P6, PT, R184, UR10, RZ ;  /* 0x0000000ab8da7c10 */ /* 0x000fc4000ffde0ff */
[----:B------:R-:W-:Y:S02]  /*3f600*/  LOP3.LUT R5, R5, 0x52, RZ, 0xfc, !PT ;  /* 0x0000005205057812 */ /* 0x000fe400078efcff */
[----:B------:R-:W-:Y:S02]  /*3f610*/  IADD3.X R219, PT, PT, R185, UR11, RZ, P6, !PT ;  /* 0x0000000bb9db7c10 */ /* 0x000fe4000b7fe4ff */
[----:B------:R-:W-:Y:S02]  /*3f620*/  ISETP.GE.AND P1, PT, R5, UR4, PT ;  /* 0x0000000405007c0c */ /* 0x000fe4000bf26270 */
[--C-:B----4-:R-:W-:Y:S02]  /*3f630*/  SHF.R.U32.HI R5, RZ, 0x6, R4.reuse ;  /* 0x00000006ff057819 */ /* 0x110fe40000011604 */
[----:B------:R-:W-:Y:S02]  /*3f640*/  SHF.R.U32.HI R4, RZ, 0x6, R4 ;  /* 0x00000006ff047819 */ /* 0x000fe40000011604 */
[----:B------:R-:W-:-:S02]  /*3f650*/  SGXT.U32 R5, R5, 0x1 ;  /* 0x000000010505781a */ /* 0x000fc40000000000 */
[----:B------:R-:W-:Y:S02]  /*3f660*/  SGXT.U32 R4, R4, 0x1 ;  /* 0x000000010404781a */ /* 0x000fe40000000000 */
[----:B------:R-:W-:Y:S02]  /*3f670*/  SEL R11, RZ, 0x4, P1 ;  /* 0x00000004ff0b7807 */ /* 0x000fe40000800000 */
[----:B------:R-:W-:Y:S02]  /*3f680*/  LOP3.LUT R4, R4, 0x70, RZ, 0xfc, !PT ;  /* 0x0000007004047812 */ /* 0x000fe400078efcff */
[----:B------:R-:W-:Y:S02]  /*3f690*/  LOP3.LUT R5, R5, 0x72, RZ, 0xfc, !PT ;  /* 0x0000007205057812 */ /* 0x000fe400078efcff */
[----:B------:R-:W-:Y:S02]  /*3f6a0*/  ISETP.GE.AND P4, PT, R4, UR4, PT ;  /* 0x0000000404007c0c */ /* 0x000fe4000bf86270 */
[----:B------:R-:W3:Y:S01]  /*3f6b0*/  S2R R4, SR_TID.X ;  /* 0x0000000000047919 */ /* 0x000ee20000002100 */
[----:B------:R-:W-:-:S02]  /*3f6c0*/  SEL R11, R11, RZ, P3 ;  /* 0x000000ff0b0b7207 */ /* 0x000fc40001800000 */
[----:B------:R-:W-:Y:S02]  /*3f6d0*/  ISETP.GE.AND P5, PT, R5, UR4, PT ;  /* 0x0000000405007c0c */ /* 0x000fe4000bfa6270 */
[----:B------:R-:W-:Y:S02]  /*3f6e0*/  ISETP.NE.U32.AND P1, PT, R11, RZ, PT ;  /* 0x000000ff0b00720c */ /* 0x000fe40003f25070 */
[----:B------:R-:W-:Y:S02]  /*3f6f0*/  SEL R26, RZ, 0x4, P4 ;  /* 0x00000004ff1a7807 */ /* 0x000fe40002000000 */
[----:B------:R-:W-:Y:S02]  /*3f700*/  SEL R11, RZ, 0x4, P5 ;  /* 0x00000004ff0b7807 */ /* 0x000fe40002800000 */
[----:B------:R-:W-:Y:S02]  /*3f710*/  SEL R26, R26, RZ, P3 ;  /* 0x000000ff1a1a7207 */ /* 0x000fe40001800000 */
[----:B------:R-:W-:-:S02]  /*3f720*/  SEL R11, R11, RZ, P3 ;  /* 0x000000ff0b0b7207 */ /* 0x000fc40001800000 */
[----:B------:R-:W-:Y:S02]  /*3f730*/  ISETP.NE.U32.AND P5, PT, R26, RZ, PT ;  /* 0x000000ff1a00720c */ /* 0x000fe40003fa5070 */
[----:B------:R-:W-:Y:S01]  /*3f740*/  ISETP.NE.U32.AND P4, PT, R11, RZ, PT ;  /* 0x000000ff0b00720c */ /* 0x000fe20003f85070 */
[----:B------:R-:W-:Y:S01]  /*3f750*/  LDGSTS.E [R245+0x14008], desc[UR20][R180.64], P1 ;  /* 0x14008000b4f57fae */ /* 0x000fe200089a1014 */
[----:B------:R-:W-:-:S04]  /*3f760*/  IADD3 R58, P6, PT, R58, UR10, RZ ;  /* 0x0000000a3a3a7c10 */ /* 0x000fc8000ffde0ff */
[----:B------:R-:W-:Y:S02]  /*3f770*/  IADD3.X R59, PT, PT, R59, UR11, RZ, P6, !PT ;  /* 0x0000000b3b3b7c10 */ /* 0x000fe4000b7fe4ff */
[----:B------:R-:W-:-:S03]  /*3f780*/  IADD3 R60, P6, PT, R60, UR10, RZ ;  /* 0x0000000a3c3c7c10 */ /* 0x000fc6000ffde0ff */
[----:B------:R-:W-:Y:S01]  /*3f790*/  LDGSTS.E [R245+0x16000], desc[UR20][R210.64], P5 ;  /* 0x16000000d2f57fae */ /* 0x000fe2000a9a1014 */
[----:B------:R-:W-:Y:S02]  /*3f7a0*/  IADD3.X R61, PT, PT, R61, UR11, RZ, P6, !PT ;  /* 0x0000000b3d3d7c10 */ /* 0x000fe4000b7fe4ff */
[----:B------:R-:W-:Y:S01]  /*3f7b0*/  IADD3 R90, P6, PT, R90, UR10, RZ ;  /* 0x0000000a5a5a7c10 */ /* 0x000fe2000ffde0ff */
[----:B------:R-:W-:Y:S01]  /*3f7c0*/  LDGSTS.E [R245+0x16008], desc[UR20][R218.64], P4 ;  /* 0x16008000daf57fae */ /* 0x000fe2000a1a1014 */
[--C-:B---3--:R-:W-:Y:S02]  /*3f7d0*/  SHF.R.U32.HI R5, RZ, 0x6, R4.reuse ;  /* 0x00000006ff057819 */ /* 0x108fe40000011604 */
[----:B------:R-:W-:Y:S02]  /*3f7e0*/  SHF.R.U32.HI R4, RZ, 0x6, R4 ;  /* 0x00000006ff047819 */ /* 0x000fe40000011604 */
[----:B------:R-:W-:Y:S02]  /*3f7f0*/  SGXT.U32 R5, R5, 0x1 ;  /* 0x000000010505781a */ /* 0x000fe40000000000 */
[----:B------:R-:W-:-:S02]  /*3f800*/  SGXT.U32 R4, R4, 0x1 ;  /* 0x000000010404781a */ /* 0x000fc40000000000 */
[----:B------:R-:W-:Y:S02]  /*3f810*/  LOP3.LUT R5, R5, 0x16, RZ, 0xfc, !PT ;  /* 0x0000001605057812 */ /* 0x000fe400078efcff */
[----:B------:R-:W-:Y:S02]  /*3f820*/  LOP3.LUT R4, R4, 0x14, RZ, 0xfc, !PT ;  /* 0x0000001404047812 */ /* 0x000fe400078efcff */
[----:B------:R-:W-:Y:S02]  /*3f830*/  ISETP.GE.AND P4, PT, R5, UR4, PT ;  /* 0x0000000405007c0c */ /* 0x000fe4000bf86270 */
[----:B------:R-:W3:Y:S01]  /*3f840*/  S2R R5, SR_TID.X ;  /* 0x0000000000057919 */ /* 0x000ee20000002100 */
[----:B------:R-:W-:Y:S02]  /*3f850*/  ISETP.GE.AND P1, PT, R4, UR4, PT ;  /* 0x0000000404007c0c */ /* 0x000fe4000bf26270 */
[----:B------:R-:W-:Y:S01]  /*3f860*/  SEL R11, RZ, 0x4, P4 ;  /* 0x00000004ff0b7807 */ /* 0x000fe20002000000 */
[----:B------:R-:W4:Y:S01]  /*3f870*/  S2R R4, SR_TID.X ;  /* 0x0000000000047919 */ /* 0x000f220000002100 */
[----:B------:R-:W-:-:S02]  /*3f880*/  SEL R26, RZ, 0x4, P1 ;  /* 0x00000004ff1a7807 */ /* 0x000fc40000800000 */
[----:B------:R-:W-:Y:S02]  /*3f890*/  SEL R11, R11, RZ, P3 ;  /* 0x000000ff0b0b7207 */ /* 0x000fe40001800000 */
[----:B------:R-:W-:Y:S02]  /*3f8a0*/  SEL R26, R26, RZ, P3 ;  /* 0x000000ff1a1a7207 */ /* 0x000fe40001800000 */
[----:B------:R-:W-:Y:S02]  /*3f8b0*/  ISETP.NE.U32.AND P4, PT, R11, RZ, PT ;  /* 0x000000ff0b00720c */ /* 0x000fe40003f85070 */
[----:B------:R-:W-:Y:S02]  /*3f8c0*/  ISETP.NE.U32.AND P1, PT, R26, RZ, PT ;  /* 0x000000ff1a00720c */ /* 0x000fe40003f25070 */
[----:B------:R-:W-:Y:S02]  /*3f8d0*/  IADD3 R26, P5, PT, R186, UR10, RZ ;  /* 0x0000000aba1a7c10 */ /* 0x000fe4000ffbe0ff */
[----:B------:R-:W-:-:S02]  /*3f8e0*/  IADD3.X R91, PT, PT, R91, UR11, RZ, P6, !PT ;  /* 0x0000000b5b5b7c10 */ /* 0x000fc4000b7fe4ff */
[----:B------:R-:W-:Y:S02]  /*3f8f0*/  IADD3.X R27, PT, PT, R187, UR11, RZ, P5, !PT ;  /* 0x0000000bbb1b7c10 */ /* 0x000fe4000affe4ff */
[----:B------:R-:W-:Y:S02]  /*3f900*/  IADD3 R28, P5, PT, R28, UR10, RZ ;  /* 0x0000000a1c1c7c10 */ /* 0x000fe4000ffbe0ff */
[----:B------:R-:W-:Y:S02]  /*3f910*/  IADD3 R92, P6, PT, R92, UR10, RZ ;  /* 0x0000000a5c5c7c10 */ /* 0x000fe4000ffde0ff */
[----:B------:R-:W-:Y:S01]  /*3f920*/  IADD3.X R29, PT, PT, R29, UR11, RZ, P5, !PT ;  /* 0x0000000b1d1d7c10 */ /* 0x000fe2000affe4ff */
[----:B------:R-:W-:Y:S01]  /*3f930*/  LDGSTS.E [R246+0x10000], desc[UR20][R26.64], P1 ;  /* 0x100000001af67fae */ /* 0x000fe200089a1014 */
[----:B------:R-:W-:Y:S02]  /*3f940*/  IADD3.X R93, PT, PT, R93, UR11, RZ, P6, !PT ;  /* 0x0000000b5d5d7c10 */ /* 0x000fe4000b7fe4ff */
[----:B------:R-:W-:Y:S01]  /*3f950*/  IADD3 R192, P6, PT, R30, UR10, RZ ;  /* 0x0000000a1ec07c10 */ /* 0x000fe2000ffde0ff */
[----:B------:R-:W-:Y:S01]  /*3f960*/  LDGSTS.E [R246+0x10008], desc[UR20][R28.64], P4 ;  /* 0x100080001cf67fae */ /* 0x000fe2000a1a1014 */
[----:B---3--:R-:W-:-:S02]  /*3f970*/  SHF.R.U32.HI R5, RZ, 0x6, R5 ;  /* 0x00000006ff057819 */ /* 0x008fc40000011605 */
[----:B------:R-:W-:Y:S02]  /*3f980*/  IADD3.X R193, PT, PT, R31, UR11, RZ, P6, !PT ;  /* 0x0000000b1fc17c10 */ /* 0x000fe4000b7fe4ff */
[----:B------:R-:W-:Y:S02]  /*3f990*/  SGXT.U32 R5, R5, 0x1 ;  /* 0x000000010505781a */ /* 0x000fe40000000000 */
[----:B------:R-:W-:Y:S02]  /*3f9a0*/  IADD3 R194, P6, PT, R176, UR10, RZ ;  /* 0x0000000ab0c27c10 */ /* 0x000fe4000ffde0ff */
[----:B------:R-:W-:Y:S02]  /*3f9b0*/  LOP3.LUT R5, R5, 0x34, RZ, 0xfc, !PT ;  /* 0x0000003405057812 */ /* 0x000fe400078efcff */
[----:B------:R-:W-:Y:S02]  /*3f9c0*/  IADD3.X R195, PT, PT, R177, UR11, RZ, P6, !PT ;  /* 0x0000000bb1c37c10 */ /* 0x000fe4000b7fe4ff */
[----:B------:R-:W-:-:S02]  /*3f9d0*/  ISETP.GE.AND P1, PT, R5, UR4, PT ;  /* 0x0000000405007c0c */ /* 0x000fc4000bf26270 */
[--C-:B----4-:R-:W-:Y:S02]  /*3f9e0*/  SHF.R.U32.HI R5, RZ, 0x6, R4.reuse ;  /* 0x00000006ff057819 */ /* 0x110fe40000011604 */
[----:B------:R-:W-:Y:S02]  /*3f9f0*/  SHF.R.U32.HI R4, RZ, 0x6, R4 ;  /* 0x00000006ff047819 */ /* 0x000fe40000011604 */
[----:B------:R-:W-:Y:S02]  /*3fa00*/  SGXT.U32 R5, R5, 0x1 ;  /* 0x000000010505781a */ /* 0x000fe40000000000 */
[----:B------:R-:W-:Y:S02]  /*3fa10*/  SGXT.U32 R4, R4, 0x1 ;  /* 0x000000010404781a */ /* 0x000fe40000000000 */
[----:B------:R-:W-:Y:S02]  /*3fa20*/  LOP3.LUT R5, R5, 0x54, RZ, 0xfc, !PT ;  /* 0x0000005405057812 */ /* 0x000fe400078efcff */
[----:B------:R-:W-:-:S02]  /*3fa30*/  LOP3.LUT R4, R4, 0x36, RZ, 0xfc, !PT ;  /* 0x0000003604047812 */ /* 0x000fc400078efcff */
[----:B------:R-:W-:Y:S02]  /*3fa40*/  ISETP.GE.AND P5, PT, R5, UR4, PT ;  /* 0x0000000405007c0c */ /* 0x000fe4000bfa6270 */
[----:B------:R-:W3:Y:S01]  /*3fa50*/  S2R R5, SR_TID.X ;  /* 0x0000000000057919 */ /* 0x000ee20000002100 */
[----:B------:R-:W-:Y:S02]  /*3fa60*/  ISETP.GE.AND P4, PT, R4, UR4, PT ;  /* 0x0000000404007c0c */ /* 0x000fe4000bf86270 */
[----:B------:R-:W-:Y:S01]  /*3fa70*/  SEL R11, RZ, 0x4, P1 ;  /* 0x00000004ff0b7807 */ /* 0x000fe20000800000 */
[----:B------:R-:W4:Y:S01]  /*3fa80*/  S2R R4, SR_TID.X ;  /* 0x0000000000047919 */ /* 0x000f220000002100 */
[----:B------:R-:W-:Y:S02]  /*3fa90*/  SEL R182, RZ, 0x4, P4 ;  /* 0x00000004ffb67807 */ /* 0x000fe40002000000 */
[----:B------:R-:W-:Y:S02]  /*3faa0*/  SEL R11, R11, RZ, P3 ;  /* 0x000000ff0b0b7207 */ /* 0x000fe40001800000 */
[----:B------:R-:W-:-:S02]  /*3fab0*/  SEL R182, R182, RZ, P3 ;  /* 0x000000ffb6b67207 */ /* 0x000fc40001800000 */
[----:B------:R-:W-:Y:S02]  /*3fac0*/  ISETP.NE.U32.AND P1, PT, R11, RZ, PT ;  /* 0x000000ff0b00720c */ /* 0x000fe40003f25070 */
[----:B------:R-:W-:Y:S02]  /*3fad0*/  SEL R11, RZ, 0x4, P5 ;  /* 0x00000004ff0b7807 */ /* 0x000fe40002800000 */
[----:B------:R-:W-:Y:S02]  /*3fae0*/  ISETP.NE.U32.AND P5, PT, R182, RZ, PT ;  /* 0x000000ffb600720c */ /* 0x000fe40003fa5070 */
[----:B------:R-:W-:Y:S02]  /*3faf0*/  SEL R11, R11, RZ, P3 ;  /* 0x000000ff0b0b7207 */ /* 0x000fe40001800000 */
[----:B------:R-:W-:Y:S02]  /*3fb00*/  IADD3 R62, P6, PT, R62, UR10, RZ ;  /* 0x0000000a3e3e7c10 */ /* 0x000fe4000ffde0ff */
[----:B------:R-:W-:-:S02]  /*3fb10*/  ISETP.NE.U32.AND P4, PT, R11, RZ, PT ;  /* 0x000000ff0b00720c */ /* 0x000fc40003f85070 */
        /* <DEDUP_REMOVED lines=32> */
[----:B------:R-:W-:Y:S10]  /*3fd20*/  LDGSTS.E [R246+0x14008], desc[UR20][R92.64], P1 ;  /* 0x140080005cf67fae */ /* 0x000ff400089a1014 */
[----:B------:R-:W-:Y:S01]  /*3fd30*/  LDGSTS.E [R246+0x16000], desc[UR20][R192.64], P5 ;  /* 0x16000000c0f67fae */ /* 0x000fe2000a9a1014 */
[----:B---3--:R-:W-:-:S03]  /*3fd40*/  SHF.R.U32.HI R5, RZ, 0x6, R4 ;  /* 0x00000006ff057819 */ /* 0x008fc60000011604 */
[----:B------:R-:W-:Y:S01]  /*3fd50*/  LDGSTS.E [R246+0x16008], desc[UR20][R194.64], P4 ;  /* 0x16008000c2f67fae */ /* 0x000fe2000a1a1014 */
[----:B------:R-:W-:Y:S02]  /*3fd60*/  SHF.R.U32.HI R4, RZ, 0x6, R4 ;  /* 0x00000006ff047819 */ /* 0x000fe40000011604 */
[----:B------:R-:W-:Y:S02]  /*3fd70*/  SGXT.U32 R5, R5, 0x1 ;  /* 0x000000010505781a */ /* 0x000fe40000000000 */
[----:B------:R-:W-:Y:S02]  /*3fd80*/  SGXT.U32 R4, R4, 0x1 ;  /* 0x000000010404781a */ /* 0x000fe40000000000 */
[----:B------:R-:W-:Y:S02]  /*3fd90*/  LOP3.LUT R5, R5, 0x1a, RZ, 0xfc, !PT ;  /* 0x0000001a05057812 */ /* 0x000fe400078efcff */
[----:B------:R-:W-:Y:S02]  /*3fda0*/  LOP3.LUT R4, R4, 0x18, RZ, 0xfc, !PT ;  /* 0x0000001804047812 */ /* 0x000fe400078efcff */
[----:B------:R-:W-:-:S02]  /*3fdb0*/  ISETP.GE.AND P4, PT, R5, UR4, PT ;  /* 0x0000000405007c0c */ /* 0x000fc4000bf86270 */
[----:B------:R-:W3:Y:S01]  /*3fdc0*/  S2R R5, SR_TID.X ;  /* 0x0000000000057919 */ /* 0x000ee20000002100 */
[----:B------:R-:W-:Y:S02]  /*3fdd0*/  ISETP.GE.AND P1, PT, R4, UR4, PT ;  /* 0x0000000404007c0c */ /* 0x000fe4000bf26270 */
[----:B------:R-:W-:Y:S01]  /*3fde0*/  SEL R11, RZ, 0x4, P4 ;  /* 0x00000004ff0b7807 */ /* 0x000fe20002000000 */
[----:B------:R-:W4:Y:S01]  /*3fdf0*/  S2R R4, SR_TID.X ;  /* 0x0000000000047919 */ /* 0x000f220000002100 */
[----:B------:R-:W-:Y:S02]  /*3fe00*/  SEL R30, RZ, 0x4, P1 ;  /* 0x00000004ff1e7807 */ /* 0x000fe40000800000 */
[----:B------:R-:W-:Y:S02]  /*3fe10*/  SEL R11, R11, RZ, P3 ;  /* 0x000000ff0b0b7207 */ /* 0x000fe40001800000 */
[----:B------:R-:W-:Y:S02]  /*3fe20*/  SEL R30, R30, RZ, P3 ;  /* 0x000000ff1e1e7207 */ /* 0x000fe40001800000 */
[----:B------:R-:W-:-:S02]  /*3fe30*/  ISETP.NE.U32.AND P4, PT, R11, RZ, PT ;  /* 0x000000ff0b00720c */ /* 0x000fc40003f85070 */
        /* <DEDUP_REMOVED lines=28> */
[----:B------:R-:W-:-:S04]  /*40000*/  SEL R11, R11, RZ, P3 ;  /* 0x000000ff0b0b7207 */ /* 0x000fc80001800000 */
[----:B------:R-:W-:-:S03]  /*40010*/  ISETP.NE.U32.AND P4, PT, R11, RZ, PT ;  /* 0x000000ff0b00720c */ /* 0x000fc60003f85070 */
[----:B------:R-:W-:Y:S04]  /*40020*/  LDGSTS.E [R247+0x12000], desc[UR20][R62.64], P1 ;  /* 0x120000003ef77fae */ /* 0x000fe800089a1014 */
[----:B------:R-:W-:Y:S01]  /*40030*/  LDGSTS.E [R247+0x12008], desc[UR20][R64.64], P5 ;  /* 0x1200800040f77fae */ /* 0x000fe2000a9a1014 */
[----:B---3--:R-:W-:-:S05]  /*40040*/  SHF.R.U32.HI R5, RZ, 0x6, R5 ;  /* 0x00000006ff057819 */ /* 0x008fca0000011605 */
[----:B------:R-:W-:Y:S01]  /*40050*/  LDGSTS.E [R247+0x14000], desc[UR20][R94.64], P4 ;  /* 0x140000005ef77fae */ /* 0x000fe2000a1a1014 */
        /* <DEDUP_REMOVED lines=11> */
[----:B------:R-:W3:Y:S01]  /*40110*/  S2R R4, SR_TID.X ;  /* 0x0000000000047919 */ /* 0x000ee20000002100 */
[----:B------:R-:W-:Y:S02]  /*40120*/  SEL R11, R11, RZ, P3 ;  /* 0x000000ff0b0b7207 */ /* 0x000fe40001800000 */
[----:B------:R-:W-:Y:S02]  /*40130*/  ISETP.GE.AND P5, PT, R5, UR4, PT ;  /* 0x0000000405007c0c */ /* 0x000fe4000bfa6270 */
[----:B------:R-:W-:-:S02]  /*40140*/  SEL R176, RZ, 0x4, P4 ;  /* 0x00000004ffb07807 */ /* 0x000fc40002000000 */
[----:B------:R-:W-:Y:S02]  /*40150*/  ISETP.NE.U32.AND P1, PT, R11, RZ, PT ;  /* 0x000000ff0b00720c */ /* 0x000fe40003f25070 */
[----:B------:R-:W-:Y:S02]  /*40160*/  SEL R11, RZ, 0x4, P5 ;  /* 0x00000004ff0b7807 */ /* 0x000fe40002800000 */
[----:B------:R-:W-:Y:S02]  /*40170*/  SEL R176, R176, RZ, P3 ;  /* 0x000000ffb0b07207 */ /* 0x000fe40001800000 */
[----:B------:R-:W-:Y:S02]  /*40180*/  SEL R11, R11, RZ, P3 ;  /* 0x000000ff0b0b7207 */ /* 0x000fe40001800000 */
[----:B------:R-:W-:Y:S02]  /*40190*/  ISETP.NE.U32.AND P5, PT, R176, RZ, PT ;  /* 0x000000ffb000720c */ /* 0x000fe40003fa5070 */
[----:B------:R-:W-:-:S02]  /*401a0*/  IADD3 R176, P6, PT, R34, UR10, RZ ;  /* 0x0000000a22b07c10 */ /* 0x000fc4000ffde0ff */
[----:B------:R-:W-:Y:S01]  /*401b0*/  ISETP.NE.U32.AND P4, PT, R11, RZ, PT ;  /* 0x000000ff0b00720c */ /* 0x000fe20003f85070 */
[----:B------:R-:W-:Y:S01]  /*401c0*/  LDGSTS.E [R247+0x14008], desc[UR20][R96.64], P1 ;  /* 0x1400800060f77fae */ /* 0x000fe200089a1014 */
[----:B------:R-:W-:Y:S02]  /*401d0*/  IADD3.X R177, PT, PT, R35, UR11, RZ, P6, !PT ;  /* 0x0000000b23b17c10 */ /* 0x000fe4000b7fe4ff */
[----:B------:R-:W-:-:S04]  /*401e0*/  IADD3 R186, P6, PT, R172, UR10, RZ ;  /* 0x0000000aacba7c10 */ /* 0x000fc8000ffde0ff */
[----:B------:R-:W-:Y:S01]  /*401f0*/  IADD3.X R187, PT, PT, R173, UR11, RZ, P6, !PT ;  /* 0x0000000badbb7c10 */ /* 0x000fe2000b7fe4ff */
[----:B------:R-:W-:Y:S01]  /*40200*/  LDGSTS.E [R247+0x16000], desc[UR20][R176.64], P5 ;  /* 0x16000000b0f77fae */ /* 0x000fe2000a9a1014 */
[----:B------:R-:W-:Y:S02]  /*40210*/  IADD3 R66, P6, PT, R66, UR10, RZ ;  /* 0x0000000a42427c10 */ /* 0x000fe4000ffde0ff */
[--C-:B---3--:R-:W-:Y:S01]  /*40220*/  SHF.R.U32.HI R5, RZ, 0x6, R4.reuse ;  /* 0x00000006ff057819 */ /* 0x108fe20000011604 */
[----:B------:R-:W-:Y:S01]  /*40230*/  LDGSTS.E [R247+0x16008], desc[UR20][R186.64], P4 ;  /* 0x16008000baf77fae */ /* 0x000fe2000a1a1014 */
        /* <DEDUP_REMOVED lines=51> */
[----:B---3--:R-:W-:Y:S01]  /*40570*/  SHF.R.U32.HI R5, RZ, 0x6, R5 ;  /* 0x00000006ff057819 */ /* 0x008fe20000011605 */
[----:B-1----:R-:W1:Y:S03]  /*40580*/  S2R R3, SR_TID.X ;  /* 0x0000000000037919 */ /* 0x002e660000002100 */
[----:B------:R-:W-:Y:S01]  /*40590*/  SGXT.U32 R5, R5, 0x1 ;  /* 0x000000010505781a */ /* 0x000fe20000000000 */
[----:B------:R-:W-:Y:S03]  /*405a0*/  LDGSTS.E [R248+0x14000], desc[UR20][R98.64], P4 ;  /* 0x1400000062f87fae */ /* 0x000fe6000a1a1014 */
        /* <DEDUP_REMOVED lines=9> */
[----:B------:R-:W-:Y:S02]  /*40640*/  ISETP.GE.AND P4, PT, R4, UR4, PT ;  /* 0x0000000404007c0c */ /* 0x000fe4000bf86270 */
[----:B------:R-:W3:Y:S01]  /*40650*/  LDL.LU.64 R4, [R1+0x568] ;  /* 0x0005680001047983 */ /* 0x000ee20000300a00 */
[----:B------:R-:W-:-:S03]  /*40660*/  SEL R11, RZ, 0x4, P1 ;  /* 0x00000004ff0b7807 */ /* 0x000fc60000800000 */
[----:B------:R-:W4:Y:S01]  /*40670*/  LDL.LU.64 R190, [R1+0x520] ;  /* 0x0005200001be7983 */ /* 0x000f220000300a00 */
[----:B------:R-:W-:-:S03]  /*40680*/  SEL R11, R11, RZ, P3 ;  /* 0x000000ff0b0b7207 */ /* 0x000fc60001800000 */
[----:B------:R-:W4:Y:S01]  /*40690*/  LDL.LU.64 R184, [R1+0x4e8] ;  /* 0x0004e80001b87983 */ /* 0x000f220000300a00 */
[----:B------:R-:W-:-:S03]  /*406a0*/  ISETP.NE.U32.AND P1, PT, R11, RZ, PT ;  /* 0x000000ff0b00720c */ /* 0x000fc60003f25070 */
[----:B------:R-:W4:Y:S01]  /*406b0*/  LDL.LU.64 R208, [R1+0x4b0] ;  /* 0x0004b00001d07983 */ /* 0x000f220000300a00 */
[----:B------:R-:W-:Y:S02]  /*406c0*/  IADD3 R100, P6, PT, R100, UR10, RZ ;  /* 0x0000000a64647c10 */ /* 0x000fe4000ffde0ff */
[----:B-1----:R-:W-:Y:S01]  /*406d0*/  LOP3.LUT R3, R3, 0x7f, RZ, 0xc0, !PT ;  /* 0x0000007f03037812 */ /* 0x002fe200078ec0ff */
[----:B------:R-:W4:Y:S01]  /*406e0*/  LDL.LU.64 R200, [R1+0x480] ;  /* 0x0004800001c87983 */ /* 0x000f220000300a00 */
[----:B------:R-:W-:-:S05]  /*406f0*/  IADD3.X R101, PT, PT, R101, UR11, RZ, P6, !PT ;  /* 0x0000000b65657c10 */ /* 0x000fca000b7fe4ff */
[----:B------:R-:W-:Y:S01]  /*40700*/  LDGSTS.E [R248+0x14008], desc[UR20][R100.64], P1 ;  /* 0x1400800064f87fae */ /* 0x000fe200089a1014 */
[----:B------:R-:W-:-:S03]  /*40710*/  ISETP.GE.AND P1, PT, R3, UR4, PT ;  /* 0x0000000403007c0c */ /* 0x000fc6000bf26270 */
[----:B------:R-:W4:Y:S04]  /*40720*/  LDL.LU.64 R2, [R1+0x438] ;  /* 0x0004380001027983 */ /* 0x000f280000300a00 */
[----:B------:R-:W4:Y:S01]  /*40730*/  LDL.LU.64 R216, [R1+0x410] ;  /* 0x0004100001d87983 */ /* 0x000f220000300a00 */
[----:B------:R-:W-:Y:S02]  /*40740*/  SEL R11, RZ, 0x4, P5 ;  /* 0x00000004ff0b7807 */ /* 0x000fe40002800000 */
[----:B------:R-:W-:Y:S01]  /*40750*/  SEL R172, RZ, 0x4, P4 ;  /* 0x00000004ffac7807 */ /* 0x000fe20002000000 */
[----:B------:R-:W-:Y:S01]  /*40760*/  USHF.R.S32.HI UR4, URZ, 0x1f, UR13 ;  /* 0x0000001fff047899 */ /* 0x000fe2000801140d */
[----:B------:R-:W-:Y:S01]  /*40770*/  SEL R11, R11, RZ, P3 ;  /* 0x000000ff0b0b7207 */ /* 0x000fe20001800000 */
[----:B------:R-:W4:Y:S01]  /*40780*/  LDL.LU.64 R182, [R1+0x3d8] ;  /* 0x0003d80001b67983 */ /* 0x000f220000300a00 */
[----:B------:R-:W-:-:S02]  /*40790*/  SEL R172, R172, RZ, P3 ;  /* 0x000000ffacac7207 */ /* 0x000fc40001800000 */
[----:B------:R-:W-:Y:S01]  /*407a0*/  ISETP.NE.U32.AND P4, PT, R11, RZ, PT ;  /* 0x000000ff0b00720c */ /* 0x000fe20003f85070 */
[----:B------:R-:W-:Y:S01]  /*407b0*/  USHF.L.U64.HI UR13, UR13, 0x2, UR4 ;  /* 0x000000020d0d7899 */ /* 0x000fe20008010204 */
[----:B------:R-:W-:Y:S01]  /*407c0*/  SEL R11, RZ, 0x4, P1 ;  /* 0x00000004ff0b7807 */ /* 0x000fe20000800000 */
[----:B------:R-:W4:Y:S01]  /*407d0*/  LDL.LU.64 R174, [R1+0x390] ;  /* 0x0003900001ae7983 */ /* 0x000f220000300a00 */
[----:B------:R-:W-:Y:S02]  /*407e0*/  ISETP.NE.U32.AND P5, PT, R172, RZ, PT ;  /* 0x000000ffac00720c */ /* 0x000fe40003fa5070 */
[----:B------:R-:W-:Y:S02]  /*407f0*/  SEL R11, R11, RZ, P3 ;  /* 0x000000ff0b0b7207 */ /* 0x000fe40001800000 */
[----:B--2---:R-:W-:-:S04]  /*40800*/  IADD3 R172, P3, PT, R242, UR12, RZ ;  /* 0x0000000cf2ac7c10 */ /* 0x004fc8000ff7e0ff */
[----:B------:R-:W-:Y:S02]  /*40810*/  IADD3.X R173, PT, PT, R243, UR13, RZ, P3, !PT ;  /* 0x0000000df3ad7c10 */ /* 0x000fe40009ffe4ff */
[----:B------:R-:W-:Y:S02]  /*40820*/  IADD3 R168, P6, PT, R168, UR10, RZ ;  /* 0x0000000aa8a87c10 */ /* 0x000fe4000ffde0ff */
[----:B------:R-:W-:Y:S02]  /*40830*/  ISETP.NE.U32.AND P1, PT, R11, RZ, PT ;  /* 0x000000ff0b00720c */ /* 0x000fe40003f25070 */
[----:B------:R-:W-:Y:S02]  /*40840*/  IADD3.X R169, PT, PT, R169, UR11, RZ, P6, !PT ;  /* 0x0000000ba9a97c10 */ /* 0x000fe4000b7fe4ff */
[----:B------:R-:W-:-:S03]  /*40850*/  IADD3 R170, P6, PT, R170, UR10, RZ ;  /* 0x0000000aaaaa7c10 */ /* 0x000fc6000ffde0ff */
[----:B------:R-:W-:Y:S01]  /*40860*/  LDGSTS.E [R248+0x16000], desc[UR20][R168.64], P5 ;  /* 0x16000000a8f87fae */ /* 0x000fe2000a9a1014 */
[----:B------:R-:W-:-:S05]  /*40870*/  IADD3.X R171, PT, PT, R171, UR11, RZ, P6, !PT ;  /* 0x0000000babab7c10 */ /* 0x000fca000b7fe4ff */
[----:B------:R-:W-:Y:S04]  /*40880*/  LDGSTS.E [R248+0x16008], desc[UR20][R170.64], P4 ;  /* 0x16008000aaf87fae */ /* 0x000fe8000a1a1014 */
[----:B------:R-:W0:Y:S04]  /*40890*/  LDGDEPBAR ;  /* 0x00000000000079af */ /* 0x000e280000000000 */
[----:B------:R-:W-:Y:S01]  /*408a0*/  LDGSTS.E [R249+-0x40000], desc[UR20][R172.64], P1 ;  /* 0xc0000000acf97fae */ /* 0x000fe200089a1014 */
[----:B---3--:R-:W-:-:S04]  /*408b0*/  IADD3 R242, P3, PT, R4, UR12, RZ ;  /* 0x0000000c04f27c10 */ /* 0x008fc8000ff7e0ff */
[----:B------:R-:W-:Y:S02]  /*408c0*/  IADD3.X R243, PT, PT, R5, UR13, RZ, P3, !PT ;  /* 0x0000000d05f37c10 */ /* 0x000fe40009ffe4ff */
[----:B----4-:R-:W-:Y:S01]  /*408d0*/  IADD3 R202, P3, PT, R190, UR12, RZ ;  /* 0x0000000cbeca7c10 */ /* 0x010fe2000ff7e0ff */
[----:B------:R-:W2:Y:S03]  /*408e0*/  LDL.LU.64 R4, [R1+0x358] ;  /* 0x0003580001047983 */ /* 0x000ea60000300a00 */
[----:B------:R-:W-:Y:S01]  /*408f0*/  IADD3.X R203, PT, PT, R191, UR13, RZ, P3, !PT ;  /* 0x0000000dbfcb7c10 */ /* 0x000fe20009ffe4ff */
[----:B------:R-:W3:Y:S01]  /*40900*/  LDL.LU.64 R178, [R1+0x320] ;  /* 0x0003200001b27983 */ /* 0x000ee20000300a00 */
[----:B------:R-:W-:-:S03]  /*40910*/  IADD3 R190, P3, PT, R184, UR12, RZ ;  /* 0x0000000cb8be7c10 */ /* 0x000fc6000ff7e0ff */
[----:B------:R-:W-:Y:S01]  /*40920*/  LDGSTS.E [R249+-0x3fc00], desc[UR20][R242.64], P1 ;  /* 0xc0400000f2f97fae */ /* 0x000fe200089a1014 */
[----:B------:R-:W-:-:S03]  /*40930*/  IADD3.X R191, PT, PT, R185, UR13, RZ, P3, !PT ;  /* 0x0000000db9bf7c10 */ /* 0x000fc60009ffe4ff */
[----:B------:R-:W-:Y:S01]  /*40940*/  STL.64 [R1+0x1d8], R202 ;  /* 0x0001d8ca01007387 */ /* 0x000fe20000100a00 */
[----:B------:R-:W-:-:S03]  /*40950*/  IADD3 R184, P3, PT, R208, UR12, RZ ;  /* 0x0000000cd0b87c10 */ /* 0x000fc6000ff7e0ff */
[----:B------:R-:W-:Y:S04]  /*40960*/  STL.64 [R1+0x250], R190 ;  /* 0x000250be01007387 */ /* 0x000fe80000100a00 */
[----:B------:R-:W4:Y:S01]  /*40970*/  LDL.LU.64 R246, [R1+0x2f0] ;  /* 0x0002f00001f67983 */ /* 0x000f220000300a00 */
[----:B------:R-:W-:-:S03]  /*40980*/  IADD3.X R185, PT, PT, R209, UR13, RZ, P3, !PT ;  /* 0x0000000dd1b97c10 */ /* 0x000fc60009ffe4ff */
[----:B------:R-:W3:Y:S01]  /*40990*/  LDL.LU.64 R244, [R1+0x2b0] ;  /* 0x0002b00001f47983 */ /* 0x000ee20000300a00 */
[----:B------:R-:W-:-:S03]  /*409a0*/  IADD3 R208, P3, PT, R200, UR12, RZ ;  /* 0x0000000cc8d07c10 */ /* 0x000fc6000ff7e0ff */
[----:B------:R-:W-:Y:S04]  /*409b0*/  LDGSTS.E [R249+-0x3f800], desc[UR20][R202.64], P1 ;  /* 0xc0800000caf97fae */ /* 0x000fe800089a1014 */
[----:B------:R-:W-:Y:S04]  /*409c0*/  LDGSTS.E [R249+-0x3f400], desc[UR20][R190.64], P1 ;  /* 0xc0c00000bef97fae */ /* 0x000fe800089a1014 */
[----:B------:R1:W-:Y:S04]  /*409d0*/  STL.64 [R1+0x278], R184 ;  /* 0x000278b801007387 */ /* 0x0003e80000100a00 */
[----:B------:R-:W-:Y:S01]  /*409e0*/  LDGSTS.E [R249+-0x3f000], desc[UR20][R184.64], P1 ;  /* 0xc1000000b8f97fae */ /* 0x000fe200089a1014 */
[----:B------:R-:W-:-:S02]  /*409f0*/  IADD3.X R209, PT, PT, R201, UR13, RZ, P3, !PT ;  /* 0x0000000dc9d17c10 */ /* 0x000fc40009ffe4ff */
[----:B------:R-:W-:-:S03]  /*40a00*/  IADD3 R200, P3, PT, R2, UR12, RZ ;  /* 0x0000000c02c87c10 */ /* 0x000fc6000ff7e0ff */
[----:B------:R-:W-:Y:S04]  /*40a10*/  LDGSTS.E [R249+-0x3ec00], desc[UR20][R208.64], P1 ;  /* 0xc1400000d0f97fae */ /* 0x000fe800089a1014 */
[----:B-1----:R-:W4:Y:S04]  /*40a20*/  LDL.LU.64 R184, [R1+0x260] ;  /* 0x0002600001b87983 */ /* 0x002f280000300a00 */
[----:B------:R-:W4:Y:S01]  /*40a30*/  LDL.LU.64 R190, [R1+0x248] ;  /* 0x0002480001be7983 */ /* 0x000f220000300a00 */
[----:B------:R-:W-:Y:S02]  /*40a40*/  IADD3.X R201, PT, PT, R3, UR13, RZ, P3, !PT ;  /* 0x0000000d03c97c10 */ /* 0x000fe40009ffe4ff */
[----:B------:R-:W-:Y:S01]  /*40a50*/  IADD3 R2, P3, PT, R216, UR12, RZ ;  /* 0x0000000cd8027c10 */ /* 0x000fe2000ff7e0ff */
[----:B------:R-:W-:Y:S04]  /*40a60*/  STL.64 [R1+0x2a0], R208 ;  /* 0x0002a0d001007387 */ /* 0x000fe80000100a00 */
[----:B------:R-:W4:Y:S01]  /*40a70*/  LDL.LU.64 R202, [R1+0x208] ;  /* 0x0002080001ca7983 */ /* 0x000f220000300a00 */
[----:B------:R-:W-:-:S03]  /*40a80*/  IADD3.X R3, PT, PT, R217, UR13, RZ, P3, !PT ;  /* 0x0000000dd9037c10 */ /* 0x000fc60009ffe4ff */
[----:B------:R1:W-:Y:S04]  /*40a90*/  STL.64 [R1+0x2a8], R200 ;  /* 0x0002a8c801007387 */ /* 0x0003e80000100a00 */
[----:B------:R-:W-:Y:S04]  /*40aa0*/  LDGSTS.E [R249+-0x3e800], desc[UR20][R200.64], P1 ;  /* 0xc1800000c8f97fae */ /* 0x000fe800089a1014 */
[----:B------:R1:W-:Y:S04]  /*40ab0*/  LDGSTS.E [R249+-0x3e400], desc[UR20][R2.64], P1 ;  /* 0xc1c0000002f97fae */ /* 0x0003e800089a1014 */
[----:B-1----:R-:W4:Y:S04]  /*40ac0*/  LDL.LU.64 R200, [R1+0x1d0] ;  /* 0x0001d00001c87983 */ /* 0x002f280000300a00 */
[----:B------:R1:W-:Y:S04]  /*40ad0*/  STL.64 [R1+0x360], R2 ;  /* 0x0003600201007387 */ /* 0x0003e80000100a00 */
[----:B------:R-:W4:Y:S04]  /*40ae0*/  LDL.LU.64 R208, [R1+0x170] ;  /* 0x0001700001d07983 */ /* 0x000f280000300a00 */
[----:B------:R-:W4:Y:S01]  /*40af0*/  LDL.LU.64 R216, [R1+0x130] ;  /* 0x0001300001d87983 */ /* 0x000f220000300a00 */
[----:B-1----:R-:W-:-:S04]  /*40b00*/  IADD3 R2, P3, PT, R182, UR12, RZ ;  /* 0x0000000cb6027c10 */ /* 0x002fc8000ff7e0ff */
[----:B------:R-:W-:Y:S02]  /*40b10*/  IADD3.X R3, PT, PT, R183, UR13, RZ, P3, !PT ;  /* 0x0000000db7037c10 */ /* 0x000fe40009ffe4ff */
[----:B------:R-:W-:-:S03]  /*40b20*/  IADD3 R182, P3, PT, R174, UR12, RZ ;  /* 0x0000000caeb67c10 */ /* 0x000fc6000ff7e0ff */
[----:B------:R-:W-:Y:S01]  /*40b30*/  LDGSTS.E [R249+-0x3e000], desc[UR20][R2.64], P1 ;  /* 0xc200000002f97fae */ /* 0x000fe200089a1014 */
[----:B------:R-:W-:-:S03]  /*40b40*/  IADD3.X R183, PT, PT, R175, UR13, RZ, P3, !PT ;  /* 0x0000000dafb77c10 */ /* 0x000fc60009ffe4ff */
[----:B------:R1:W-:Y:S04]  /*40b50*/  STL.64 [R1+0x3a0], R2 ;  /* 0x0003a00201007387 */ /* 0x0003e80000100a00 */
[----:B------:R3:W-:Y:S01]  /*40b60*/  LDGSTS.E [R249+-0x3dc00], desc[UR20][R182.64], P1 ;  /* 0xc2400000b6f97fae */ /* 0x0007e200089a1014 */
[----:B--2---:R-:W-:-:S04]  /*40b70*/  IADD3 R174, P3, PT, R4, UR12, RZ ;  /* 0x0000000c04ae7c10 */ /* 0x004fc8000ff7e0ff */
[----:B------:R-:W-:Y:S02]  /*40b80*/  IADD3.X R175, PT, PT, R5, UR13, RZ, P3, !PT ;  /* 0x0000000d05af7c10 */ /* 0x000fe40009ffe4ff */
[----:B------:R-:W2:Y:S04]  /*40b90*/  LDL.LU.64 R4, [R1+0xcc0] ;  /* 0x000cc00001047983 */ /* 0x000ea80000300a00 */
[----:B-1----:R-:W5:Y:S04]  /*40ba0*/  LDL.LU.64 R2, [R1+0xcb8] ;  /* 0x000cb80001027983 */ /* 0x002f680000300a00 */
[----:B------:R3:W-:Y:S04]  /*40bb0*/  STL.64 [R1+0x390], R182 ;  /* 0x000390b601007387 */ /* 0x0007e80000100a00 */
[----:B------:R1:W-:Y:S01]  /*40bc0*/  LDGSTS.E [R249+-0x3d800], desc[UR20][R174.64], P1 ;  /* 0xc2800000aef97fae */ /* 0x0003e200089a1014 */
[----:B---3--:R-:W-:-:S04]  /*40bd0*/  IADD3 R182, P3, PT, R178, UR12, RZ ;  /* 0x0000000cb2b67c10 */ /* 0x008fc8000ff7e0ff */
[----:B------:R-:W-:Y:S02]  /*40be0*/  IADD3.X R183, PT, PT, R179, UR13, RZ, P3, !PT ;  /* 0x0000000db3b77c10 */ /* 0x000fe40009ffe4ff */
[----:B----4-:R-:W-:Y:S01]  /*40bf0*/  IADD3 R178, P3, PT, R246, UR12, RZ ;  /* 0x0000000cf6b27c10 */ /* 0x010fe2000ff7e0ff */
[----:B------:R1:W-:Y:S03]  /*40c00*/  STL.64 [R1+0x3e0], R174 ;  /* 0x0003e0ae01007387 */ /* 0x0003e60000100a00 */
[----:B------:R-:W-:Y:S01]  /*40c10*/  IADD3.X R179, PT, PT, R247, UR13, RZ, P3, !PT ;  /* 0x0000000df7b37c10 */ /* 0x000fe20009ffe4ff */
[----:B------:R3:W-:Y:S04]  /*40c20*/  STL.64 [R1+0x438], R182 ;  /* 0x000438b601007387 */ /* 0x0007e80000100a00 */
[----:B------:R3:W-:Y:S01]  /*40c30*/  LDGSTS.E [R249+-0x3d400], desc[UR20][R182.64], P1 ;  /* 0xc2c00000b6f97fae */ /* 0x0007e200089a1014 */
[----:B-1----:R-:W-:-:S03]  /*40c40*/  IADD3 R174, P3, PT, R244, UR12, RZ ;  /* 0x0000000cf4ae7c10 */ /* 0x002fc6000ff7e0ff */
[----:B------:R1:W-:Y:S01]  /*40c50*/  STL.64 [R1+0x4b0], R178 ;  /* 0x0004b0b201007387 */ /* 0x0003e20000100a00 */
[----:B------:R-:W-:-:S03]  /*40c60*/  IADD3.X R175, PT, PT, R245, UR13, RZ, P3, !PT ;  /* 0x0000000df5af7c10 */ /* 0x000fc60009ffe4ff */
[----:B------:R1:W-:Y:S01]  /*40c70*/  LDGSTS.E [R249+-0x3d000], desc[UR20][R178.64], P1 ;  /* 0xc3000000b2f97fae */ /* 0x0003e200089a1014 */
[----:B---3--:R-:W-:-:S03]  /*40c80*/  IADD3 R182, P3, PT, R184, UR12, RZ ;  /* 0x0000000cb8b67c10 */ /* 0x008fc6000ff7e0ff */
[----:B------:R3:W-:Y:S01]  /*40c90*/  STL.64 [R1+0x4e8], R174 ;  /* 0x0004e8ae01007387 */ /* 0x0007e20000100a00 */
[----:B------:R-:W-:-:S03]  /*40ca0*/  IADD3.X R183, PT, PT, R185, UR13, RZ, P3, !PT ;  /* 0x0000000db9b77c10 */ /* 0x000fc60009ffe4ff */
        /* <DEDUP_REMOVED lines=28> */
[----:B------:R-:W-:Y:S01]  /*40e70*/  LDGSTS.E [R249+-0x3b000], desc[UR20][R182.64], P1 ;  /* 0xc5000000b6f97fae */ /* 0x000fe200089a1014 */
[----:B---3--:R-:W-:-:S03]  /*40e80*/  IADD3 R174, P3, PT, R160, UR12, RZ ;  /* 0x0000000ca0ae7c10 */ /* 0x008fc6000ff7e0ff */
[----:B------:R-:W-:Y:S01]  /*40e90*/  STL.64 [R1+0x7f0], R178 ;  /* 0x0007f0b201007387 */ /* 0x000fe20000100a00 */
[----:B------:R-:W-:-:S03]  /*40ea0*/  IADD3.X R175, PT, PT, R161, UR13, RZ, P3, !PT ;  /* 0x0000000da1af7c10 */ /* 0x000fc60009ffe4ff */
[----:B------:R-:W-:Y:S01]  /*40eb0*/  LDGSTS.E [R249+-0x3ac00], desc[UR20][R178.64], P1 ;  /* 0xc5400000b2f97fae */ /* 0x000fe200089a1014 */
[----:B------:R-:W-:-:S03]  /*40ec0*/  IADD3 R166, P3, PT, R156, UR12, RZ ;  /* 0x0000000c9ca67c10 */ /* 0x000fc6000ff7e0ff */
[----:B------:R-:W-:Y:S01]  /*40ed0*/  STL.64 [R1+0x830], R174 ;  /* 0x000830ae01007387 */ /* 0x000fe20000100a00 */
[----:B------:R-:W-:Y:S02]  /*40ee0*/  IADD3.X R167, PT, PT, R157, UR13, RZ, P3, !PT ;  /* 0x0000000d9da77c10 */ /* 0x000fe40009ffe4ff */
[----:B------:R-:W-:Y:S01]  /*40ef0*/  IADD3 R164, P3, PT, R152, UR12, RZ ;  /* 0x0000000c98a47c10 */ /* 0x000fe2000ff7e0ff */
[----:B------:R-:W3:Y:S03]  /*40f00*/  LDL.LU.64 R244, [R1+0x5f8] ;  /* 0x0005f80001f47983 */ /* 0x000ee60000300a00 */
[----:B------:R-:W-:Y:S01]  /*40f10*/  IADD3.X R165, PT, PT, R153, UR13, RZ, P3, !PT ;  /* 0x0000000d99a57c10 */ /* 0x000fe20009ffe4ff */
[----:B------:R-:W4:Y:S01]  /*40f20*/  LDL.LU.64 R208, [R1+0x5b8] ;  /* 0x0005b80001d07983 */ /* 0x000f220000300a00 */
[----:B------:R-:W-:-:S03]  /*40f30*/  IADD3 R160, P3, PT, R148, UR12, RZ ;  /* 0x0000000c94a07c10 */ /* 0x000fc6000ff7e0ff */
[----:B------:R-:W-:Y:S01]  /*40f40*/  LDGSTS.E [R249+-0x3a800], desc[UR20][R174.64], P1 ;  /* 0xc5800000aef97fae */ /* 0x000fe200089a1014 */
[----:B------:R-:W-:-:S03]  /*40f50*/  IADD3.X R161, PT, PT, R149, UR13, RZ, P3, !PT ;  /* 0x0000000d95a17c10 */ /* 0x000fc60009ffe4ff */
[----:B------:R-:W-:Y:S04]  /*40f60*/  STL.64 [R1+0x870], R166 ;  /* 0x000870a601007387 */ /* 0x000fe80000100a00 */
[----:B------:R-:W-:Y:S04]  /*40f70*/  STL.64 [R1+0x898], R164 ;  /* 0x000898a401007387 */ /* 0x000fe80000100a00 */
[----:B------:R-:W-:Y:S04]  /*40f80*/  STL.64 [R1+0x8c0], R160 ;  /* 0x0008c0a001007387 */ /* 0x000fe80000100a00 */
[----:B------:R-:W2:Y:S01]  /*40f90*/  LDL.LU.64 R216, [R1+0x580] ;  /* 0x0005800001d87983 */ /* 0x000ea20000300a00 */
[----:B------:R-:W-:-:S03]  /*40fa0*/  IADD3 R156, P3, PT, R144, UR12, RZ ;  /* 0x0000000c909c7c10 */ /* 0x000fc6000ff7e0ff */
[----:B-1----:R-:W2:Y:S01]  /*40fb0*/  LDL.LU.64 R182, [R1+0x530] ;  /* 0x0005300001b67983 */ /* 0x002ea20000300a00 */
[----:B------:R-:W-:Y:S02]  /*40fc0*/  IADD3.X R157, PT, PT, R145, UR13, RZ, P3, !PT ;  /* 0x0000000d919d7c10 */ /* 0x000fe40009ffe4ff */
[----:B------:R-:W-:Y:S01]  /*40fd0*/  IADD3 R152, P3, PT, R140, UR12, RZ ;  /* 0x0000000c8c987c10 */ /* 0x000fe2000ff7e0ff */
[----:B------:R-:W2:Y:S03]  /*40fe0*/  LDL.LU.64 R184, [R1+0x4f8] ;  /* 0x0004f80001b87983 */ /* 0x000ea60000300a00 */
[----:B------:R-:W-:Y:S01]  /*40ff0*/  IADD3.X R153, PT, PT, R141, UR13, RZ, P3, !PT ;  /* 0x0000000d8d997c10 */ /* 0x000fe20009ffe4ff */
[----:B------:R-:W-:Y:S01]  /*41000*/  LDGSTS.E [R249+-0x3a400], desc[UR20][R166.64], P1 ;  /* 0xc5c00000a6f97fae */ /* 0x000fe200089a1014 */
[----:B------:R-:W-:-:S03]  /*41010*/  IADD3 R148, P3, PT, R136, UR12, RZ ;  /* 0x0000000c88947c10 */ /* 0x000fc6000ff7e0ff */
[----:B------:R-:W-:Y:S01]  /*41020*/  STL.64 [R1+0x8d8], R156 ;  /* 0x0008d89c01007387 */ /* 0x000fe20000100a00 */
[----:B------:R-:W-:Y:S02]  /*41030*/  IADD3.X R149, PT, PT, R137, UR13, RZ, P3, !PT ;  /* 0x0000000d89957c10 */ /* 0x000fe40009ffe4ff */
[----:B------:R-:W-:Y:S01]  /*41040*/  IADD3 R144, P3, PT, R132, UR12, RZ ;  /* 0x0000000c84907c10 */ /* 0x000fe2000ff7e0ff */
[----:B------:R-:W-:Y:S03]  /*41050*/  LDGSTS.E [R249+-0x3a000], desc[UR20][R164.64], P1 ;  /* 0xc6000000a4f97fae */ /* 0x000fe600089a1014 */
[----:B------:R-:W-:Y:S01]  /*41060*/  IADD3.X R145, PT, PT, R133, UR13, RZ, P3, !PT ;  /* 0x0000000d85917c10 */ /* 0x000fe20009ffe4ff */
[----:B------:R-:W-:Y:S01]  /*41070*/  STL.64 [R1+0x8f0], R152 ;  /* 0x0008f09801007387 */ /* 0x000fe20000100a00 */
[----:B------:R-:W-:-:S03]  /*41080*/  IADD3 R140, P3, PT, R128, UR12, RZ ;  /* 0x0000000c808c7c10 */ /* 0x000fc6000ff7e0ff */
[----:B------:R-:W-:Y:S01]  /*41090*/  STL.64 [R1+0x900], R148 ;  /* 0x0009009401007387 */ /* 0x000fe20000100a00 */
[----:B------:R-:W-:Y:S02]  /*410a0*/  IADD3.X R141, PT, PT, R129, UR13, RZ, P3, !PT ;  /* 0x0000000d818d7c10 */ /* 0x000fe40009ffe4ff */
[----:B------:R-:W-:Y:S01]  /*410b0*/  IADD3 R136, P3, PT, R124, UR12, RZ ;  /* 0x0000000c7c887c10 */ /* 0x000fe2000ff7e0ff */
[----:B------:R-:W2:Y:S03]  /*410c0*/  LDL.LU.64 R190, [R1+0x4c0] ;  /* 0x0004c00001be7983 */ /* 0x000ea60000300a00 */
[----:B------:R-:W-:Y:S01]  /*410d0*/  IADD3.X R137, PT, PT, R125, UR13, RZ, P3, !PT ;  /* 0x0000000d7d897c10 */ /* 0x000fe20009ffe4ff */
[----:B------:R-:W-:Y:S04]  /*410e0*/  LDGSTS.E [R249+-0x39c00], desc[UR20][R160.64], P1 ;  /* 0xc6400000a0f97fae */ /* 0x000fe800089a1014 */
[----:B------:R-:W-:Y:S04]  /*410f0*/  LDGSTS.E [R249+-0x39800], desc[UR20][R156.64], P1 ;  /* 0xc68000009cf97fae */ /* 0x000fe800089a1014 */
[----:B------:R-:W-:Y:S04]  /*41100*/  LDGSTS.E [R249+-0x39400], desc[UR20][R152.64], P1 ;  /* 0xc6c0000098f97fae */ /* 0x000fe800089a1014 */
[----:B------:R-:W2:Y:S04]  /*41110*/  LDL.LU.64 R202, [R1+0x478] ;  /* 0x0004780001ca7983 */ /* 0x000ea80000300a00 */
[----:B------:R-:W-:Y:S04]  /*41120*/  LDGSTS.E [R249+-0x39000], desc[UR20][R148.64], P1 ;  /* 0xc700000094f97fae */ /* 0x000fe800089a1014 */
[----:B------:R-:W-:Y:S04]  /*41130*/  STL.64 [R1+0x910], R144 ;  /* 0x0009109001007387 */ /* 0x000fe80000100a00 */
[----:B------:R-:W-:Y:S04]  /*41140*/  LDGSTS.E [R249+-0x38c00], desc[UR20][R144.64], P1 ;  /* 0xc740000090f97fae */ /* 0x000fe800089a1014 */
[----:B------:R-:W-:Y:S04]  /*41150*/  STL.64 [R1+0x918], R140 ;  /* 0x0009188c01007387 */ /* 0x000fe80000100a00 */
[----:B------:R-:W-:Y:S04]  /*41160*/  LDGSTS.E [R249+-0x38800], desc[UR20][R140.64], P1 ;  /* 0xc78000008cf97fae */ /* 0x000fe800089a1014 */
[----:B------:R3:W-:Y:S04]  /*41170*/  STL.64 [R1+0x920], R136 ;  /* 0x0009208801007387 */ /* 0x0007e80000100a00 */
[----:B------:R3:W-:Y:S04]  /*41180*/  LDGSTS.E [R249+-0x38400], desc[UR20][R136.64], P1 ;  /* 0xc7c0000088f97fae */ /* 0x0007e800089a1014 */
[----:B------:R-:W2:Y:S01]  /*41190*/  LDL.LU.64 R200, [R1+0x430] ;  /* 0x0004300001c87983 */ /* 0x000ea20000300a00 */
[----:B---3--:R-:W-:-:S04]  /*411a0*/  IADD3 R136, P3, PT, R244, UR12, RZ ;  /* 0x0000000cf4887c10 */ /* 0x008fc8000ff7e0ff */
[----:B------:R-:W-:Y:S02]  /*411b0*/  IADD3.X R137, PT, PT, R245, UR13, RZ, P3, !PT ;  /* 0x0000000df5897c10 */ /* 0x000fe40009ffe4ff */
[----:B----4-:R-:W-:-:S04]  /*411c0*/  IADD3 R152, P3, PT, R208, UR12, RZ ;  /* 0x0000000cd0987c10 */ /* 0x010fc8000ff7e0ff */
[----:B------:R-:W-:Y:S02]  /*411d0*/  IADD3.X R153, PT, PT, R209, UR13, RZ, P3, !PT ;  /* 0x0000000dd1997c10 */ /* 0x000fe40009ffe4ff */
[----:B------:R-:W3:Y:S04]  /*411e0*/  LDL.LU.64 R208, [R1+0x400] ;  /* 0x0004000001d07983 */ /* 0x000ee80000300a00 */
[----:B------:R-:W4:Y:S01]  /*411f0*/  LDL.LU.64 R166, [R1+0x3c0] ;  /* 0x0003c00001a67983 */ /* 0x000f220000300a00 */
[----:B--2---:R-:W-:-:S04]  /*41200*/  IADD3 R244, P3, PT, R216, UR12, RZ ;  /* 0x0000000cd8f47c10 */ /* 0x004fc8000ff7e0ff */
[----:B------:R-:W-:Y:S02]  /*41210*/  IADD3.X R245, PT, PT, R217, UR13, RZ, P3, !PT ;  /* 0x0000000dd9f57c10 */ /* 0x000fe40009ffe4ff */
[----:B------:R-:W2:Y:S01]  /*41220*/  LDL.LU.64 R216, [R1+0x380] ;  /* 0x0003800001d87983 */ /* 0x000ea20000300a00 */
[----:B------:R-:W-:-:S03]  /*41230*/  IADD3 R128, P3, PT, R182, UR12, RZ ;  /* 0x0000000cb6807c10 */ /* 0x000fc6000ff7e0ff */
[----:B------:R-:W2:Y:S01]  /*41240*/  LDL.LU.64 R174, [R1+0x348] ;  /* 0x0003480001ae7983 */ /* 0x000ea20000300a00 */
[----:B------:R-:W-:Y:S02]  /*41250*/  IADD3.X R129, PT, PT, R183, UR13, RZ, P3, !PT ;  /* 0x0000000db7817c10 */ /* 0x000fe40009ffe4ff */
[----:B------:R-:W-:Y:S01]  /*41260*/  IADD3 R124, P3, PT, R184, UR12, RZ ;  /* 0x0000000cb87c7c10 */ /* 0x000fe2000ff7e0ff */
[----:B------:R-:W-:Y:S02]  /*41270*/  VIADD R250, R250, 0x100000 ;  /* 0x00100000fafa7836 */ /* 0x000fe40000000000 */
[----:B------:R1:W-:Y:S01]  /*41280*/  STL.64 [R1+0x130], R128 ;  /* 0x0001308001007387 */ /* 0x0003e20000100a00 */
[----:B------:R-:W-:-:S03]  /*41290*/  IADD3.X R125, PT, PT, R185, UR13, RZ, P3, !PT ;  /* 0x0000000db97d7c10 */ /* 0x000fc60009ffe4ff */
[----:B------:R-:W2:Y:S04]  /*412a0*/  LDL.LU.64 R246, [R1+0x318] ;  /* 0x0003180001f67983 */ /* 0x000ea80000300a00 */
[----:B------:R1:W-:Y:S04]  /*412b0*/  STL.64 [R1+0x170], R124 ;  /* 0x0001707c01007387 */ /* 0x0003e80000100a00 */
[----:B------:R-:W2:Y:S01]  /*412c0*/  LDL.LU.64 R178, [R1+0x2e0] ;  /* 0x0002e00001b27983 */ /* 0x000ea20000300a00 */
[----:B------:R-:W-:-:S03]  /*412d0*/  IADD3 R132, P3, PT, R190, UR12, RZ ;  /* 0x0000000cbe847c10 */ /* 0x000fc6000ff7e0ff */
[----:B------:R-:W-:Y:S04]  /*412e0*/  LDGSTS.E [R250+-0x3ff80], desc[UR20][R136.64], P1 ;  /* 0xc008000088fa7fae */ /* 0x000fe800089a1014 */
[----:B------:R-:W-:Y:S01]  /*412f0*/  LDGSTS.E [R250+-0x3fb80], desc[UR20][R152.64], P1 ;  /* 0xc048000098fa7fae */ /* 0x000fe200089a1014 */
[----:B------:R-:W-:-:S03]  /*41300*/  IADD3.X R133, PT, PT, R191, UR13, RZ, P3, !PT ;  /* 0x0000000dbf857c10 */ /* 0x000fc60009ffe4ff */
[----:B------:R-:W-:Y:S04]  /*41310*/  LDGSTS.E [R250+-0x3f780], desc[UR20][R244.64], P1 ;  /* 0xc0880000f4fa7fae */ /* 0x000fe800089a1014 */
[----:B------:R1:W-:Y:S04]  /*41320*/  LDGSTS.E [R250+-0x3f380], desc[UR20][R128.64], P1 ;  /* 0xc0c8000080fa7fae */ /* 0x0003e800089a1014 */
[----:B------:R-:W2:Y:S04]  /*41330*/  LDL.LU.64 R182, [R1+0x298] ;  /* 0x0002980001b67983 */ /* 0x000ea80000300a00 */
[----:B------:R1:W-:Y:S02]  /*41340*/  LDGSTS.E [R250+-0x3ef80], desc[UR20][R124.64], P1 ;  /* 0xc10800007cfa7fae */ /* 0x0003e400089a1014 */
[----:B-1----:R-:W-:-:S02]  /*41350*/  IADD3 R128, P3, PT, R202, UR12, RZ ;  /* 0x0000000cca807c10 */ /* 0x002fc4000ff7e0ff */
[----:B------:R3:W-:Y:S02]  /*41360*/  STL.64 [R1+0x208], R132 ;  /* 0x0002088401007387 */ /* 0x0007e40000100a00 */
[----:B------:R-:W-:Y:S02]  /*41370*/  IADD3.X R129, PT, PT, R203, UR13, RZ, P3, !PT ;  /* 0x0000000dcb817c10 */ /* 0x000fe40009ffe4ff */
[----:B------:R-:W2:Y:S04]  /*41380*/  LDL.LU.64 R184, [R1+0x258] ;  /* 0x0002580001b87983 */ /* 0x000ea80000300a00 */
[----:B------:R-:W2:Y:S04]  /*41390*/  LDL.LU.64 R190, [R1+0x220] ;  /* 0x0002200001be7983 */ /* 0x000ea80000300a00 */
[----:B------:R4:W-:Y:S04]  /*413a0*/  STL.64 [R1+0x248], R128 ;  /* 0x0002488001007387 */ /* 0x0009e80000100a00 */
[----:B------:R3:W-:Y:S04]  /*413b0*/  LDGSTS.E [R250+-0x3eb80], desc[UR20][R132.64], P1 ;  /* 0xc148000084fa7fae */ /* 0x0007e800089a1014 */
[----:B------:R4:W-:Y:S01]  /*413c0*/  LDGSTS.E [R250+-0x3e780], desc[UR20][R128.64], P1 ;  /* 0xc188000080fa7fae */ /* 0x0009e200089a1014 */
[----:B------:R-:W-:-:S04]  /*413d0*/  IADD3 R124, P3, PT, R200, UR12, RZ ;  /* 0x0000000cc87c7c10 */ /* 0x000fc8000ff7e0ff */
[----:B------:R-:W-:-:S05]  /*413e0*/  IADD3.X R125, PT, PT, R201, UR13, RZ, P3, !PT ;  /* 0x0000000dc97d7c10 */ /* 0x000fca0009ffe4ff */
[----:B------:R2:W-:Y:S04]  /*413f0*/  STL.64 [R1+0x260], R124 ;  /* 0x0002607c01007387 */ /* 0x0005e80000100a00 */
[----:B------:R-:W2:Y:S04]  /*41400*/  LDL.LU.64 R202, [R1+0x1f8] ;  /* 0x0001f80001ca7983 */ /* 0x000ea80000300a00 */
[----:B------:R-:W2:Y:S04]  /*41410*/  LDL.LU.64 R200, [R1+0x190] ;  /* 0x0001900001c87983 */ /* 0x000ea80000300a00 */
[----:B------:R2:W-:Y:S01]  /*41420*/  LDGSTS.E [R250+-0x3e380], desc[UR20][R124.64], P1 ;  /* 0xc1c800007cfa7fae */ /* 0x0005e200089a1014 */
[----:B---3--:R-:W-:-:S04]  /*41430*/  IADD3 R132, P3, PT, R208, UR12, RZ ;  /* 0x0000000cd0847c10 */ /* 0x008fc8000ff7e0ff */
[----:B------:R-:W-:Y:S02]  /*41440*/  IADD3.X R133, PT, PT, R209, UR13, RZ, P3, !PT ;  /* 0x0000000dd1857c10 */ /* 0x000fe40009ffe4ff */
[----:B----4-:R-:W-:Y:S01]  /*41450*/  IADD3 R128, P3, PT, R166, UR12, RZ ;  /* 0x0000000ca6807c10 */ /* 0x010fe2000ff7e0ff */
[----:B------:R-:W3:Y:S03]  /*41460*/  LDL.LU.64 R208, [R1+0x140] ;  /* 0x0001400001d07983 */ /* 0x000ee60000300a00 */
[----:B------:R-:W-:Y:S01]  /*41470*/  IADD3.X R129, PT, PT, R167, UR13, RZ, P3, !PT ;  /* 0x0000000da7817c10 */ /* 0x000fe20009ffe4ff */
[----:B------:R1:W-:Y:S04]  /*41480*/  STL.64 [R1+0x2b8], R132 ;  /* 0x0002b88401007387 */ /* 0x0003e80000100a00 */
[----:B------:R1:W-:Y:S01]  /*41490*/  LDGSTS.E [R250+-0x3df80], desc[UR20][R132.64], P1 ;  /* 0xc208000084fa7fae */ /* 0x0003e200089a1014 */
[----:B--2---:R-:W-:-:S03]  /*414a0*/  IADD3 R124, P3, PT, R216, UR12, RZ ;  /* 0x0000000cd87c7c10 */ /* 0x004fc6000ff7e0ff */
[----:B------:R2:W-:Y:S01]  /*414b0*/  LDGSTS.E [R250+-0x3db80], desc[UR20][R128.64], P1 ;  /* 0xc248000080fa7fae */ /* 0x0005e200089a1014 */
[----:B------:R-:W-:-:S03]  /*414c0*/  IADD3.X R125, PT, PT, R217, UR13, RZ, P3, !PT ;  /* 0x0000000dd97d7c10 */ /* 0x000fc60009ffe4ff */
[----:B------:R-:W4:Y:S01]  /*414d0*/  LDL.LU.64 R216, [R1+0x110] ;  /* 0x0001100001d87983 */ /* 0x000f220000300a00 */
[----:B-1----:R-:W-:-:S03]  /*414e0*/  IADD3 R132, P3, PT, R174, UR12, RZ ;  /* 0x0000000cae847c10 */ /* 0x002fc6000ff7e0ff */
[----:B------:R2:W-:Y:S01]  /*414f0*/  STL.64 [R1+0x320], R128 ;  /* 0x0003208001007387 */ /* 0x0005e20000100a00 */
[----:B------:R-:W-:-:S03]  /*41500*/  IADD3.X R133, PT, PT, R175, UR13, RZ, P3, !PT ;  /* 0x0000000daf857c10 */ /* 0x000fc60009ffe4ff */
[----:B------:R1:W-:Y:S04]  /*41510*/  STL.64 [R1+0x358], R124 ;  /* 0x0003587c01007387 */ /* 0x0003e80000100a00 */
[----:B------:R1:W-:Y:S01]  /*41520*/  LDGSTS.E [R250+-0x3d780], desc[UR20][R124.64], P1 ;  /* 0xc28800007cfa7fae */ /* 0x0003e200089a1014 */
[----:B--2---:R-:W-:-:S03]  /*41530*/  IADD3 R128, P3, PT, R246, UR12, RZ ;  /* 0x0000000cf6807c10 */ /* 0x004fc6000ff7e0ff */
[----:B------:R2:W-:Y:S01]  /*41540*/  STL.64 [R1+0x3a8], R132 ;  /* 0x0003a88401007387 */ /* 0x0005e20000100a00 */
[----:B------:R-:W-:-:S03]  /*41550*/  IADD3.X R129, PT, PT, R247, UR13, RZ, P3, !PT ;  /* 0x0000000df7817c10 */ /* 0x000fc60009ffe4ff */
[----:B------:R2:W-:Y:S01]  /*41560*/  LDGSTS.E [R250+-0x3d380], desc[UR20][R132.64], P1 ;  /* 0xc2c8000084fa7fae */ /* 0x0005e200089a1014 */
[----:B-1----:R-:W-:-:S03]  /*41570*/  IADD3 R124, P3, PT, R178, UR12, RZ ;  /* 0x0000000cb27c7c10 */ /* 0x002fc6000ff7e0ff */
[----:B------:R1:W-:Y:S01]  /*41580*/  STL.64 [R1+0x400], R128 ;  /* 0x0004008001007387 */ /* 0x0003e20000100a00 */
[----:B------:R-:W-:-:S03]  /*41590*/  IADD3.X R125, PT, PT, R179, UR13, RZ, P3, !PT ;  /* 0x0000000db37d7c10 */ /* 0x000fc60009ffe4ff */
        /* <DEDUP_REMOVED lines=12> */
[----:B------:R2:W-:Y:S04]  /*41660*/  LDGSTS.E [R250+-0x3c380], desc[UR20][R128.64], P1 ;  /* 0xc3c8000080fa7fae */ /* 0x0005e800089a1014 */
[----:B------:R3:W-:Y:S04]  /*41670*/  STL.64 [R1+0x530], R124 ;  /* 0x0005307c01007387 */ /* 0x0007e80000100a00 */
[----:B------:R3:W-:Y:S01]  /*41680*/  LDGSTS.E [R250+-0x3bf80], desc[UR20][R124.64], P1 ;  /* 0xc40800007cfa7fae */ /* 0x0007e200089a1014 */
[----:B-1----:R-:W-:-:S04]  /*41690*/  IADD3 R132, P3, PT, R202, UR12, RZ ;  /* 0x0000000cca847c10 */ /* 0x002fc8000ff7e0ff */
[----:B------:R-:W-:Y:S02]  /*416a0*/  IADD3.X R133, PT, PT, R203, UR13, RZ, P3, !PT ;  /* 0x0000000dcb857c10 */ /* 0x000fe40009ffe4ff */
[----:B--2---:R-:W-:-:S03]  /*416b0*/  IADD3 R128, P3, PT, R200, UR12, RZ ;  /* 0x0000000cc8807c10 */ /* 0x004fc6000ff7e0ff */
[----:B------:R4:W-:Y:S01]  /*416c0*/  LDGSTS.E [R250+-0x3bb80], desc[UR20][R132.64], P1 ;  /* 0xc448000084fa7fae */ /* 0x0009e200089a1014 */
[----:B------:R-:W-:-:S03]  /*416d0*/  IADD3.X R129, PT, PT, R201, UR13, RZ, P3, !PT ;  /* 0x0000000dc9817c10 */ /* 0x000fc60009ffe4ff */
[----:B------:R4:W-:Y:S04]  /*416e0*/  STL.64 [R1+0x570], R132 ;  /* 0x0005708401007387 */ /* 0x0009e80000100a00 */
[----:B------:R1:W-:Y:S04]  /*416f0*/  STL.64 [R1+0x5c0], R128 ;  /* 0x0005c08001007387 */ /* 0x0003e80000100a00 */
[----:B------:R1:W-:Y:S01]  /*41700*/  LDGSTS.E [R250+-0x3b780], desc[UR20][R128.64], P1 ;  /* 0xc488000080fa7fae */ /* 0x0003e200089a1014 */
[----:B---3--:R-:W-:-:S04]  /*41710*/  IADD3 R124, P3, PT, R208, UR12, RZ ;  /* 0x0000000cd07c7c10 */ /* 0x008fc8000ff7e0ff */
[----:B------:R-:W-:Y:S02]  /*41720*/  IADD3.X R125, PT, PT, R209, UR13, RZ, P3, !PT ;  /* 0x0000000dd17d7c10 */ /* 0x000fe40009ffe4ff */
[----:B----4-:R-:W-:-:S03]  /*41730*/  IADD3 R132, P3, PT, R216, UR12, RZ ;  /* 0x0000000cd8847c10 */ /* 0x010fc6000ff7e0ff */
[----:B------:R2:W-:Y:S01]  /*41740*/  LDGSTS.E [R250+-0x3b380], desc[UR20][R124.64], P1 ;  /* 0xc4c800007cfa7fae */ /* 0x0005e200089a1014 */
[----:B------:R-:W-:Y:S02]  /*41750*/  IADD3.X R133, PT, PT, R217, UR13, RZ, P3, !PT ;  /* 0x0000000dd9857c10 */ /* 0x000fe40009ffe4ff */
[----:B-1----:R-:W-:Y:S01]  /*41760*/  IADD3 R128, P3, PT, R162, UR12, RZ ;  /* 0x0000000ca2807c10 */ /* 0x002fe2000ff7e0ff */
[----:B------:R2:W-:Y:S03]  /*41770*/  STL.64 [R1+0x688], R124 ;  /* 0x0006887c01007387 */ /* 0x0005e60000100a00 */
[----:B------:R-:W-:Y:S01]  /*41780*/  IADD3.X R129, PT, PT, R163, UR13, RZ, P3, !PT ;  /* 0x0000000da3817c10 */ /* 0x000fe20009ffe4ff */
        /* <DEDUP_REMOVED lines=9> */
[----:B------:R-:W3:Y:S01]  /*41820*/  LDL.LU.64 R178, [R1+0x668] ;  /* 0x0006680001b27983 */ /* 0x000ee20000300a00 */
[----:B--2---:R-:W-:-:S03]  /*41830*/  IADD3 R128, P3, PT, R150, UR12, RZ ;  /* 0x0000000c96807c10 */ /* 0x004fc6000ff7e0ff */
[----:B------:R1:W-:Y:S01]  /*41840*/  LDGSTS.E [R250+-0x3a780], desc[UR20][R124.64], P1 ;  /* 0xc58800007cfa7fae */ /* 0x0003e200089a1014 */
[----:B------:R-:W-:-:S03]  /*41850*/  IADD3.X R129, PT, PT, R151, UR13, RZ, P3, !PT ;  /* 0x0000000d97817c10 */ /* 0x000fc60009ffe4ff */
[----:B------:R-:W2:Y:S04]  /*41860*/  LDL.LU.64 R208, [R1+0x610] ;  /* 0x0006100001d07983 */ /* 0x000ea80000300a00 */
[----:B------:R4:W-:Y:S01]  /*41870*/  LDGSTS.E [R250+-0x3a380], desc[UR20][R132.64], P1 ;  /* 0xc5c8000084fa7fae */ /* 0x0009e200089a1014 */
[----:B-1----:R-:W-:-:S03]  /*41880*/  IADD3 R124, P3, PT, R146, UR12, RZ ;  /* 0x0000000c927c7c10 */ /* 0x002fc6000ff7e0ff */
[----:B------:R4:W-:Y:S01]  /*41890*/  STL.64 [R1+0x7e8], R132 ;  /* 0x0007e88401007387 */ /* 0x0009e20000100a00 */
[----:B------:R-:W-:-:S03]  /*418a0*/  IADD3.X R125, PT, PT, R147, UR13, RZ, P3, !PT ;  /* 0x0000000d937d7c10 */ /* 0x000fc60009ffe4ff */
[----:B------:R1:W-:Y:S04]  /*418b0*/  STL.64 [R1+0x818], R128 ;  /* 0x0008188001007387 */ /* 0x0003e80000100a00 */
[----:B------:R1:W-:Y:S04]  /*418c0*/  STL.64 [R1+0x868], R124 ;  /* 0x0008687c01007387 */ /* 0x0003e80000100a00 */
[----:B------:R-:W2:Y:S01]  /*418d0*/  LDL.LU.64 R216, [R1+0x5e8] ;  /* 0x0005e80001d87983 */ /* 0x000ea20000300a00 */
[----:B----4-:R-:W-:-:S03]  /*418e0*/  IADD3 R132, P3, PT, R142, UR12, RZ ;  /* 0x0000000c8e847c10 */ /* 0x010fc6000ff7e0ff */
[----:B------:R1:W-:Y:S01]  /*418f0*/  LDGSTS.E [R250+-0x39f80], desc[UR20][R128.64], P1 ;  /* 0xc608000080fa7fae */ /* 0x0003e200089a1014 */
[----:B------:R-:W-:-:S03]  /*41900*/  IADD3.X R133, PT, PT, R143, UR13, RZ, P3, !PT ;  /* 0x0000000d8f857c10 */ /* 0x000fc60009ffe4ff */
[----:B------:R4:W-:Y:S04]  /*41910*/  LDGSTS.E [R250+-0x39b80], desc[UR20][R124.64], P1 ;  /* 0xc64800007cfa7fae */ /* 0x0009e800089a1014 */
[----:B------:R-:W2:Y:S01]  /*41920*/  LDL.LU.64 R182, [R1+0x5a0] ;  /* 0x0005a00001b67983 */ /* 0x000ea20000300a00 */
[----:B-1----:R-:W-:-:S03]  /*41930*/  IADD3 R128, P3, PT, R138, UR12, RZ ;  /* 0x0000000c8a807c10 */ /* 0x002fc6000ff7e0ff */
[----:B------:R-:W2:Y:S01]  /*41940*/  LDL.LU.64 R184, [R1+0x560] ;  /* 0x0005600001b87983 */ /* 0x000ea20000300a00 */
[----:B------:R-:W-:-:S03]  /*41950*/  IADD3.X R129, PT, PT, R139, UR13, RZ, P3, !PT ;  /* 0x0000000d8b817c10 */ /* 0x000fc60009ffe4ff */
[----:B------:R1:W-:Y:S01]  /*41960*/  LDGSTS.E [R250+-0x39780], desc[UR20][R132.64], P1 ;  /* 0xc688000084fa7fae */ /* 0x0003e200089a1014 */
[----:B----4-:R-:W-:-:S03]  /*41970*/  IADD3 R124, P3, PT, R134, UR12, RZ ;  /* 0x0000000c867c7c10 */ /* 0x010fc6000ff7e0ff */
[----:B------:R1:W-:Y:S01]  /*41980*/  STL.64 [R1+0x890], R132 ;  /* 0x0008908401007387 */ /* 0x0003e20000100a00 */
[----:B------:R-:W-:-:S03]  /*41990*/  IADD3.X R125, PT, PT, R135, UR13, RZ, P3, !PT ;  /* 0x0000000d877d7c10 */ /* 0x000fc60009ffe4ff */
[----:B------:R4:W-:Y:S04]  /*419a0*/  STL.64 [R1+0x8b8], R128 ;  /* 0x0008b88001007387 */ /* 0x0009e80000100a00 */
[----:B------:R4:W-:Y:S01]  /*419b0*/  LDGSTS.E [R250+-0x39380], desc[UR20][R128.64], P1 ;  /* 0xc6c8000080fa7fae */ /* 0x0009e200089a1014 */
[----:B-1----:R-:W-:-:S03]  /*419c0*/  IADD3 R132, P3, PT, R130, UR12, RZ ;  /* 0x0000000c82847c10 */ /* 0x002fc6000ff7e0ff */
[----:B------:R1:W-:Y:S01]  /*419d0*/  STL.64 [R1+0x8d0], R124 ;  /* 0x0008d07c01007387 */ /* 0x0003e20000100a00 */
[----:B------:R-:W-:-:S03]  /*419e0*/  IADD3.X R133, PT, PT, R131, UR13, RZ, P3, !PT ;  /* 0x0000000d83857c10 */ /* 0x000fc60009ffe4ff */
[----:B------:R1:W-:Y:S01]  /*419f0*/  LDGSTS.E [R250+-0x38f80], desc[UR20][R124.64], P1 ;  /* 0xc70800007cfa7fae */ /* 0x0003e200089a1014 */
[----:B----4-:R-:W-:-:S03]  /*41a00*/  IADD3 R128, P3, PT, R126, UR12, RZ ;  /* 0x0000000c7e807c10 */ /* 0x010fc6000ff7e0ff */
[----:B------:R-:W4:Y:S01]  /*41a10*/  LDL.LU.64 R190, [R1+0x518] ;  /* 0x0005180001be7983 */ /* 0x000f220000300a00 */
[----:B------:R-:W-:-:S03]  /*41a20*/  IADD3.X R129, PT, PT, R127, UR13, RZ, P3, !PT ;  /* 0x0000000d7f817c10 */ /* 0x000fc60009ffe4ff */
[----:B------:R-:W4:Y:S01]  /*41a30*/  LDL.LU.64 R202, [R1+0x4e0] ;  /* 0x0004e00001ca7983 */ /* 0x000f220000300a00 */
[----:B-1----:R-:W-:-:S03]  /*41a40*/  IADD3 R124, P3, PT, R122, UR12, RZ ;  /* 0x0000000c7a7c7c10 */ /* 0x002fc6000ff7e0ff */
[----:B------:R-:W-:Y:S01]  /*41a50*/  STL.64 [R1+0x8e8], R132 ;  /* 0x0008e88401007387 */ /* 0x000fe20000100a00 */
[----:B------:R-:W-:-:S03]  /*41a60*/  IADD3.X R125, PT, PT, R123, UR13, RZ, P3, !PT ;  /* 0x0000000d7b7d7c10 */ /* 0x000fc60009ffe4ff */
[----:B------:R-:W-:Y:S04]  /*41a70*/  LDGSTS.E [R250+-0x38b80], desc[UR20][R132.64], P1 ;  /* 0xc748000084fa7fae */ /* 0x000fe800089a1014 */
[----:B------:R3:W-:Y:S04]  /*41a80*/  STL.64 [R1+0x8f8], R128 ;  /* 0x0008f88001007387 */ /* 0x0007e80000100a00 */
[----:B------:R3:W-:Y:S04]  /*41a90*/  LDGSTS.E [R250+-0x38780], desc[UR20][R128.64], P1 ;  /* 0xc788000080fa7fae */ /* 0x0007e800089a1014 */
[----:B------:R1:W-:Y:S04]  /*41aa0*/  STL.64 [R1+0x908], R124 ;  /* 0x0009087c01007387 */ /* 0x0003e80000100a00 */
[----:B------:R-:W4:Y:S01]  /*41ab0*/  LDL.LU.64 R200, [R1+0x498] ;  /* 0x0004980001c87983 */ /* 0x000f220000300a00 */
[----:B------:R-:W-:-:S03]  /*41ac0*/  VIADD R10, R10, 0x100000 ;  /* 0x001000000a0a7836 */ /* 0x000fc60000000000 */
[----:B------:R1:W-:Y:S01]  /*41ad0*/  LDGSTS.E [R250+-0x38380], desc[UR20][R124.64], P1 ;  /* 0xc7c800007cfa7fae */ /* 0x0003e200089a1014 */
[----:B---3--:R-:W-:-:S04]  /*41ae0*/  IADD3 R128, P3, PT, R178, UR12, RZ ;  /* 0x0000000cb2807c10 */ /* 0x008fc8000ff7e0ff */
[----:B------:R-:W-:Y:S02]  /*41af0*/  IADD3.X R129, PT, PT, R179, UR13, RZ, P3, !PT ;  /* 0x0000000db3817c10 */ /* 0x000fe40009ffe4ff */
[----:B--2---:R-:W-:-:S03]  /*41b00*/  IADD3 R140, P3, PT, R208, UR12, RZ ;  /* 0x0000000cd08c7c10 */ /* 0x004fc6000ff7e0ff */
[----:B------:R-:W-:Y:S01]  /*41b10*/  LDGSTS.E [R10+-0x3ff00], desc[UR20][R128.64], P1 ;  /* 0xc0100000800a7fae */ /* 0x000fe200089a1014 */
[----:B------:R-:W-:-:S03]  /*41b20*/  IADD3.X R141, PT, PT, R209, UR13, RZ, P3, !PT ;  /* 0x0000000dd18d7c10 */ /* 0x000fc60009ffe4ff */
[----:B------:R-:W2:Y:S04]  /*41b30*/  LDL.LU.64 R208, [R1+0x458] ;  /* 0x0004580001d07983 */ /* 0x000ea80000300a00 */
[----:B------:R-:W3:Y:S04]  /*41b40*/  LDL.LU.64 R164, [R1+0x408] ;  /* 0x0004080001a47983 */ /* 0x000ee80000300a00 */
[----:B------:R-:W-:Y:S01]  /*41b50*/  LDGSTS.E [R10+-0x3fb00], desc[UR20][R140.64], P1 ;  /* 0xc05000008c0a7fae */ /* 0x000fe200089a1014 */
[----:B------:R-:W-:-:S04]  /*41b60*/  IADD3 R156, P3, PT, R216, UR12, RZ ;  /* 0x0000000cd89c7c10 */ /* 0x000fc8000ff7e0ff */
[----:B------:R-:W-:Y:S02]  /*41b70*/  IADD3.X R157, PT, PT, R217, UR13, RZ, P3, !PT ;  /* 0x0000000dd99d7c10 */ /* 0x000fe40009ffe4ff */
[----:B------:R-:W3:Y:S04]  /*41b80*/  LDL.LU.64 R216, [R1+0x3c8] ;  /* 0x0003c80001d87983 */ /* 0x000ee80000300a00 */
[----:B------:R-:W3:Y:S01]  /*41b90*/  LDL.LU.64 R166, [R1+0x378] ;  /* 0x0003780001a67983 */ /* 0x000ee20000300a00 */
[----:B------:R-:W-:-:S03]  /*41ba0*/  IADD3 R246, P3, PT, R182, UR12, RZ ;  /* 0x0000000cb6f67c10 */ /* 0x000fc6000ff7e0ff */
[----:B------:R-:W3:Y:S01]  /*41bb0*/  LDL.LU.64 R174, [R1+0x340] ;  /* 0x0003400001ae7983 */ /* 0x000ee20000300a00 */
[----:B------:R-:W-:Y:S02]  /*41bc0*/  IADD3.X R247, PT, PT, R183, UR13, RZ, P3, !PT ;  /* 0x0000000db7f77c10 */ /* 0x000fe40009ffe4ff */
[----:B------:R-:W-:Y:S01]  /*41bd0*/  IADD3 R122, P3, PT, R184, UR12, RZ ;  /* 0x0000000cb87a7c10 */ /* 0x000fe2000ff7e0ff */
[----:B------:R-:W3:Y:S03]  /*41be0*/  LDL.LU.64 R178, [R1+0x300] ;  /* 0x0003000001b27983 */ /* 0x000ee60000300a00 */
[----:B------:R-:W-:Y:S01]  /*41bf0*/  IADD3.X R123, PT, PT, R185, UR13, RZ, P3, !PT ;  /* 0x0000000db97b7c10 */ /* 0x000fe20009ffe4ff */
[----:B------:R-:W-:Y:S04]  /*41c00*/  LDGSTS.E [R10+-0x3f700], desc[UR20][R156.64], P1 ;  /* 0xc09000009c0a7fae */ /* 0x000fe800089a1014 */
[----:B------:R1:W-:Y:S04]  /*41c10*/  STL.64 [R1+0x110], R122 ;  /* 0x0001107a01007387 */ /* 0x0003e80000100a00 */
[----:B------:R-:W3:Y:S04]  /*41c20*/  LDL.LU.64 R182, [R1+0x2c8] ;  /* 0x0002c80001b67983 */ /* 0x000ee80000300a00 */
[----:B------:R-:W-:Y:S04]  /*41c30*/  LDGSTS.E [R10+-0x3f300], desc[UR20][R246.64], P1 ;  /* 0xc0d00000f60a7fae */ /* 0x000fe800089a1014 */
[----:B------:R1:W-:Y:S01]  /*41c40*/  LDGSTS.E [R10+-0x3ef00], desc[UR20][R122.64], P1 ;  /* 0xc11000007a0a7fae */ /* 0x0003e200089a1014 */
[----:B----4-:R-:W-:-:S04]  /*41c50*/  IADD3 R126, P3, PT, R190, UR12, RZ ;  /* 0x0000000cbe7e7c10 */ /* 0x010fc8000ff7e0ff */
[----:B------:R-:W-:Y:S02]  /*41c60*/  IADD3.X R127, PT, PT, R191, UR13, RZ, P3, !PT ;  /* 0x0000000dbf7f7c10 */ /* 0x000fe40009ffe4ff */
[----:B-1----:R-:W-:-:S03]  /*41c70*/  IADD3 R124, P3, PT, R202, UR12, RZ ;  /* 0x0000000cca7c7c10 */ /* 0x002fc6000ff7e0ff */
[----:B------:R2:W-:Y:S01]  /*41c80*/  STL.64 [R1+0x140], R126 ;  /* 0x0001407e01007387 */ /* 0x0005e20000100a00 */
[----:B------:R-:W-:-:S03]  /*41c90*/  IADD3.X R125, PT, PT, R203, UR13, RZ, P3, !PT ;  /* 0x0000000dcb7d7c10 */ /* 0x000fc60009ffe4ff */
[----:B------:R-:W4:Y:S04]  /*41ca0*/  LDL.LU.64 R184, [R1+0x288] ;  /* 0x0002880001b87983 */ /* 0x000f280000300a00 */
[----:B------:R-:W4:Y:S04]  /*41cb0*/  LDL.LU.64 R190, [R1+0x240] ;  /* 0x0002400001be7983 */ /* 0x000f280000300a00 */
[----:B------:R3:W-:Y:S04]  /*41cc0*/  STL.64 [R1+0x1d0], R124 ;  /* 0x0001d07c01007387 */ /* 0x0007e80000100a00 */
[----:B------:R2:W-:Y:S01]  /*41cd0*/  LDGSTS.E [R10+-0x3eb00], desc[UR20][R126.64], P1 ;  /* 0xc15000007e0a7fae */ /* 0x0005e200089a1014 */
[----:B------:R-:W-:-:S03]  /*41ce0*/  IADD3 R122, P3, PT, R200, UR12, RZ ;  /* 0x0000000cc87a7c10 */ /* 0x000fc6000ff7e0ff */
[----:B------:R3:W-:Y:S01]  /*41cf0*/  LDGSTS.E [R10+-0x3e700], desc[UR20][R124.64], P1 ;  /* 0xc19000007c0a7fae */ /* 0x0007e200089a1014 */
[----:B------:R-:W-:-:S05]  /*41d00*/  IADD3.X R123, PT, PT, R201, UR13, RZ, P3, !PT ;  /* 0x0000000dc97b7c10 */ /* 0x000fca0009ffe4ff */
[----:B------:R1:W-:Y:S04]  /*41d10*/  STL.64 [R1+0x220], R122 ;  /* 0x0002207a01007387 */ /* 0x0003e80000100a00 */
[----:B------:R-:W4:Y:S04]  /*41d20*/  LDL.LU.64 R202, [R1+0x200] ;  /* 0x0002000001ca7983 */ /* 0x000f280000300a00 */
[----:B------:R-:W4:Y:S04]  /*41d30*/  LDL.LU.64 R200, [R1+0x1b0] ;  /* 0x0001b00001c87983 */ /* 0x000f280000300a00 */
[----:B------:R1:W-:Y:S01]  /*41d40*/  LDGSTS.E [R10+-0x3e300], desc[UR20][R122.64], P1 ;  /* 0xc1d000007a0a7fae */ /* 0x0003e200089a1014 */
[----:B--2---:R-:W-:-:S04]  /*41d50*/  IADD3 R126, P3, PT, R208, UR12, RZ ;  /* 0x0000000cd07e7c10 */ /* 0x004fc8000ff7e0ff */
[----:B------:R-:W-:Y:S02]  /*41d60*/  IADD3.X R127, PT, PT, R209, UR13, RZ, P3, !PT ;  /* 0x0000000dd17f7c10 */ /* 0x000fe40009ffe4ff */
[----:B---3--:R-:W-:Y:S01]  /*41d70*/  IADD3 R124, P3, PT, R164, UR12, RZ ;  /* 0x0000000ca47c7c10 */ /* 0x008fe2000ff7e0ff */
[----:B------:R-:W2:Y:S03]  /*41d80*/  LDL.LU.64 R208, [R1+0x168] ;  /* 0x0001680001d07983 */ /* 0x000ea60000300a00 */
[----:B------:R-:W-:Y:S01]  /*41d90*/  IADD3.X R125, PT, PT, R165, UR13, RZ, P3, !PT ;  /* 0x0000000da57d7c10 */ /* 0x000fe20009ffe4ff */
[----:B------:R3:W-:Y:S04]  /*41da0*/  STL.64 [R1+0x258], R126 ;  /* 0x0002587e01007387 */ /* 0x0007e80000100a00 */
[----:B------:R3:W-:Y:S04]  /*41db0*/  LDGSTS.E [R10+-0x3df00], desc[UR20][R126.64], P1 ;  /* 0xc21000007e0a7fae */ /* 0x0007e800089a1014 */
[----:B------:R3:W-:Y:S01]  /*41dc0*/  LDGSTS.E [R10+-0x3db00], desc[UR20][R124.64], P1 ;  /* 0xc25000007c0a7fae */ /* 0x0007e200089a1014 */
[----:B-1----:R-:W-:-:S04]  /*41dd0*/  IADD3 R122, P3, PT, R216, UR12, RZ ;  /* 0x0000000cd87a7c10 */ /* 0x002fc8000ff7e0ff */
[----:B------:R-:W-:Y:S02]  /*41de0*/  IADD3.X R123, PT, PT, R217, UR13, RZ, P3, !PT ;  /* 0x0000000dd97b7c10 */ /* 0x000fe40009ffe4ff */
[----:B------:R-:W2:Y:S01]  /*41df0*/  LDL.LU.64 R216, [R1+0x120] ;  /* 0x0001200001d87983 */ /* 0x000ea20000300a00 */
[----:B---3--:R-:W-:-:S03]  /*41e00*/  IADD3 R126, P3, PT, R166, UR12, RZ ;  /* 0x0000000ca67e7c10 */ /* 0x008fc6000ff7e0ff */
        /* <DEDUP_REMOVED lines=16> */
[----:B----4-:R-:W-:-:S03]  /*41f10*/  IADD3 R124, P3, PT, R184, UR12, RZ ;  /* 0x0000000cb87c7c10 */ /* 0x010fc6000ff7e0ff */
[----:B------:R3:W-:Y:S01]  /*41f20*/  STL.64 [R1+0x408], R126 ;  /* 0x0004087e01007387 */ /* 0x0007e20000100a00 */
[----:B------:R-:W-:-:S03]  /*41f30*/  IADD3.X R125, PT, PT, R185, UR13, RZ, P3, !PT ;  /* 0x0000000db97d7c10 */ /* 0x000fc60009ffe4ff */
[----:B------:R3:W-:Y:S01]  /*41f40*/  LDGSTS.E [R10+-0x3c700], desc[UR20][R126.64], P1 ;  /* 0xc39000007e0a7fae */ /* 0x0007e200089a1014 */
[----:B-1----:R-:W-:-:S03]  /*41f50*/  IADD3 R122, P3, PT, R190, UR12, RZ ;  /* 0x0000000cbe7a7c10 */ /* 0x002fc6000ff7e0ff */
[----:B------:R1:W-:Y:S01]  /*41f60*/  STL.64 [R1+0x440], R124 ;  /* 0x0004407c01007387 */ /* 0x0003e20000100a00 */
[----:B------:R-:W-:-:S03]  /*41f70*/  IADD3.X R123, PT, PT, R191, UR13, RZ, P3, !PT ;  /* 0x0000000dbf7b7c10 */ /* 0x000fc60009ffe4ff */
[----:B------:R1:W-:Y:S04]  /*41f80*/  LDGSTS.E [R10+-0x3c300], desc[UR20][R124.64], P1 ;  /* 0xc3d000007c0a7fae */ /* 0x0003e800089a1014 */
[----:B------:R2:W-:Y:S04]  /*41f90*/  STL.64 [R1+0x480], R122 ;  /* 0x0004807a01007387 */ /* 0x0005e80000100a00 */
[----:B------:R2:W-:Y:S01]  /*41fa0*/  LDGSTS.E [R10+-0x3bf00], desc[UR20][R122.64], P1 ;  /* 0xc41000007a0a7fae */ /* 0x0005e200089a1014 */
[----:B---3--:R-:W-:-:S04]  /*41fb0*/  IADD3 R126, P3, PT, R202, UR12, RZ ;  /* 0x0000000cca7e7c10 */ /* 0x008fc8000ff7e0ff */
[----:B------:R-:W-:Y:S02]  /*41fc0*/  IADD3.X R127, PT, PT, R203, UR13, RZ, P3, !PT ;  /* 0x0000000dcb7f7c10 */ /* 0x000fe40009ffe4ff */
[----:B-1----:R-:W-:-:S03]  /*41fd0*/  IADD3 R124, P3, PT, R200, UR12, RZ ;  /* 0x0000000cc87c7c10 */ /* 0x002fc6000ff7e0ff */
[----:B------:R1:W-:Y:S01]  /*41fe0*/  LDGSTS.E [R10+-0x3bb00], desc[UR20][R126.64], P1 ;  /* 0xc45000007e0a7fae */ /* 0x0003e200089a1014 */
[----:B------:R-:W-:-:S03]  /*41ff0*/  IADD3.X R125, PT, PT, R201, UR13, RZ, P3, !PT ;  /* 0x0000000dc97d7c10 */ /* 0x000fc60009ffe4ff */
[----:B------:R1:W-:Y:S04]  /*42000*/  STL.64 [R1+0x4c0], R126 ;  /* 0x0004c07e01007387 */ /* 0x0003e80000100a00 */
[----:B------:R3:W-:Y:S04]  /*42010*/  STL.64 [R1+0x518], R124 ;  /* 0x0005187c01007387 */ /* 0x0007e80000100a00 */
[----:B------:R3:W-:Y:S01]  /*42020*/  LDGSTS.E [R10+-0x3b700], desc[UR20][R124.64], P1 ;  /* 0xc49000007c0a7fae */ /* 0x0007e200089a1014 */
[----:B--2---:R-:W-:-:S04]  /*42030*/  IADD3 R122, P3, PT, R208, UR12, RZ ;  /* 0x0000000cd07a7c10 */ /* 0x004fc8000ff7e0ff */
[----:B------:R-:W-:-:S05]  /*42040*/  IADD3.X R123, PT, PT, R209, UR13, RZ, P3, !PT ;  /* 0x0000000dd17b7c10 */ /* 0x000fca0009ffe4ff */
[----:B------:R2:W-:Y:S04]  /*42050*/  STL.64 [R1+0x568], R122 ;  /* 0x0005687a01007387 */ /* 0x0005e80000100a00 */
[----:B------:R2:W-:Y:S01]  /*42060*/  LDGSTS.E [R10+-0x3b300], desc[UR20][R122.64], P1 ;  /* 0xc4d000007a0a7fae */ /* 0x0005e200089a1014 */
[----:B-1----:R-:W-:-:S04]  /*42070*/  IADD3 R126, P3, PT, R216, UR12, RZ ;  /* 0x0000000cd87e7c10 */ /* 0x002fc8000ff7e0ff */
[----:B------:R-:W-:Y:S02]  /*42080*/  IADD3.X R127, PT, PT, R217, UR13, RZ, P3, !PT ;  /* 0x0000000dd97f7c10 */ /* 0x000fe40009ffe4ff */
[----:B---3--:R-:W-:-:S03]  /*42090*/  IADD3 R124, P3, PT, R120, UR12, RZ ;  /* 0x0000000c787c7c10 */ /* 0x008fc6000ff7e0ff */
[----:B------:R-:W-:Y:S01]  /*420a0*/  LDGSTS.E [R10+-0x3af00], desc[UR20][R126.64], P1 ;  /* 0xc51000007e0a7fae */ /* 0x000fe200089a1014 */
[----:B------:R-:W-:Y:S02]  /*420b0*/  IADD3.X R125, PT, PT, R121, UR13, RZ, P3, !PT ;  /* 0x0000000d797d7c10 */ /* 0x000fe40009ffe4ff */
[----:B--2---:R-:W-:Y:S01]  /*420c0*/  IADD3 R122, P3, PT, R118, UR12, RZ ;  /* 0x0000000c767a7c10 */ /* 0x004fe2000ff7e0ff */
[----:B------:R-:W-:Y:S03]  /*420d0*/  STL.64 [R1+0x5b8], R126 ;  /* 0x0005b87e01007387 */ /* 0x000fe60000100a00 */
[----:B------:R-:W-:Y:S01]  /*420e0*/  IADD3.X R123, PT, PT, R119, UR13, RZ, P3, !PT ;  /* 0x0000000d777b7c10 */ /* 0x000fe20009ffe4ff */
[----:B------:R-:W-:Y:S04]  /*420f0*/  STL.64 [R1+0x680], R124 ;  /* 0x0006807c01007387 */ /* 0x000fe80000100a00 */
[----:B------:R-:W-:Y:S04]  /*42100*/  LDGSTS.E [R10+-0x3ab00], desc[UR20][R124.64], P1 ;  /* 0xc55000007c0a7fae */ /* 0x000fe800089a1014 */
[----:B------:R1:W-:Y:S04]  /*42110*/  STL.64 [R1+0x6d8], R122 ;  /* 0x0006d87a01007387 */ /* 0x0003e80000100a00 */
[----:B------:R1:W-:Y:S04]  /*42120*/  LDGSTS.E [R10+-0x3a700], desc[UR20][R122.64], P1 ;  /* 0xc59000007a0a7fae */ /* 0x0003e800089a1014 */
[----:B------:R-:W2:Y:S04]  /*42130*/  LDL.LU.64 R178, [R1+0x6c8] ;  /* 0x0006c80001b27983 */ /* 0x000ea80000300a00 */
[----:B------:R-:W3:Y:S01]  /*42140*/  LDL.LU.64 R208, [R1+0x6a0] ;  /* 0x0006a00001d07983 */ /* 0x000ee20000300a00 */
[----:B-1----:R-:W-:-:S04]  /*42150*/  IADD3 R122, P3, PT, R116, UR12, RZ ;  /* 0x0000000c747a7c10 */ /* 0x002fc8000ff7e0ff */
[----:B------:R-:W-:Y:S02]  /*42160*/  IADD3.X R123, PT, PT, R117, UR13, RZ, P3, !PT ;  /* 0x0000000d757b7c10 */ /* 0x000fe40009ffe4ff */
[----:B------:R-:W-:-:S03]  /*42170*/  IADD3 R120, P3, PT, R114, UR12, RZ ;  /* 0x0000000c72787c10 */ /* 0x000fc6000ff7e0ff */
[----:B------:R-:W-:Y:S01]  /*42180*/  LDGSTS.E [R10+-0x3a300], desc[UR20][R122.64], P1 ;  /* 0xc5d000007a0a7fae */ /* 0x000fe200089a1014 */
[----:B------:R-:W-:Y:S02]  /*42190*/  IADD3.X R121, PT, PT, R115, UR13, RZ, P3, !PT ;  /* 0x0000000d73797c10 */ /* 0x000fe40009ffe4ff */
[----:B------:R-:W-:Y:S01]  /*421a0*/  IADD3 R118, P3, PT, R112, UR12, RZ ;  /* 0x0000000c70767c10 */ /* 0x000fe2000ff7e0ff */
[----:B------:R-:W-:Y:S03]  /*421b0*/  STL.64 [R1+0x720], R122 ;  /* 0x0007207a01007387 */ /* 0x000fe60000100a00 */
[----:B------:R-:W-:Y:S01]  /*421c0*/  IADD3.X R119, PT, PT, R113, UR13, RZ, P3, !PT ;  /* 0x0000000d71777c10 */ /* 0x000fe20009ffe4ff */
[----:B------:R-:W-:Y:S04]  /*421d0*/  STL.64 [R1+0x788], R120 ;  /* 0x0007887801007387 */ /* 0x000fe80000100a00 */
[----:B------:R-:W-:Y:S04]  /*421e0*/  STL.64 [R1+0x7c8], R118 ;  /* 0x0007c87601007387 */ /* 0x000fe80000100a00 */
[----:B------:R-:W4:Y:S01]  /*421f0*/  LDL.LU.64 R216, [R1+0x670] ;  /* 0x0006700001d87983 */ /* 0x000f220000300a00 */
[----:B------:R-:W-:-:S03]  /*42200*/  IADD3 R116, P3, PT, R110, UR12, RZ ;  /* 0x0000000c6e747c10 */ /* 0x000fc6000ff7e0ff */
[----:B------:R-:W4:Y:S01]  /*42210*/  LDL.LU.64 R182, [R1+0x618] ;  /* 0x0006180001b67983 */ /* 0x000f220000300a00 */
[----:B------:R-:W-:Y:S02]  /*42220*/  IADD3.X R117, PT, PT, R111, UR13, RZ, P3, !PT ;  /* 0x0000000d6f757c10 */ /* 0x000fe40009ffe4ff */
[----:B------:R-:W-:Y:S01]  /*42230*/  IADD3 R114, P3, PT, R108, UR12, RZ ;  /* 0x0000000c6c727c10 */ /* 0x000fe2000ff7e0ff */
[----:B------:R-:W4:Y:S03]  /*42240*/  LDL.LU.64 R184, [R1+0x5f0] ;  /* 0x0005f00001b87983 */ /* 0x000f260000300a00 */
        /* <DEDUP_REMOVED lines=13> */
[----:B------:R-:W4:Y:S03]  /*42320*/  LDL.LU.64 R190, [R1+0x598] ;  /* 0x0005980001be7983 */ /* 0x000f260000300a00 */
[----:B------:R-:W-:Y:S01]  /*42330*/  IADD3.X R107, PT, PT, R89, UR13, RZ, P3, !PT ;  /* 0x0000000d596b7c10 */ /* 0x000fe20009ffe4ff */
[----:B------:R-:W4:Y:S04]  /*42340*/  LDL.LU.64 R202, [R1+0x548] ;  /* 0x0005480001ca7983 */ /* 0x000f280000300a00 */
[----:B------:R-:W-:Y:S04]  /*42350*/  STL.64 [R1+0x8b0], R110 ;  /* 0x0008b06e01007387 */ /* 0x000fe80000100a00 */
[----:B------:R-:W-:Y:S04]  /*42360*/  STL.64 [R1+0x8c8], R108 ;  /* 0x0008c86c01007387 */ /* 0x000fe80000100a00 */
[----:B------:R-:W-:Y:S04]  /*42370*/  STL.64 [R1+0x8e0], R106 ;  /* 0x0008e06a01007387 */ /* 0x000fe80000100a00 */
[----:B------:R-:W4:Y:S04]  /*42380*/  LDL.LU.64 R200, [R1+0x508] ;  /* 0x0005080001c87983 */ /* 0x000f280000300a00 */
[----:B------:R-:W-:Y:S04]  /*42390*/  LDGSTS.E [R10+-0x39700], desc[UR20][R116.64], P1 ;  /* 0xc6900000740a7fae */ /* 0x000fe800089a1014 */
[----:B------:R-:W-:Y:S01]  /*423a0*/  LDGSTS.E [R10+-0x39300], desc[UR20][R114.64], P1 ;  /* 0xc6d00000720a7fae */ /* 0x000fe200089a1014 */
[----:B------:R-:W-:-:S03]  /*423b0*/  VIADD R9, R9, 0x100000 ;  /* 0x0010000009097836 */ /* 0x000fc60000000000 */
[----:B------:R-:W-:Y:S04]  /*423c0*/  LDGSTS.E [R10+-0x38f00], desc[UR20][R112.64], P1 ;  /* 0xc7100000700a7fae */ /* 0x000fe800089a1014 */
[----:B------:R-:W-:Y:S04]  /*423d0*/  LDGSTS.E [R10+-0x38b00], desc[UR20][R110.64], P1 ;  /* 0xc75000006e0a7fae */ /* 0x000fe800089a1014 */
[----:B------:R-:W-:Y:S04]  /*423e0*/  LDGSTS.E [R10+-0x38700], desc[UR20][R108.64], P1 ;  /* 0xc79000006c0a7fae */ /* 0x000fe800089a1014 */
[----:B------:R1:W-:Y:S01]  /*423f0*/  LDGSTS.E [R10+-0x38300], desc[UR20][R106.64], P1 ;  /* 0xc7d000006a0a7fae */ /* 0x0003e200089a1014 */
[----:B--2---:R-:W-:-:S04]  /*42400*/  IADD3 R124, P3, PT, R178, UR12, RZ ;  /* 0x0000000cb27c7c10 */ /* 0x004fc8000ff7e0ff */
[----:B------:R-:W-:Y:S02]  /*42410*/  IADD3.X R125, PT, PT, R179, UR13, RZ, P3, !PT ;  /* 0x0000000db37d7c10 */ /* 0x000fe40009ffe4ff */
[----:B---3--:R-:W-:-:S03]  /*42420*/  IADD3 R142, P3, PT, R208, UR12, RZ ;  /* 0x0000000cd08e7c10 */ /* 0x008fc6000ff7e0ff */
[----:B------:R-:W-:Y:S01]  /*42430*/  LDGSTS.E [R9+-0x3fe80], desc[UR20][R124.64], P1 ;  /* 0xc01800007c097fae */ /* 0x000fe200089a1014 */
[----:B------:R-:W-:-:S03]  /*42440*/  IADD3.X R143, PT, PT, R209, UR13, RZ, P3, !PT ;  /* 0x0000000dd18f7c10 */ /* 0x000fc60009ffe4ff */
[----:B------:R-:W2:Y:S04]  /*42450*/  LDL.LU.64 R208, [R1+0x4b8] ;  /* 0x0004b80001d07983 */ /* 0x000ea80000300a00 */
[----:B------:R-:W3:Y:S04]  /*42460*/  LDL.LU.64 R160, [R1+0x470] ;  /* 0x0004700001a07983 */ /* 0x000ee80000300a00 */
[----:B------:R-:W-:Y:S01]  /*42470*/  LDGSTS.E [R9+-0x3fa80], desc[UR20][R142.64], P1 ;  /* 0xc05800008e097fae */ /* 0x000fe200089a1014 */
[----:B----4-:R-:W-:-:S04]  /*42480*/  IADD3 R158, P3, PT, R216, UR12, RZ ;  /* 0x0000000cd89e7c10 */ /* 0x010fc8000ff7e0ff */
[----:B------:R-:W-:Y:S02]  /*42490*/  IADD3.X R159, PT, PT, R217, UR13, RZ, P3, !PT ;  /* 0x0000000dd99f7c10 */ /* 0x000fe40009ffe4ff */
[----:B------:R-:W4:Y:S01]  /*424a0*/  LDL.LU.64 R216, [R1+0x418] ;  /* 0x0004180001d87983 */ /* 0x000f220000300a00 */
[----:B------:R-:W-:-:S03]  /*424b0*/  IADD3 R174, P3, PT, R182, UR12, RZ ;  /* 0x0000000cb6ae7c10 */ /* 0x000fc6000ff7e0ff */
[----:B------:R-:W4:Y:S01]  /*424c0*/  LDL.LU.64 R164, [R1+0x3f0] ;  /* 0x0003f00001a47983 */ /* 0x000f220000300a00 */
[----:B------:R-:W-:Y:S02]  /*424d0*/  IADD3.X R175, PT, PT, R183, UR13, RZ, P3, !PT ;  /* 0x0000000db7af7c10 */ /* 0x000fe40009ffe4ff */
[----:B------:R-:W-:Y:S01]  /*424e0*/  IADD3 R248, P3, PT, R184, UR12, RZ ;  /* 0x0000000cb8f87c10 */ /* 0x000fe2000ff7e0ff */
[----:B------:R-:W4:Y:S03]  /*424f0*/  LDL.LU.64 R166, [R1+0x388] ;  /* 0x0003880001a67983 */ /* 0x000f260000300a00 */
[----:B------:R-:W-:Y:S01]  /*42500*/  IADD3.X R249, PT, PT, R185, UR13, RZ, P3, !PT ;  /* 0x0000000db9f97c10 */ /* 0x000fe20009ffe4ff */
[----:B------:R-:W4:Y:S04]  /*42510*/  LDL.LU.64 R178, [R1+0x338] ;  /* 0x0003380001b27983 */ /* 0x000f280000300a00 */
[----:B------:R-:W4:Y:S04]  /*42520*/  LDL.LU.64 R182, [R1+0x2f8] ;  /* 0x0002f80001b67983 */ /* 0x000f280000300a00 */
[----:B------:R-:W-:Y:S04]  /*42530*/  LDGSTS.E [R9+-0x3f680], desc[UR20][R158.64], P1 ;  /* 0xc09800009e097fae */ /* 0x000fe800089a1014 */
[----:B------:R-:W-:Y:S01]  /*42540*/  LDGSTS.E [R9+-0x3f280], desc[UR20][R174.64], P1 ;  /* 0xc0d80000ae097fae */ /* 0x000fe200089a1014 */
[----:B------:R-:W-:-:S03]  /*42550*/  IADD3 R102, P3, PT, R190, UR12, RZ ;  /* 0x0000000cbe667c10 */ /* 0x000fc6000ff7e0ff */
[----:B------:R-:W-:Y:S01]  /*42560*/  LDGSTS.E [R9+-0x3ee80], desc[UR20][R248.64], P1 ;  /* 0xc1180000f8097fae */ /* 0x000fe200089a1014 */
[----:B------:R-:W-:Y:S02]  /*42570*/  IADD3.X R103, PT, PT, R191, UR13, RZ, P3, !PT ;  /* 0x0000000dbf677c10 */ /* 0x000fe40009ffe4ff */
[----:B------:R-:W-:-:S03]  /*42580*/  IADD3 R88, P3, PT, R202, UR12, RZ ;  /* 0x0000000cca587c10 */ /* 0x000fc6000ff7e0ff */
[----:B------:R2:W-:Y:S01]  /*42590*/  STL.64 [R1+0x120], R102 ;  /* 0x0001206601007387 */ /* 0x0005e20000100a00 */
[----:B------:R-:W-:-:S03]  /*425a0*/  IADD3.X R89, PT, PT, R203, UR13, RZ, P3, !PT ;  /* 0x0000000dcb597c10 */ /* 0x000fc60009ffe4ff */
[----:B------:R-:W4:Y:S04]  /*425b0*/  LDL.LU.64 R184, [R1+0x2c0] ;  /* 0x0002c00001b87983 */ /* 0x000f280000300a00 */
[----:B------:R-:W4:Y:S01]  /*425c0*/  LDL.LU.64 R190, [R1+0x270] ;  /* 0x0002700001be7983 */ /* 0x000f220000300a00 */
[----:B-1----:R-:W-:-:S03]  /*425d0*/  IADD3 R10, P3, PT, R200, UR12, RZ ;  /* 0x0000000cc80a7c10 */ /* 0x002fc6000ff7e0ff */
[----:B------:R2:W-:Y:S01]  /*425e0*/  LDGSTS.E [R9+-0x3ea80], desc[UR20][R102.64], P1 ;  /* 0xc158000066097fae */ /* 0x0005e200089a1014 */
[----:B------:R-:W-:-:S03]  /*425f0*/  IADD3.X R11, PT, PT, R201, UR13, RZ, P3, !PT ;  /* 0x0000000dc90b7c10 */ /* 0x000fc60009ffe4ff */
[----:B------:R3:W-:Y:S04]  /*42600*/  STL.64 [R1+0x168], R88 ;  /* 0x0001685801007387 */ /* 0x0007e80000100a00 */
[----:B------:R4:W-:Y:S04]  /*42610*/  STL.64 [R1+0x190], R10 ;  /* 0x0001900a01007387 */ /* 0x0009e80000100a00 */
[----:B------:R-:W4:Y:S04]  /*42620*/  LDL.LU.64 R202, [R1+0x230] ;  /* 0x0002300001ca7983 */ /* 0x000f280000300a00 */
[----:B------:R3:W-:Y:S04]  /*42630*/  LDGSTS.E [R9+-0x3e680], desc[UR20][R88.64], P1 ;  /* 0xc198000058097fae */ /* 0x0007e800089a1014 */
        /* <DEDUP_REMOVED lines=10> */
[----:B----4-:R-:W-:-:S04]  /*426e0*/  IADD3 R10, P3, PT, R216, UR12, RZ ;  /* 0x0000000cd80a7c10 */ /* 0x010fc8000ff7e0ff */
[----:B------:R-:W-:Y:S02]  /*426f0*/  IADD3.X R11, PT, PT, R217, UR13, RZ, P3, !PT ;  /* 0x0000000dd90b7c10 */ /* 0x000fe40009ffe4ff */
[----:B------:R-:W4:Y:S01]  /*42700*/  LDL.LU.64 R216, [R1+0x138] ;  /* 0x0001380001d87983 */ /* 0x000f220000300a00 */
[----:B-1----:R-:W-:-:S03]  /*42710*/  IADD3 R102, P3, PT, R164, UR12, RZ ;  /* 0x0000000ca4667c10 */ /* 0x002fc6000ff7e0ff */
[----:B------:R3:W-:Y:S01]  /*42720*/  STL.64 [R1+0x240], R88 ;  /* 0x0002405801007387 */ /* 0x0007e20000100a00 */
[----:B------:R-:W-:-:S03]  /*42730*/  IADD3.X R103, PT, PT, R165, UR13, RZ, P3, !PT ;  /* 0x0000000da5677c10 */ /* 0x000fc60009ffe4ff */
[----:B------:R1:W-:Y:S04]  /*42740*/  STL.64 [R1+0x288], R10 ;  /* 0x0002880a01007387 */ /* 0x0003e80000100a00 */
        /* <DEDUP_REMOVED lines=28> */
[----:B------:R4:W-:Y:S04]  /*42910*/  LDGSTS.E [R9+-0x3ba80], desc[UR20][R102.64], P1 ;  /* 0xc458000066097fae */ /* 0x0009e800089a1014 */
[----:B------:R1:W-:Y:S04]  /*42920*/  STL.64 [R1+0x498], R88 ;  /* 0x0004985801007387 */ /* 0x0003e80000100a00 */
[----:B------:R1:W-:Y:S01]  /*42930*/  LDGSTS.E [R9+-0x3b680], desc[UR20][R88.64], P1 ;  /* 0xc498000058097fae */ /* 0x0003e200089a1014 */
[----:B--2---:R-:W-:-:S04]  /*42940*/  IADD3 R10, P3, PT, R208, UR12, RZ ;  /* 0x0000000cd00a7c10 */ /* 0x004fc8000ff7e0ff */
[----:B------:R-:W-:-:S05]  /*42950*/  IADD3.X R11, PT, PT, R209, UR13, RZ, P3, !PT ;  /* 0x0000000dd10b7c10 */ /* 0x000fca0009ffe4ff */
[----:B------:R2:W-:Y:S04]  /*42960*/  STL.64 [R1+0x4c8], R10 ;  /* 0x0004c80a01007387 */ /* 0x0005e80000100a00 */
[----:B------:R2:W-:Y:S01]  /*42970*/  LDGSTS.E [R9+-0x3b280], desc[UR20][R10.64], P1 ;  /* 0xc4d800000a097fae */ /* 0x0005e200089a1014 */
[----:B----4-:R-:W-:-:S04]  /*42980*/  IADD3 R102, P3, PT, R216, UR12, RZ ;  /* 0x0000000cd8667c10 */ /* 0x010fc8000ff7e0ff */
[----:B------:R-:W-:Y:S02]  /*42990*/  IADD3.X R103, PT, PT, R217, UR13, RZ, P3, !PT ;  /* 0x0000000dd9677c10 */ /* 0x000fe40009ffe4ff */
[----:B-1----:R-:W-:-:S03]  /*429a0*/  IADD3 R88, P3, PT, R228, UR12, RZ ;  /* 0x0000000ce4587c10 */ /* 0x002fc6000ff7e0ff */
[----:B------:R1:W-:Y:S01]  /*429b0*/  LDGSTS.E [R9+-0x3ae80], desc[UR20][R102.64], P1 ;  /* 0xc518000066097fae */ /* 0x0003e200089a1014 */
[----:B------:R-:W-:Y:S02]  /*429c0*/  IADD3.X R89, PT, PT, R229, UR13, RZ, P3, !PT ;  /* 0x0000000de5597c10 */ /* 0x000fe40009ffe4ff */
[----:B--2---:R-:W-:Y:S01]  /*429d0*/  IADD3 R10, P3, PT, R226, UR12, RZ ;  /* 0x0000000ce20a7c10 */ /* 0x004fe2000ff7e0ff */
[----:B------:R1:W-:Y:S03]  /*429e0*/  STL.64 [R1+0x508], R102 ;  /* 0x0005086601007387 */ /* 0x0003e60000100a00 */
[----:B------:R-:W-:Y:S01]  /*429f0*/  IADD3.X R11, PT, PT, R227, UR13, RZ, P3, !PT ;  /* 0x0000000de30b7c10 */ /* 0x000fe20009ffe4ff */
[----:B------:R2:W-:Y:S04]  /*42a00*/  STL.64 [R1+0x560], R88 ;  /* 0x0005605801007387 */ /* 0x0005e80000100a00 */
        /* <DEDUP_REMOVED lines=9> */
[----:B------:R4:W-:Y:S01]  /*42aa0*/  STL.64 [R1+0x668], R102 ;  /* 0x0006686601007387 */ /* 0x0009e20000100a00 */
[----:B-1----:R-:W-:-:S03]  /*42ab0*/  IADD3 R10, P3, PT, R220, UR12, RZ ;  /* 0x0000000cdc0a7c10 */ /* 0x002fc6000ff7e0ff */
[----:B------:R4:W-:Y:S01]  /*42ac0*/  LDGSTS.E [R9+-0x3a280], desc[UR20][R102.64], P1 ;  /* 0xc5d8000066097fae */ /* 0x0009e200089a1014 */
[----:B------:R-:W-:-:S03]  /*42ad0*/  IADD3.X R11, PT, PT, R221, UR13, RZ, P3, !PT ;  /* 0x0000000ddd0b7c10 */ /* 0x000fc60009ffe4ff */
[----:B------:R1:W-:Y:S04]  /*42ae0*/  STL.64 [R1+0x670], R88 ;  /* 0x0006705801007387 */ /* 0x0003e80000100a00 */
[----:B------:R1:W-:Y:S01]  /*42af0*/  LDGSTS.E [R9+-0x39e80], desc[UR20][R88.64], P1 ;  /* 0xc618000058097fae */ /* 0x0003e200089a1014 */
[----:B----4-:R-:W-:-:S03]  /*42b00*/  IADD3 R102, P3, PT, R86, UR12, RZ ;  /* 0x0000000c56667c10 */ /* 0x010fc6000ff7e0ff */
[----:B------:R4:W-:Y:S01]  /*42b10*/  STL.64 [R1+0x6c8], R10 ;  /* 0x0006c80a01007387 */ /* 0x0009e20000100a00 */
[----:B------:R-:W-:-:S03]  /*42b20*/  IADD3.X R103, PT, PT, R87, UR13, RZ, P3, !PT ;  /* 0x0000000d57677c10 */ /* 0x000fc60009ffe4ff */
[----:B------:R-:W2:Y:S01]  /*42b30*/  LDL.LU.64 R190, [R1+0x6e8] ;  /* 0x0006e80001be7983 */ /* 0x000ea20000300a00 */
[----:B-1----:R-:W-:-:S03]  /*42b40*/  IADD3 R88, P3, PT, R84, UR12, RZ ;  /* 0x0000000c54587c10 */ /* 0x002fc6000ff7e0ff */
[----:B------:R4:W-:Y:S01]  /*42b50*/  LDGSTS.E [R9+-0x39a80], desc[UR20][R10.64], P1 ;  /* 0xc65800000a097fae */ /* 0x0009e200089a1014 */
[----:B------:R-:W-:-:S03]  /*42b60*/  IADD3.X R89, PT, PT, R85, UR13, RZ, P3, !PT ;  /* 0x0000000d55597c10 */ /* 0x000fc60009ffe4ff */
[----:B------:R-:W2:Y:S04]  /*42b70*/  LDL.LU.64 R202, [R1+0x6b8] ;  /* 0x0006b80001ca7983 */ /* 0x000ea80000300a00 */
[----:B------:R-:W2:Y:S01]  /*42b80*/  LDL.LU.64 R200, [R1+0x698] ;  /* 0x0006980001c87983 */ /* 0x000ea20000300a00 */
[----:B----4-:R-:W-:-:S03]  /*42b90*/  IADD3 R10, P3, PT, R82, UR12, RZ ;  /* 0x0000000c520a7c10 */ /* 0x010fc6000ff7e0ff */
[----:B------:R-:W-:Y:S01]  /*42ba0*/  STL.64 [R1+0x770], R102 ;  /* 0x0007706601007387 */ /* 0x000fe20000100a00 */
[----:B------:R-:W-:-:S03]  /*42bb0*/  IADD3.X R11, PT, PT, R83, UR13, RZ, P3, !PT ;  /* 0x0000000d530b7c10 */ /* 0x000fc60009ffe4ff */
[----:B------:R-:W-:Y:S04]  /*42bc0*/  STL.64 [R1+0x7c0], R88 ;  /* 0x0007c05801007387 */ /* 0x000fe80000100a00 */
[----:B------:R1:W-:Y:S04]  /*42bd0*/  STL.64 [R1+0x800], R10 ;  /* 0x0008000a01007387 */ /* 0x0003e80000100a00 */
[----:B------:R-:W4:Y:S04]  /*42be0*/  LDL.LU.64 R216, [R1+0x660] ;  /* 0x0006600001d87983 */ /* 0x000f280000300a00 */
[----:B------:R-:W4:Y:S01]  /*42bf0*/  LDL.LU.64 R166, [R1+0x600] ;  /* 0x0006000001a67983 */ /* 0x000f220000300a00 */
[----:B------:R-:W-:-:S03]  /*42c00*/  IADD3 R84, P3, PT, R80, UR12, RZ ;  /* 0x0000000c50547c10 */ /* 0x000fc6000ff7e0ff */
[----:B------:R-:W4:Y:S01]  /*42c10*/  LDL.LU.64 R208, [R1+0x5b0] ;  /* 0x0005b00001d07983 */ /* 0x000f220000300a00 */
[----:B------:R-:W-:Y:S02]  /*42c20*/  IADD3.X R85, PT, PT, R81, UR13, RZ, P3, !PT ;  /* 0x0000000d51557c10 */ /* 0x000fe40009ffe4ff */
[----:B------:R-:W-:Y:S01]  /*42c30*/  IADD3 R82, P3, PT, R78, UR12, RZ ;  /* 0x0000000c4e527c10 */ /* 0x000fe2000ff7e0ff */
[----:B------:R-:W-:Y:S03]  /*42c40*/  LDGSTS.E [R9+-0x39680], desc[UR20][R102.64], P1 ;  /* 0xc698000066097fae */ /* 0x000fe600089a1014 */
[----:B------:R-:W-:Y:S01]  /*42c50*/  IADD3.X R83, PT, PT, R79, UR13, RZ, P3, !PT ;  /* 0x0000000d4f537c10 */ /* 0x000fe20009ffe4ff */
[----:B------:R-:W-:Y:S04]  /*42c60*/  LDGSTS.E [R9+-0x39280], desc[UR20][R88.64], P1 ;  /* 0xc6d8000058097fae */ /* 0x000fe800089a1014 */
[----:B------:R1:W-:Y:S04]  /*42c70*/  LDGSTS.E [R9+-0x38e80], desc[UR20][R10.64], P1 ;  /* 0xc71800000a097fae */ /* 0x0003e800089a1014 */
[----:B------:R-:W-:Y:S01]  /*42c80*/  STL.64 [R1+0x848], R84 ;  /* 0x0008485401007387 */ /* 0x000fe20000100a00 */
[----:B-1----:R-:W-:-:S03]  /*42c90*/  IADD3 R10, P3, PT, R76, UR12, RZ ;  /* 0x0000000c4c0a7c10 */ /* 0x002fc6000ff7e0ff */
[----:B------:R-:W-:Y:S01]  /*42ca0*/  LDGSTS.E [R9+-0x38a80], desc[UR20][R84.64], P1 ;  /* 0xc758000054097fae */ /* 0x000fe200089a1014 */
[----:B------:R-:W-:-:S03]  /*42cb0*/  IADD3.X R11, PT, PT, R77, UR13, RZ, P3, !PT ;  /* 0x0000000d4d0b7c10 */ /* 0x000fc60009ffe4ff */
[----:B------:R-:W-:Y:S04]  /*42cc0*/  STL.64 [R1+0x880], R82 ;  /* 0x0008805201007387 */ /* 0x000fe80000100a00 */
[----:B------:R1:W-:Y:S04]  /*42cd0*/  STL.64 [R1+0x8a8], R10 ;  /* 0x0008a80a01007387 */ /* 0x0003e80000100a00 */
[----:B------:R-:W4:Y:S04]  /*42ce0*/  LDL.LU.64 R178, [R1+0x558] ;  /* 0x0005580001b27983 */ /* 0x000f280000300a00 */
[----:B------:R-:W-:Y:S04]  /*42cf0*/  LDGSTS.E [R9+-0x38680], desc[UR20][R82.64], P1 ;  /* 0xc798000052097fae */ /* 0x000fe800089a1014 */
[----:B------:R1:W-:Y:S01]  /*42d00*/  LDGSTS.E [R9+-0x38280], desc[UR20][R10.64], P1 ;  /* 0xc7d800000a097fae */ /* 0x0003e200089a1014 */
[----:B---3--:R-:W-:-:S04]  /*42d10*/  IADD3 R126, P3, PT, R182, UR12, RZ ;  /* 0x0000000cb67e7c10 */ /* 0x008fc8000ff7e0ff */
[----:B------:R-:W-:Y:S02]  /*42d20*/  IADD3.X R127, PT, PT, R183, UR13, RZ, P3, !PT ;  /* 0x0000000db77f7c10 */ /* 0x000fe40009ffe4ff */
[----:B------:R-:W3:Y:S01]  /*42d30*/  LDL.LU.64 R182, [R1+0x500] ;  /* 0x0005000001b67983 */ /* 0x000ee20000300a00 */
[----:B--2---:R-:W-:-:S04]  /*42d40*/  IADD3 R144, P3, PT, R184, UR12, RZ ;  /* 0x0000000cb8907c10 */ /* 0x004fc8000ff7e0ff */
[----:B------:R-:W-:Y:S02]  /*42d50*/  IADD3.X R145, PT, PT, R185, UR13, RZ, P3, !PT ;  /* 0x0000000db9917c10 */ /* 0x000fe40009ffe4ff */
[----:B------:R-:W2:Y:S01]  /*42d60*/  LDL.LU.64 R184, [R1+0x4a8] ;  /* 0x0004a80001b87983 */ /* 0x000ea20000300a00 */
[----:B------:R-:W-:-:S04]  /*42d70*/  IADD3 R160, P3, PT, R190, UR12, RZ ;  /* 0x0000000cbea07c10 */ /* 0x000fc8000ff7e0ff */
[----:B------:R-:W-:Y:S02]  /*42d80*/  IADD3.X R161, PT, PT, R191, UR13, RZ, P3, !PT ;  /* 0x0000000dbfa17c10 */ /* 0x000fe40009ffe4ff */
[----:B------:R-:W-:-:S04]  /*42d90*/  IADD3 R190, P3, PT, R202, UR12, RZ ;  /* 0x0000000ccabe7c10 */ /* 0x000fc8000ff7e0ff */
[----:B------:R-:W-:Y:S02]  /*42da0*/  IADD3.X R191, PT, PT, R203, UR13, RZ, P3, !PT ;  /* 0x0000000dcbbf7c10 */ /* 0x000fe40009ffe4ff */
[----:B------:R-:W2:Y:S01]  /*42db0*/  LDL.LU.64 R202, [R1+0x460] ;  /* 0x0004600001ca7983 */ /* 0x000ea20000300a00 */
[----:B------:R-:W-:-:S04]  /*42dc0*/  IADD3 R222, P3, PT, R200, UR12, RZ ;  /* 0x0000000cc8de7c10 */ /* 0x000fc8000ff7e0ff */
[----:B------:R-:W-:Y:S02]  /*42dd0*/  IADD3.X R223, PT, PT, R201, UR13, RZ, P3, !PT ;  /* 0x0000000dc9df7c10 */ /* 0x000fe40009ffe4ff */
[----:B------:R-:W2:Y:S01]  /*42de0*/  LDL.LU.64 R200, [R1+0x3f8] ;  /* 0x0003f80001c87983 */ /* 0x000ea20000300a00 */
[----:B----4-:R-:W-:-:S04]  /*42df0*/  IADD3 R226, P3, PT, R216, UR12, RZ ;  /* 0x0000000cd8e27c10 */ /* 0x010fc8000ff7e0ff */
[----:B------:R-:W-:Y:S02]  /*42e00*/  IADD3.X R227, PT, PT, R217, UR13, RZ, P3, !PT ;  /* 0x0000000dd9e37c10 */ /* 0x000fe40009ffe4ff */
[----:B------:R-:W4:Y:S01]  /*42e10*/  LDL.LU.64 R216, [R1+0x398] ;  /* 0x0003980001d87983 */ /* 0x000f220000300a00 */
[----:B------:R-:W-:-:S03]  /*42e20*/  IADD3 R76, P3, PT, R166, UR12, RZ ;  /* 0x0000000ca64c7c10 */ /* 0x000fc6000ff7e0ff */
[----:B------:R-:W4:Y:S01]  /*42e30*/  LDL.LU.64 R132, [R1+0x350] ;  /* 0x0003500001847983 */ /* 0x000f220000300a00 */
[----:B------:R-:W-:Y:S02]  /*42e40*/  IADD3.X R77, PT, PT, R167, UR13, RZ, P3, !PT ;  /* 0x0000000da74d7c10 */ /* 0x000fe40009ffe4ff */
[----:B-1----:R-:W-:-:S04]  /*42e50*/  IADD3 R10, P3, PT, R208, UR12, RZ ;  /* 0x0000000cd00a7c10 */ /* 0x002fc8000ff7e0ff */
[----:B------:R-:W-:Y:S01]  /*42e60*/  IADD3.X R11, PT, PT, R209, UR13, RZ, P3, !PT ;  /* 0x0000000dd10b7c10 */ /* 0x000fe20009ffe4ff */
[----:B------:R3:W-:Y:S04]  /*42e70*/  STL.64 [R1+0x138], R76 ;  /* 0x0001384c01007387 */ /* 0x0007e80000100a00 */
[----:B------:R2:W-:Y:S01]  /*42e80*/  STL.64 [R1+0x188], R10 ;  /* 0x0001880a01007387 */ /* 0x0005e20000100a00 */
[----:B------:R-:W-:-:S03]  /*42e90*/  VIADD R8, R8, 0x100000 ;  /* 0x0010000008087836 */ /* 0x000fc60000000000 */
[----:B------:R-:W4:Y:S04]  /*42ea0*/  LDL.LU.64 R208, [R1+0x310] ;  /* 0x0003100001d07983 */ /* 0x000f280000300a00 */
[----:B------:R-:W-:Y:S04]  /*42eb0*/  LDGSTS.E [R8+-0x3fe00], desc[UR20][R126.64], P1 ;  /* 0xc02000007e087fae */ /* 0x000fe800089a1014 */
[----:B------:R-:W-:Y:S04]  /*42ec0*/  LDGSTS.E [R8+-0x3fa00], desc[UR20][R144.64], P1 ;  /* 0xc060000090087fae */ /* 0x000fe800089a1014 */
[----:B------:R-:W-:Y:S04]  /*42ed0*/  LDGSTS.E [R8+-0x3f600], desc[UR20][R160.64], P1 ;  /* 0xc0a00000a0087fae */ /* 0x000fe800089a1014 */
[----:B------:R-:W-:Y:S01]  /*42ee0*/  LDGSTS.E [R8+-0x3f200], desc[UR20][R190.64], P1 ;  /* 0xc0e00000be087fae */ /* 0x000fe200089a1014 */
[----:B------:R-:W-:-:S03]  /*42ef0*/  IADD3 R78, P3, PT, R178, UR12, RZ ;  /* 0x0000000cb24e7c10 */ /* 0x000fc6000ff7e0ff */
[----:B------:R-:W-:Y:S01]  /*42f00*/  LDGSTS.E [R8+-0x3ee00], desc[UR20][R222.64], P1 ;  /* 0xc1200000de087fae */ /* 0x000fe200089a1014 */
[----:B------:R-:W-:-:S03]  /*42f10*/  IADD3.X R79, PT, PT, R179, UR13, RZ, P3, !PT ;  /* 0x0000000db34f7c10 */ /* 0x000fc60009ffe4ff */
[----:B------:R-:W-:Y:S04]  /*42f20*/  LDGSTS.E [R8+-0x3ea00], desc[UR20][R226.64], P1 ;  /* 0xc1600000e2087fae */ /* 0x000fe800089a1014 */
[----:B------:R3:W-:Y:S04]  /*42f30*/  LDGSTS.E [R8+-0x3e600], desc[UR20][R76.64], P1 ;  /* 0xc1a000004c087fae */ /* 0x0007e800089a1014 */
[----:B------:R-:W4:Y:S04]  /*42f40*/  LDL.LU.64 R148, [R1+0x2d0] ;  /* 0x0002d00001947983 */ /* 0x000f280000300a00 */
[----:B------:R1:W-:Y:S04]  /*42f50*/  STL.64 [R1+0x1b0], R78 ;  /* 0x0001b04e01007387 */ /* 0x0003e80000100a00 */
[----:B------:R-:W4:Y:S04]  /*42f60*/  LDL.LU.64 R164, [R1+0x268] ;  /* 0x0002680001a47983 */ /* 0x000f280000300a00 */
[----:B------:R2:W-:Y:S04]  /*42f70*/  LDGSTS.E [R8+-0x3e200], desc[UR20][R10.64], P1 ;  /* 0xc1e000000a087fae */ /* 0x0005e800089a1014 */
[----:B------:R1:W-:Y:S01]  /*42f80*/  LDGSTS.E [R8+-0x3de00], desc[UR20][R78.64], P1 ;  /* 0xc22000004e087fae */ /* 0x0003e200089a1014 */
[----:B---3--:R-:W-:-:S04]  /*42f90*/  IADD3 R76, P3, PT, R182, UR12, RZ ;  /* 0x0000000cb64c7c10 */ /* 0x008fc8000ff7e0ff */
[----:B------:R-:W-:Y:S02]  /*42fa0*/  IADD3.X R77, PT, PT, R183, UR13, RZ, P3, !PT ;  /* 0x0000000db74d7c10 */ /* 0x000fe40009ffe4ff */
[----:B--2---:R-:W-:-:S03]  /*42fb0*/  IADD3 R10, P3, PT, R184, UR12, RZ ;  /* 0x0000000cb80a7c10 */ /* 0x004fc6000ff7e0ff */
[----:B------:R2:W-:Y:S04]  /*42fc0*/  STL.64 [R1+0x1e8], R76 ;  /* 0x0001e84c01007387 */ /* 0x0005e80000100a00 */
[----:B------:R-:W3:Y:S01]  /*42fd0*/  LDL.LU.64 R166, [R1+0x228] ;  /* 0x0002280001a67983 */ /* 0x000ee20000300a00 */
[----:B------:R-:W-:-:S03]  /*42fe0*/  IADD3.X R11, PT, PT, R185, UR13, RZ, P3, !PT ;  /* 0x0000000db90b7c10 */ /* 0x000fc60009ffe4ff */
[----:B------:R-:W3:Y:S04]  /*42ff0*/  LDL.LU.64 R178, [R1+0x1c8] ;  /* 0x0001c80001b27983 */ /* 0x000ee80000300a00 */
[----:B------:R4:W-:Y:S04]  /*43000*/  STL.64 [R1+0x200], R10 ;  /* 0x0002000a01007387 */ /* 0x0009e80000100a00 */
[----:B------:R-:W3:Y:S04]  /*43010*/  LDL.LU.64 R182, [R1+0x160] ;  /* 0x0001600001b67983 */ /* 0x000ee80000300a00 */
[----:B------:R2:W-:Y:S04]  /*43020*/  LDGSTS.E [R8+-0x3da00], desc[UR20][R76.64], P1 ;  /* 0xc26000004c087fae */ /* 0x0005e800089a1014 */
[----:B------:R-:W3:Y:S04]  /*43030*/  LDL.64 R184, [R1+0x118] ;  /* 0x0001180001b87983 */ /* 0x000ee80000100a00 */
[----:B------:R4:W-:Y:S01]  /*43040*/  LDGSTS.E [R8+-0x3d600], desc[UR20][R10.64], P1 ;  /* 0xc2a000000a087fae */ /* 0x0009e200089a1014 */
[----:B-1----:R-:W-:-:S04]  /*43050*/  IADD3 R78, P3, PT, R202, UR12, RZ ;  /* 0x0000000cca4e7c10 */ /* 0x002fc8000ff7e0ff */
[----:B------:R-:W-:Y:S02]  /*43060*/  IADD3.X R79, PT, PT, R203, UR13, RZ, P3, !PT ;  /* 0x0000000dcb4f7c10 */ /* 0x000fe40009ffe4ff */
[----:B--2---:R-:W-:-:S03]  /*43070*/  IADD3 R76, P3, PT, R200, UR12, RZ ;  /* 0x0000000cc84c7c10 */ /* 0x004fc6000ff7e0ff */
[----:B------:R1:W-:Y:S01]  /*43080*/  STL.64 [R1+0x270], R78 ;  /* 0x0002704e01007387 */ /* 0x0003e20000100a00 */
[----:B------:R-:W-:-:S03]  /*43090*/  IADD3.X R77, PT, PT, R201, UR13, RZ, P3, !PT ;  /* 0x0000000dc94d7c10 */ /* 0x000fc60009ffe4ff */
[----:B------:R-:W2:Y:S04]  /*430a0*/  LDL.LU.64 R202, [R1+0x18] ;  /* 0x0000180001ca7983 */ /* 0x000ea80000300a00 */
[----:B------:R1:W-:Y:S01]  /*430b0*/  STL.64 [R1+0x2c0], R76 ;  /* 0x0002c04c01007387 */ /* 0x0003e20000100a00 */
[----:B----4-:R-:W-:-:S03]  /*430c0*/  IADD3 R10, P3, PT, R216, UR12, RZ ;  /* 0x0000000cd80a7c10 */ /* 0x010fc6000ff7e0ff */
[----:B------:R-:W4:Y:S01]  /*430d0*/  LDL.LU.64 R200, [R1+0x10] ;  /* 0x0000100001c87983 */ /* 0x000f220000300a00 */
[----:B------:R-:W-:-:S03]  /*430e0*/  IADD3.X R11, PT, PT, R217, UR13, RZ, P3, !PT ;  /* 0x0000000dd90b7c10 */ /* 0x000fc60009ffe4ff */
[----:B------:R1:W-:Y:S04]  /*430f0*/  LDGSTS.E [R8+-0x3d200], desc[UR20][R78.64], P1 ;  /* 0xc2e000004e087fae */ /* 0x0003e800089a1014 */
[----:B------:R1:W-:Y:S04]  /*43100*/  STL.64 [R1+0x2f8], R10 ;  /* 0x0002f80a01007387 */ /* 0x0003e80000100a00 */
[----:B------:R-:W4:Y:S01]  /*43110*/  LDL.64 R216, [R1+0x8] ;  /* 0x0000080001d87983 */ /* 0x000f220000100a00 */
[----:B-1----:R-:W-:-:S03]  /*43120*/  IADD3 R78, P3, PT, R132, UR12, RZ ;  /* 0x0000000c844e7c10 */ /* 0x002fc6000ff7e0ff */
[----:B------:R1:W-:Y:S01]  /*43130*/  LDGSTS.E [R8+-0x3ce00], desc[UR20][R76.64], P1 ;  /* 0xc32000004c087fae */ /* 0x0003e200089a1014 */
[----:B------:R-:W-:-:S03]  /*43140*/  IADD3.X R79, PT, PT, R133, UR13, RZ, P3, !PT ;  /* 0x0000000d854f7c10 */ /* 0x000fc60009ffe4ff */
[----:B------:R1:W-:Y:S04]  /*43150*/  LDGSTS.E [R8+-0x3ca00], desc[UR20][R10.64], P1 ;  /* 0xc36000000a087fae */ /* 0x0003e800089a1014 */
[----:B------:R1:W-:Y:S02]  /*43160*/  LDGSTS.E [R8+-0x3c600], desc[UR20][R78.64], P1 ;  /* 0xc3a000004e087fae */ /* 0x0003e400089a1014 */
[----:B-1----:R-:W-:-:S04]  /*43170*/  IADD3 R76, P3, PT, R208, UR12, RZ ;  /* 0x0000000cd04c7c10 */ /* 0x002fc8000ff7e0ff */
[----:B------:R-:W-:Y:S02]  /*43180*/  IADD3.X R77, PT, PT, R209, UR13, RZ, P3, !PT ;  /* 0x0000000dd14d7c10 */ /* 0x000fe40009ffe4ff */
[----:B------:R-:W4:Y:S04]  /*43190*/  LDL.64 R208, [R1] ;  /* 0x0000000001d07983 */ /* 0x000f280000100a00 */
[----:B------:R1:W-:Y:S01]  /*431a0*/  STL.64 [R1+0x340], R78 ;  /* 0x0003404e01007387 */ /* 0x0003e20000100a00 */
[----:B------:R-:W-:-:S03]  /*431b0*/  IADD3 R10, P3, PT, R148, UR12, RZ ;  /* 0x0000000c940a7c10 */ /* 0x000fc6000ff7e0ff */
[----:B------:R3:W-:Y:S01]  /*431c0*/  LDGSTS.E [R8+-0x3c200], desc[UR20][R76.64], P1 ;  /* 0xc3e000004c087fae */ /* 0x0007e200089a1014 */
[----:B------:R-:W-:Y:S02]  /*431d0*/  IADD3.X R11, PT, PT, R149, UR13, RZ, P3, !PT ;  /* 0x0000000d950b7c10 */ /* 0x000fe40009ffe4ff */
[----:B-1----:R-:W-:Y:S01]  /*431e0*/  IADD3 R78, P3, PT, R164, UR12, RZ ;  /* 0x0000000ca44e7c10 */ /* 0x002fe2000ff7e0ff */
[----:B------:R3:W-:Y:S03]  /*431f0*/  STL.64 [R1+0x380], R76 ;  /* 0x0003804c01007387 */ /* 0x0007e60000100a00 */
[----:B------:R-:W-:Y:S01]  /*43200*/  IADD3.X R79, PT, PT, R165, UR13, RZ, P3, !PT ;  /* 0x0000000da54f7c10 */ /* 0x000fe20009ffe4ff */
[----:B------:R1:W-:Y:S04]  /*43210*/  STL.64 [R1+0x3c0], R10 ;  /* 0x0003c00a01007387 */ /* 0x0003e80000100a00 */
[----:B------:R1:W-:Y:S04]  /*43220*/  LDGSTS.E [R8+-0x3be00], desc[UR20][R10.64], P1 ;  /* 0xc42000000a087fae */ /* 0x0003e800089a1014 */
[----:B------:R1:W-:Y:S04]  /*43230*/  STL.64 [R1+0x3f0], R78 ;  /* 0x0003f04e01007387 */ /* 0x0003e80000100a00 */
[----:B------:R1:W-:Y:S01]  /*43240*/  LDGSTS.E [R8+-0x3ba00], desc[UR20][R78.64], P1 ;  /* 0xc46000004e087fae */ /* 0x0003e200089a1014 */
[----:B---3--:R-:W-:-:S04]  /*43250*/  IADD3 R76, P3, PT, R166, UR12, RZ ;  /* 0x0000000ca64c7c10 */ /* 0x008fc8000ff7e0ff */
[----:B------:R-:W-:Y:S02]  /*43260*/  IADD3.X R77, PT, PT, R167, UR13, RZ, P3, !PT ;  /* 0x0000000da74d7c10 */ /* 0x000fe40009ffe4ff */
[----:B-1----:R-:W-:-:S03]  /*43270*/  IADD3 R10, P3, PT, R178, UR12, RZ ;  /* 0x0000000cb20a7c10 */ /* 0x002fc6000ff7e0ff */
[----:B------:R1:W-:Y:S01]  /*43280*/  LDGSTS.E [R8+-0x3b600], desc[UR20][R76.64], P1 ;  /* 0xc4a000004c087fae */ /* 0x0003e200089a1014 */
[----:B------:R-:W-:Y:S02]  /*43290*/  IADD3.X R11, PT, PT, R179, UR13, RZ, P3, !PT ;  /* 0x0000000db30b7c10 */ /* 0x000fe40009ffe4ff */
[----:B------:R-:W-:Y:S01]  /*432a0*/  IADD3 R78, P3, PT, R182, UR12, RZ ;  /* 0x0000000cb64e7c10 */ /* 0x000fe2000ff7e0ff */
[----:B------:R1:W-:Y:S03]  /*432b0*/  STL.64 [R1+0x420], R76 ;  /* 0x0004204c01007387 */ /* 0x0003e60000100a00 */
[----:B------:R-:W-:Y:S01]  /*432c0*/  IADD3.X R79, PT, PT, R183, UR13, RZ, P3, !PT ;  /* 0x0000000db74f7c10 */ /* 0x000fe20009ffe4ff */
[----:B------:R2:W-:Y:S04]  /*432d0*/  STL.64 [R1+0x460], R10 ;  /* 0x0004600a01007387 */ /* 0x0005e80000100a00 */
[----:B------:R2:W-:Y:S01]  /*432e0*/  LDGSTS.E [R8+-0x3b200], desc[UR20][R10.64], P1 ;  /* 0xc4e000000a087fae */ /* 0x0005e200089a1014 */
[----:B-1----:R-:W-:-:S03]  /*432f0*/  IADD3 R76, P3, PT, R184, UR12, RZ ;  /* 0x0000000cb84c7c10 */ /* 0x002fc6000ff7e0ff */
[----:B------:R4:W-:Y:S01]  /*43300*/  STL.64 [R1+0x4a8], R78 ;  /* 0x0004a84e01007387 */ /* 0x0009e20000100a00 */
[----:B------:R-:W-:-:S03]  /*43310*/  IADD3.X R77, PT, PT, R185, UR13, RZ, P3, !PT ;  /* 0x0000000db94d7c10 */ /* 0x000fc60009ffe4ff */
[----:B------:R4:W-:Y:S04]  /*43320*/  LDGSTS.E [R8+-0x3ae00], desc[UR20][R78.64], P1 ;  /* 0xc52000004e087fae */ /* 0x0009e800089a1014 */
[----:B------:R1:W-:Y:S04]  /*43330*/  STL.64 [R1+0x4e0], R76 ;  /* 0x0004e04c01007387 */ /* 0x0003e80000100a00 */
[----:B------:R1:W-:Y:S01]  /*43340*/  LDGSTS.E [R8+-0x3aa00], desc[UR20][R76.64], P1 ;  /* 0xc56000004c087fae */ /* 0x0003e200089a1014 */
[----:B--2---:R-:W-:-:S04]  /*43350*/  IADD3 R10, P3, PT, R202, UR12, RZ ;  /* 0x0000000cca0a7c10 */ /* 0x004fc8000ff7e0ff */
[----:B------:R-:W-:Y:S02]  /*43360*/  IADD3.X R11, PT, PT, R203, UR13, RZ, P3, !PT ;  /* 0x0000000dcb0b7c10 */ /* 0x000fe40009ffe4ff */
[----:B----4-:R-:W-:-:S03]  /*43370*/  IADD3 R78, P3, PT, R200, UR12, RZ ;  /* 0x0000000cc84e7c10 */ /* 0x010fc6000ff7e0ff */
[----:B------:R2:W-:Y:S01]  /*43380*/  STL.64 [R1+0x520], R10 ;  /* 0x0005200a01007387 */ /* 0x0005e20000100a00 */
[----:B------:R-:W-:-:S03]  /*43390*/  IADD3.X R79, PT, PT, R201, UR13, RZ, P3, !PT ;  /* 0x0000000dc94f7c10 */ /* 0x000fc60009ffe4ff */
[----:B------:R-:W3:Y:S04]  /*433a0*/  LDL.LU.64 R202, [R1+0x7b8] ;  /* 0x0007b80001ca7983 */ /* 0x000ee80000300a00 */
[----:B------:R2:W-:Y:S01]  /*433b0*/  LDGSTS.E [R8+-0x3a600], desc[UR20][R10.64], P1 ;  /* 0xc5a000000a087fae */ /* 0x0005e200089a1014 */
[----:B-1----:R-:W-:-:S03]  /*433c0*/  IADD3 R76, P3, PT, R216, UR12, RZ ;  /* 0x0000000cd84c7c10 */ /* 0x002fc6000ff7e0ff */
[----:B------:R1:W-:Y:S01]  /*433d0*/  STL.64 [R1+0x550], R78 ;  /* 0x0005504e01007387 */ /* 0x0003e20000100a00 */
[----:B------:R-:W-:-:S03]  /*433e0*/  IADD3.X R77, PT, PT, R217, UR13, RZ, P3, !PT ;  /* 0x0000000dd94d7c10 */ /* 0x000fc60009ffe4ff */
[----:B------:R1:W-:Y:S04]  /*433f0*/  LDGSTS.E [R8+-0x3a200], desc[UR20][R78.64], P1 ;  /* 0xc5e000004e087fae */ /* 0x0003e800089a1014 */
[----:B------:R-:W4:Y:S04]  /*43400*/  LDL.LU.64 R216, [R1+0x790] ;  /* 0x0007900001d87983 */ /* 0x000f280000300a00 */
[----:B------:R1:W-:Y:S04]  /*43410*/  STL.64 [R1+0x590], R76 ;  /* 0x0005904c01007387 */ /* 0x0003e80000100a00 */
[----:B------:R1:W-:Y:S01]  /*43420*/  LDGSTS.E [R8+-0x39e00], desc[UR20][R76.64], P1 ;  /* 0xc62000004c087fae */ /* 0x0003e200089a1014 */
[----:B--2---:R-:W-:-:S04]  /*43430*/  IADD3 R10, P3, PT, R208, UR12, RZ ;  /* 0x0000000cd00a7c10 */ /* 0x004fc8000ff7e0ff */
[----:B------:R-:W-:Y:S02]  /*43440*/  IADD3.X R11, PT, PT, R209, UR13, RZ, P3, !PT ;  /* 0x0000000dd10b7c10 */ /* 0x000fe40009ffe4ff */
[----:B-1----:R-:W-:-:S03]  /*43450*/  IADD3 R78, P3, PT, R240, UR12, RZ ;  /* 0x0000000cf04e7c10 */ /* 0x002fc6000ff7e0ff */
[----:B------:R1:W-:Y:S04]  /*43460*/  STL.64 [R1+0x640], R10 ;  /* 0x0006400a01007387 */ /* 0x0003e80000100a00 */
[----:B------:R-:W2:Y:S01]  /*43470*/  LDL.LU.64 R178, [R1+0x768] ;  /* 0x0007680001b27983 */ /* 0x000ea20000300a00 */
[----:B------:R-:W-:Y:S02]  /*43480*/  IADD3.X R79, PT, PT, R241, UR13, RZ, P3, !PT ;  /* 0x0000000df14f7c10 */ /* 0x000fe40009ffe4ff */
[----:B------:R-:W-:Y:S01]  /*43490*/  IADD3 R76, P3, PT, R238, UR12, RZ ;  /* 0x0000000cee4c7c10 */ /* 0x000fe2000ff7e0ff */
[----:B------:R-:W2:Y:S03]  /*434a0*/  LDL.LU.64 R208, [R1+0x748] ;  /* 0x0007480001d07983 */ /* 0x000ea60000300a00 */
[----:B------:R-:W-:Y:S01]  /*434b0*/  IADD3.X R77, PT, PT, R239, UR13, RZ, P3, !PT ;  /* 0x0000000def4d7c10 */ /* 0x000fe20009ffe4ff */
[----:B------:R1:W-:Y:S04]  /*434c0*/  LDGSTS.E [R8+-0x39a00], desc[UR20][R10.64], P1 ;  /* 0xc66000000a087fae */ /* 0x0003e800089a1014 */
[----:B------:R-:W2:Y:S01]  /*434d0*/  LDL.LU.64 R166, [R1+0x718] ;  /* 0x0007180001a67983 */ /* 0x000ea20000300a00 */
[----:B-1----:R-:W-:-:S03]  /*434e0*/  IADD3 R10, P3, PT, R236, UR12, RZ ;  /* 0x0000000cec0a7c10 */ /* 0x002fc6000ff7e0ff */
[----:B------:R1:W-:Y:S01]  /*434f0*/  STL.64 [R1+0x660], R78 ;  /* 0x0006604e01007387 */ /* 0x0003e20000100a00 */
[----:B------:R-:W-:-:S03]  /*43500*/  IADD3.X R11, PT, PT, R237, UR13, RZ, P3, !PT ;  /* 0x0000000ded0b7c10 */ /* 0x000fc60009ffe4ff */
[----:B------:R1:W-:Y:S04]  /*43510*/  STL.64 [R1+0x6a0], R76 ;  /* 0x0006a04c01007387 */ /* 0x0003e80000100a00 */
[----:B------:R1:W-:Y:S04]  /*43520*/  LDGSTS.E [R8+-0x39600], desc[UR20][R78.64], P1 ;  /* 0xc6a000004e087fae */ /* 0x0003e800089a1014 */
[----:B------:R1:W-:Y:S04]  /*43530*/  STL.64 [R1+0x6b8], R10 ;  /* 0x0006b80a01007387 */ /* 0x0003e80000100a00 */
[----:B------:R-:W2:Y:S01]  /*43540*/  LDL.LU.64 R182, [R1+0x6f8] ;  /* 0x0006f80001b67983 */ /* 0x000ea20000300a00 */
[----:B-1----:R-:W-:-:S03]  /*43550*/  IADD3 R78, P3, PT, R234, UR12, RZ ;  /* 0x0000000cea4e7c10 */ /* 0x002fc6000ff7e0ff */
[----:B------:R1:W-:Y:S01]  /*43560*/  LDGSTS.E [R8+-0x39200], desc[UR20][R76.64], P1 ;  /* 0xc6e000004c087fae */ /* 0x0003e200089a1014 */
[----:B------:R-:W-:-:S03]  /*43570*/  IADD3.X R79, PT, PT, R235, UR13, RZ, P3, !PT ;  /* 0x0000000deb4f7c10 */ /* 0x000fc60009ffe4ff */
[----:B------:R1:W-:Y:S04]  /*43580*/  LDGSTS.E [R8+-0x38e00], desc[UR20][R10.64], P1 ;  /* 0xc72000000a087fae */ /* 0x0003e800089a1014 */
[----:B------:R-:W2:Y:S01]  /*43590*/  LDL.LU.64 R184, [R1+0x6b0] ;  /* 0x0006b00001b87983 */ /* 0x000ea20000300a00 */
[----:B-1----:R-:W-:-:S03]  /*435a0*/  IADD3 R76, P3, PT, R232, UR12, RZ ;  /* 0x0000000ce84c7c10 */ /* 0x002fc6000ff7e0ff */
[----:B------:R-:W2:Y:S01]  /*435b0*/  LDL.LU.64 R200, [R1+0x678] ;  /* 0x0006780001c87983 */ /* 0x000ea20000300a00 */
[----:B------:R-:W-:-:S03]  /*435c0*/  IADD3.X R77, PT, PT, R233, UR13, RZ, P3, !PT ;  /* 0x0000000de94d7c10 */ /* 0x000fc60009ffe4ff */
[----:B------:R-:W-:Y:S01]  /*435d0*/  LDGSTS.E [R8+-0x38a00], desc[UR20][R78.64], P1 ;  /* 0xc76000004e087fae */ /* 0x000fe200089a1014 */
[----:B------:R-:W-:-:S03]  /*435e0*/  IADD3 R10, P3, PT, R230, UR12, RZ ;  /* 0x0000000ce60a7c10 */ /* 0x000fc6000ff7e0ff */
[----:B------:R-:W-:Y:S01]  /*435f0*/  STL.64 [R1+0x708], R78 ;  /* 0x0007084e01007387 */ /* 0x000fe20000100a00 */
[----:B------:R-:W-:-:S03]  /*43600*/  IADD3.X R11, PT, PT, R231, UR13, RZ, P3, !PT ;  /* 0x0000000de70b7c10 */ /* 0x000fc60009ffe4ff */
[----:B------:R-:W-:Y:S04]  /*43610*/  STL.64 [R1+0x740], R76 ;  /* 0x0007404c01007387 */ /* 0x000fe80000100a00 */
[----:B------:R1:W-:Y:S04]  /*43620*/  STL.64 [R1+0x840], R10 ;  /* 0x0008400a01007387 */ /* 0x0003e80000100a00 */
[----:B------:R-:W1:Y:S04]  /*43630*/  LDL.LU.64 R148, [R1+0x650] ;  /* 0x0006500001947983 */ /* 0x000e680000300a00 */
[----:B------:R-:W-:Y:S04]  /*43640*/  LDGSTS.E [R8+-0x38600], desc[UR20][R76.64], P1 ;  /* 0xc7a000004c087fae */ /* 0x000fe800089a1014 */
[----:B------:R1:W-:Y:S01]  /*43650*/  LDGSTS.E [R8+-0x38200], desc[UR20][R10.64], P1 ;  /* 0xc7e000000a087fae */ /* 0x0003e200089a1014 */
[----:B---3--:R-:W-:-:S04]  /*43660*/  IADD3 R130, P3, PT, R202, UR12, RZ ;  /* 0x0000000cca827c10 */ /* 0x008fc8000ff7e0ff */
[----:B------:R-:W-:Y:S02]  /*43670*/  IADD3.X R131, PT, PT, R203, UR13, RZ, P3, !PT ;  /* 0x0000000dcb837c10 */ /* 0x000fe40009ffe4ff */
[----:B------:R-:W3:Y:S01]  /*43680*/  LDL.LU.64 R202, [R1+0x5e0] ;  /* 0x0005e00001ca7983 */ /* 0x000ee20000300a00 */
[----:B----4-:R-:W-:-:S04]  /*43690*/  IADD3 R146, P3, PT, R216, UR12, RZ ;  /* 0x0000000cd8927c10 */ /* 0x010fc8000ff7e0ff */
[----:B------:R-:W-:Y:S02]  /*436a0*/  IADD3.X R147, PT, PT, R217, UR13, RZ, P3, !PT ;  /* 0x0000000dd9937c10 */ /* 0x000fe40009ffe4ff */
[----:B------:R-:W4:Y:S04]  /*436b0*/  LDL.LU.64 R216, [R1+0x588] ;  /* 0x0005880001d87983 */ /* 0x000f280000300a00 */
[----:B------:R-:W4:Y:S01]  /*436c0*/  LDL.LU.64 R164, [R1+0x510] ;  /* 0x0005100001a47983 */ /* 0x000f220000300a00 */
[----:B--2---:R-:W-:-:S04]  /*436d0*/  IADD3 R162, P3, PT, R178, UR12, RZ ;  /* 0x0000000cb2a27c10 */ /* 0x004fc8000ff7e0ff */
[----:B------:R-:W-:Y:S02]  /*436e0*/  IADD3.X R163, PT, PT, R179, UR13, RZ, P3, !PT ;  /* 0x0000000db3a37c10 */ /* 0x000fe40009ffe4ff */
[----:B------:R-:W-:-:S04]  /*436f0*/  IADD3 R178, P3, PT, R208, UR12, RZ ;  /* 0x0000000cd0b27c10 */ /* 0x000fc8000ff7e0ff */
[----:B------:R-:W-:Y:S02]  /*43700*/  IADD3.X R179, PT, PT, R209, UR13, RZ, P3, !PT ;  /* 0x0000000dd1b37c10 */ /* 0x000fe40009ffe4ff */
[----:B------:R-:W-:-:S04]  /*43710*/  IADD3 R208, P3, PT, R166, UR12, RZ ;  /* 0x0000000ca6d07c10 */ /* 0x000fc8000ff7e0ff */
[----:B------:R-:W-:Y:S02]  /*43720*/  IADD3.X R209, PT, PT, R167, UR13, RZ, P3, !PT ;  /* 0x0000000da7d17c10 */ /* 0x000fe40009ffe4ff */
[----:B------:R-:W2:Y:S01]  /*43730*/  LDL.LU.64 R166, [R1+0x4a0] ;  /* 0x0004a00001a67983 */ /* 0x000ea20000300a00 */
[----:B------:R-:W-:-:S04]  /*43740*/  IADD3 R224, P3, PT, R182, UR12, RZ ;  /* 0x0000000cb6e07c10 */ /* 0x000fc8000ff7e0ff */
[----:B------:R-:W-:Y:S02]  /*43750*/  IADD3.X R225, PT, PT, R183, UR13, RZ, P3, !PT ;  /* 0x0000000db7e17c10 */ /* 0x000fe40009ffe4ff */
[----:B------:R-:W2:Y:S04]  /*43760*/  LDL.LU.64 R182, [R1+0x450] ;  /* 0x0004500001b67983 */ /* 0x000ea80000300a00 */
[----:B------:R-:W2:Y:S01]  /*43770*/  LDL.LU.64 R132, [R1+0x3e8] ;  /* 0x0003e80001847983 */ /* 0x000ea20000300a00 */
[----:B------:R-:W-:-:S04]  /*43780*/  IADD3 R232, P3, PT, R184, UR12, RZ ;  /* 0x0000000cb8e87c10 */ /* 0x000fc8000ff7e0ff */
[----:B------:R-:W-:Y:S02]  /*43790*/  IADD3.X R233, PT, PT, R185, UR13, RZ, P3, !PT ;  /* 0x0000000db9e97c10 */ /* 0x000fe40009ffe4ff */
[----:B------:R-:W-:Y:S01]  /*437a0*/  IADD3 R234, P3, PT, R200, UR12, RZ ;  /* 0x0000000cc8ea7c10 */ /* 0x000fe2000ff7e0ff */
[----:B------:R-:W2:Y:S03]  /*437b0*/  LDL.LU.64 R184, [R1+0x370] ;  /* 0x0003700001b87983 */ /* 0x000ea60000300a00 */
[----:B------:R-:W-:Y:S02]  /*437c0*/  IADD3.X R235, PT, PT, R201, UR13, RZ, P3, !PT ;  /* 0x0000000dc9eb7c10 */ /* 0x000fe40009ffe4ff */
[----:B------:R-:W2:Y:S01]  /*437d0*/  LDL.LU.64 R200, [R1+0x328] ;  /* 0x0003280001c87983 */ /* 0x000ea20000300a00 */
[----:B-1----:R-:W-:-:S04]  /*437e0*/  IADD3 R10, P3, PT, R148, UR12, RZ ;  /* 0x0000000c940a7c10 */ /* 0x002fc8000ff7e0ff */
[----:B------:R-:W-:-:S05]  /*437f0*/  IADD3.X R11, PT, PT, R149, UR13, RZ, P3, !PT ;  /* 0x0000000d950b7c10 */ /* 0x000fca0009ffe4ff */
[----:B------:R2:W-:Y:S04]  /*43800*/  STL.64 [R1+0x18], R10 ;  /* 0x0000180a01007387 */ /* 0x0005e80000100a00 */
[----:B------:R-:W2:Y:S01]  /*43810*/  LDL.LU.64 R148, [R1+0x2e8] ;  /* 0x0002e80001947983 */ /* 0x000ea20000300a00 */
[----:B---3--:R-:W-:-:S04]  /*43820*/  IADD3 R120, P3, PT, R202, UR12, RZ ;  /* 0x0000000cca787c10 */ /* 0x008fc8000ff7e0ff */
[----:B------:R-:W-:Y:S02]  /*43830*/  IADD3.X R121, PT, PT, R203, UR13, RZ, P3, !PT ;  /* 0x0000000dcb797c10 */ /* 0x000fe40009ffe4ff */
[----:B----4-:R-:W-:-:S04]  /*43840*/  IADD3 R8, P3, PT, R216, UR12, RZ ;  /* 0x0000000cd8087c10 */ /* 0x010fc8000ff7e0ff */
[----:B------:R-:W-:Y:S02]  /*43850*/  IADD3.X R9, PT, PT, R217, UR13, RZ, P3, !PT ;  /* 0x0000000dd9097c10 */ /* 0x000fe40009ffe4ff */
[----:B------:R-:W3:Y:S01]  /*43860*/  LDL.LU.64 R216, [R1+0x280] ;  /* 0x0002800001d87983 */ /* 0x000ee20000300a00 */
[----:B------:R-:W-:Y:S01]  /*43870*/  VIADD R7, R7, 0x100000 ;  /* 0x0010000007077836 */ /* 0x000fe20000000000 */
[----:B------:R-:W-:-:S04]  /*43880*/  IADD3 R76, P3, PT, R164, UR12, RZ ;  /* 0x0000000ca44c7c10 */ /* 0x000fc8000ff7e0ff */
[----:B------:R-:W-:Y:S04]  /*43890*/  LDGSTS.E [R7+-0x3fd80], desc[UR20][R130.64], P1 ;  /* 0xc028000082077fae */ /* 0x000fe800089a1014 */
[----:B------:R-:W-:Y:S04]  /*438a0*/  LDGSTS.E [R7+-0x3f980], desc[UR20][R146.64], P1 ;  /* 0xc068000092077fae */ /* 0x000fe800089a1014 */
[----:B------:R-:W-:Y:S04]  /*438b0*/  LDGSTS.E [R7+-0x3f580], desc[UR20][R162.64], P1 ;  /* 0xc0a80000a2077fae */ /* 0x000fe800089a1014 */
[----:B------:R-:W-:Y:S04]  /*438c0*/  LDGSTS.E [R7+-0x3f180], desc[UR20][R178.64], P1 ;  /* 0xc0e80000b2077fae */ /* 0x000fe800089a1014 */
[----:B------:R1:W-:Y:S04]  /*438d0*/  STL.64 [R1+0x160], R8 ;  /* 0x0001600801007387 */ /* 0x0003e80000100a00 */
[----:B------:R-:W-:Y:S04]  /*438e0*/  LDGSTS.E [R7+-0x3ed80], desc[UR20][R208.64], P1 ;  /* 0xc1280000d0077fae */ /* 0x000fe800089a1014 */
[----:B------:R-:W4:Y:S01]  /*438f0*/  LDL.LU.64 R202, [R1+0x218] ;  /* 0x0002180001ca7983 */ /* 0x000f220000300a00 */
[----:B------:R-:W-:-:S03]  /*43900*/  IADD3.X R77, PT, PT, R165, UR13, RZ, P3, !PT ;  /* 0x0000000da54d7c10 */ /* 0x000fc60009ffe4ff */
[----:B------:R-:W-:Y:S04]  /*43910*/  LDGSTS.E [R7+-0x3e980], desc[UR20][R224.64], P1 ;  /* 0xc1680000e0077fae */ /* 0x000fe800089a1014 */
[----:B------:R-:W-:Y:S04]  /*43920*/  LDGSTS.E [R7+-0x3e580], desc[UR20][R232.64], P1 ;  /* 0xc1a80000e8077fae */ /* 0x000fe800089a1014 */
[----:B------:R-:W-:Y:S04]  /*43930*/  LDGSTS.E [R7+-0x3e180], desc[UR20][R234.64], P1 ;  /* 0xc1e80000ea077fae */ /* 0x000fe800089a1014 */
[----:B------:R2:W-:Y:S04]  /*43940*/  LDGSTS.E [R7+-0x3dd80], desc[UR20][R10.64], P1 ;  /* 0xc22800000a077fae */ /* 0x0005e800089a1014 */
[----:B------:R-:W4:Y:S04]  /*43950*/  LDL.LU.64 R164, [R1+0x1a8] ;  /* 0x0001a80001a47983 */ /* 0x000f280000300a00 */
[----:B------:R-:W-:Y:S01]  /*43960*/  LDGSTS.E [R7+-0x3d980], desc[UR20][R120.64], P1 ;  /* 0xc268000078077fae */ /* 0x000fe200089a1014 */
[----:B--2---:R-:W-:-:S03]  /*43970*/  IADD3 R10, P3, PT, R166, UR12, RZ ;  /* 0x0000000ca60a7c10 */ /* 0x004fc6000ff7e0ff */
[----:B------:R2:W-:Y:S01]  /*43980*/  STL.64 [R1+0x1c8], R76 ;  /* 0x0001c84c01007387 */ /* 0x0005e20000100a00 */
        /* <DEDUP_REMOVED lines=8> */
[----:B------:R1:W-:Y:S01]  /*43a10*/  STL.64 [R1+0x2b0], R8 ;  /* 0x0002b00801007387 */ /* 0x0003e20000100a00 */
[----:B--2---:R-:W-:-:S03]  /*43a20*/  IADD3 R76, P3, PT, R132, UR12, RZ ;  /* 0x0000000c844c7c10 */ /* 0x004fc6000ff7e0ff */
[----:B------:R-:W2:Y:S01]  /*43a30*/  LDL.64 R182, [R1+0x68] ;  /* 0x0000680001b67983 */ /* 0x000ea20000100a00 */
[----:B------:R-:W-:-:S03]  /*43a40*/  IADD3.X R77, PT, PT, R133, UR13, RZ, P3, !PT ;  /* 0x0000000d854d7c10 */ /* 0x000fc60009ffe4ff */
[----:B------:R1:W-:Y:S02]  /*43a50*/  LDGSTS.E [R7+-0x3c980], desc[UR20][R8.64], P1 ;  /* 0xc368000008077fae */ /* 0x0003e400089a1014 */
[----:B-1----:R-:W-:Y:S02]  /*43a60*/  IADD3 R10, P3, PT, R184, UR12, RZ ;  /* 0x0000000cb80a7c10 */ /* 0x002fe4000ff7e0ff */
[----:B------:R1:W-:Y:S02]  /*43a70*/  LDGSTS.E [R7+-0x3c580], desc[UR20][R76.64], P1 ;  /* 0xc3a800004c077fae */ /* 0x0003e400089a1014 */
[----:B------:R-:W-:Y:S02]  /*43a80*/  IADD3.X R11, PT, PT, R185, UR13, RZ, P3, !PT ;  /* 0x0000000db90b7c10 */ /* 0x000fe40009ffe4ff */
[----:B------:R-:W2:Y:S01]  /*43a90*/  LDL.64 R184, [R1+0x60] ;  /* 0x0000600001b87983 */ /* 0x000ea20000100a00 */
[----:B------:R-:W-:-:S03]  /*43aa0*/  IADD3 R8, P3, PT, R200, UR12, RZ ;  /* 0x0000000cc8087c10 */ /* 0x000fc6000ff7e0ff */
[----:B------:R1:W-:Y:S01]  /*43ab0*/  STL.64 [R1+0x2d0], R76 ;  /* 0x0002d04c01007387 */ /* 0x0003e20000100a00 */
[----:B------:R-:W-:-:S03]  /*43ac0*/  IADD3.X R9, PT, PT, R201, UR13, RZ, P3, !PT ;  /* 0x0000000dc9097c10 */ /* 0x000fc60009ffe4ff */
[----:B------:R3:W-:Y:S04]  /*43ad0*/  STL.64 [R1+0x338], R10 ;  /* 0x0003380a01007387 */ /* 0x0007e80000100a00 */
[----:B------:R-:W2:Y:S04]  /*43ae0*/  LDL.LU.64 R132, [R1+0x58] ;  /* 0x0000580001847983 */ /* 0x000ea80000300a00 */
[----:B------:R4:W-:Y:S01]  /*43af0*/  STL.64 [R1+0x350], R8 ;  /* 0x0003500801007387 */ /* 0x0009e20000100a00 */
[----:B-1----:R-:W-:-:S03]  /*43b00*/  IADD3 R76, P3, PT, R148, UR12, RZ ;  /* 0x0000000c944c7c10 */ /* 0x002fc6000ff7e0ff */
[----:B------:R-:W2:Y:S01]  /*43b10*/  LDL.LU.64 R200, [R1+0x50] ;  /* 0x0000500001c87983 */ /* 0x000ea20000300a00 */
[----:B------:R-:W-:-:S03]  /*43b20*/  IADD3.X R77, PT, PT, R149, UR13, RZ, P3, !PT ;  /* 0x0000000d954d7c10 */ /* 0x000fc60009ffe4ff */
[----:B------:R3:W-:Y:S04]  /*43b30*/  LDGSTS.E [R7+-0x3c180], desc[UR20][R10.64], P1 ;  /* 0xc3e800000a077fae */ /* 0x0007e800089a1014 */
[----:B------:R4:W-:Y:S04]  /*43b40*/  LDGSTS.E [R7+-0x3bd80], desc[UR20][R8.64], P1 ;  /* 0xc428000008077fae */ /* 0x0009e800089a1014 */
[----:B------:R1:W-:Y:S01]  /*43b50*/  LDGSTS.E [R7+-0x3b980], desc[UR20][R76.64], P1 ;  /* 0xc46800004c077fae */ /* 0x0003e200089a1014 */
[----:B---3--:R-:W-:-:S04]  /*43b60*/  IADD3 R10, P3, PT, R216, UR12, RZ ;  /* 0x0000000cd80a7c10 */ /* 0x008fc8000ff7e0ff */
[----:B------:R-:W-:Y:S02]  /*43b70*/  IADD3.X R11, PT, PT, R217, UR13, RZ, P3, !PT ;  /* 0x0000000dd90b7c10 */ /* 0x000fe40009ffe4ff */
[----:B------:R-:W3:Y:S04]  /*43b80*/  LDL.LU.64 R216, [R1+0x48] ;  /* 0x0000480001d87983 */ /* 0x000ee80000300a00 */
[----:B------:R1:W-:Y:S04]  /*43b90*/  STL.64 [R1+0x398], R76 ;  /* 0x0003984c01007387 */ /* 0x0003e80000100a00 */
[----:B------:R1:W-:Y:S04]  /*43ba0*/  STL.64 [R1+0x3d8], R10 ;  /* 0x0003d80a01007387 */ /* 0x0003e80000100a00 */
[----:B------:R-:W3:Y:S04]  /*43bb0*/  LDL.LU.64 R148, [R1+0x40] ;  /* 0x0000400001947983 */ /* 0x000ee80000300a00 */
[----:B------:R1:W-:Y:S01]  /*43bc0*/  LDGSTS.E [R7+-0x3b580], desc[UR20][R10.64], P1 ;  /* 0xc4a800000a077fae */ /* 0x0003e200089a1014 */
[----:B----4-:R-:W-:-:S04]  /*43bd0*/  IADD3 R8, P3, PT, R202, UR12, RZ ;  /* 0x0000000cca087c10 */ /* 0x010fc8000ff7e0ff */
[----:B------:R-:W-:-:S05]  /*43be0*/  IADD3.X R9, PT, PT, R203, UR13, RZ, P3, !PT ;  /* 0x0000000dcb097c10 */ /* 0x000fca0009ffe4ff */
[----:B------:R2:W-:Y:S04]  /*43bf0*/  STL.64 [R1+0x418], R8 ;  /* 0x0004180801007387 */ /* 0x0005e80000100a00 */
[----:B------:R-:W4:Y:S04]  /*43c00*/  LDL.LU.64 R202, [R1+0x38] ;  /* 0x0000380001ca7983 */ /* 0x000f280000300a00 */
[----:B------:R2:W-:Y:S01]  /*43c10*/  LDGSTS.E [R7+-0x3b180], desc[UR20][R8.64], P1 ;  /* 0xc4e8000008077fae */ /* 0x0005e200089a1014 */
[----:B-1----:R-:W-:-:S04]  /*43c20*/  IADD3 R76, P3, PT, R164, UR12, RZ ;  /* 0x0000000ca44c7c10 */ /* 0x002fc8000ff7e0ff */
[----:B------:R-:W-:Y:S02]  /*43c30*/  IADD3.X R77, PT, PT, R165, UR13, RZ, P3, !PT ;  /* 0x0000000da54d7c10 */ /* 0x000fe40009ffe4ff */
[----:B------:R-:W4:Y:S04]  /*43c40*/  LDL.LU.64 R164, [R1+0x30] ;  /* 0x0000300001a47983 */ /* 0x000f280000300a00 */
[----:B------:R1:W-:Y:S04]  /*43c50*/  STL.64 [R1+0x450], R76 ;  /* 0x0004504c01007387 */ /* 0x0003e80000100a00 */
[----:B------:R1:W-:Y:S01]  /*43c60*/  LDGSTS.E [R7+-0x3ad80], desc[UR20][R76.64], P1 ;  /* 0xc52800004c077fae */ /* 0x0003e200089a1014 */
[----:B------:R-:W-:-:S04]  /*43c70*/  IADD3 R10, P3, PT, R166, UR12, RZ ;  /* 0x0000000ca60a7c10 */ /* 0x000fc8000ff7e0ff */
[----:B------:R-:W-:Y:S02]  /*43c80*/  IADD3.X R11, PT, PT, R167, UR13, RZ, P3, !PT ;  /* 0x0000000da70b7c10 */ /* 0x000fe40009ffe4ff */
[----:B------:R-:W4:Y:S04]  /*43c90*/  LDL.64 R166, [R1+0x28] ;  /* 0x0000280001a67983 */ /* 0x000f280000100a00 */
[----:B------:R1:W-:Y:S04]  /*43ca0*/  STL.64 [R1+0x478], R10 ;  /* 0x0004780a01007387 */ /* 0x0003e80000100a00 */
[----:B------:R1:W-:Y:S01]  /*43cb0*/  LDGSTS.E [R7+-0x3a980], desc[UR20][R10.64], P1 ;  /* 0xc56800000a077fae */ /* 0x0003e200089a1014 */
[----:B--2---:R-:W-:-:S04]  /*43cc0*/  IADD3 R8, P3, PT, R182, UR12, RZ ;  /* 0x0000000cb6087c10 */ /* 0x004fc8000ff7e0ff */
[----:B------:R-:W-:Y:S02]  /*43cd0*/  IADD3.X R9, PT, PT, R183, UR13, RZ, P3, !PT ;  /* 0x0000000db7097c10 */ /* 0x000fe40009ffe4ff */
[----:B------:R-:W2:Y:S01]  /*43ce0*/  LDL.LU.64 R182, [R1+0x20] ;  /* 0x0000200001b67983 */ /* 0x000ea20000300a00 */
[----:B-1----:R-:W-:-:S03]  /*43cf0*/  IADD3 R76, P3, PT, R184, UR12, RZ ;  /* 0x0000000cb84c7c10 */ /* 0x002fc6000ff7e0ff */
[----:B------:R1:W-:Y:S01]  /*43d00*/  STL.64 [R1+0x4b8], R8 ;  /* 0x0004b80801007387 */ /* 0x0003e20000100a00 */
[----:B------:R-:W-:-:S03]  /*43d10*/  IADD3.X R77, PT, PT, R185, UR13, RZ, P3, !PT ;  /* 0x0000000db94d7c10 */ /* 0x000fc60009ffe4ff */
[----:B------:R1:W-:Y:S04]  /*43d20*/  LDGSTS.E [R7+-0x3a580], desc[UR20][R8.64], P1 ;  /* 0xc5a8000008077fae */ /* 0x0003e800089a1014 */
[----:B------:R-:W2:Y:S01]  /*43d30*/  LDL.LU.64 R184, [R1+0x828] ;  /* 0x0008280001b87983 */ /* 0x000ea20000300a00 */
[----:B------:R-:W-:-:S03]  /*43d40*/  IADD3 R10, P3, PT, R132, UR12, RZ ;  /* 0x0000000c840a7c10 */ /* 0x000fc6000ff7e0ff */
[----:B------:R3:W-:Y:S01]  /*43d50*/  LDGSTS.E [R7+-0x3a180], desc[UR20][R76.64], P1 ;  /* 0xc5e800004c077fae */ /* 0x0007e200089a1014 */
[----:B------:R-:W-:-:S03]  /*43d60*/  IADD3.X R11, PT, PT, R133, UR13, RZ, P3, !PT ;  /* 0x0000000d850b7c10 */ /* 0x000fc60009ffe4ff */
[----:B------:R3:W-:Y:S01]  /*43d70*/  STL.64 [R1+0x4f8], R76 ;  /* 0x0004f84c01007387 */ /* 0x0007e20000100a00 */
[----:B-1----:R-:W-:-:S03]  /*43d80*/  IADD3 R8, P3, PT, R200, UR12, RZ ;  /* 0x0000000cc8087c10 */ /* 0x002fc6000ff7e0ff */
[----:B------:R1:W-:Y:S01]  /*43d90*/  STL.64 [R1+0x548], R10 ;  /* 0x0005480a01007387 */ /* 0x0003e20000100a00 */
[----:B------:R-:W-:-:S03]  /*43da0*/  IADD3.X R9, PT, PT, R201, UR13, RZ, P3, !PT ;  /* 0x0000000dc9097c10 */ /* 0x000fc60009ffe4ff */
[----:B------:R1:W-:Y:S04]  /*43db0*/  LDGSTS.E [R7+-0x39d80], desc[UR20][R10.64], P1 ;  /* 0xc62800000a077fae */ /* 0x0003e800089a1014 */
[----:B------:R-:W2:Y:S04]  /*43dc0*/  LDL.LU.64 R200, [R1+0x808] ;  /* 0x0008080001c87983 */ /* 0x000ea80000300a00 */
[----:B------:R4:W-:Y:S04]  /*43dd0*/  STL.64 [R1+0x558], R8 ;  /* 0x0005580801007387 */ /* 0x0009e80000100a00 */
[----:B------:R4:W-:Y:S01]  /*43de0*/  LDGSTS.E [R7+-0x39980], desc[UR20][R8.64], P1 ;  /* 0xc668000008077fae */ /* 0x0009e200089a1014 */
[----:B---3--:R-:W-:-:S04]  /*43df0*/  IADD3 R76, P3, PT, R216, UR12, RZ ;  /* 0x0000000cd84c7c10 */ /* 0x008fc8000ff7e0ff */
[----:B------:R-:W-:Y:S02]  /*43e00*/  IADD3.X R77, PT, PT, R217, UR13, RZ, P3, !PT ;  /* 0x0000000dd94d7c10 */ /* 0x000fe40009ffe4ff */
[----:B------:R-:W3:Y:S01]  /*43e10*/  LDL.LU.64 R216, [R1+0x7e0] ;  /* 0x0007e00001d87983 */ /* 0x000ee20000300a00 */
[----:B-1----:R-:W-:-:S03]  /*43e20*/  IADD3 R10, P3, PT, R148, UR12, RZ ;  /* 0x0000000c940a7c10 */ /* 0x002fc6000ff7e0ff */
[----:B------:R1:W-:Y:S01]  /*43e30*/  LDGSTS.E [R7+-0x39580], desc[UR20][R76.64], P1 ;  /* 0xc6a800004c077fae */ /* 0x0003e200089a1014 */
[----:B------:R-:W-:-:S03]  /*43e40*/  IADD3.X R11, PT, PT, R149, UR13, RZ, P3, !PT ;  /* 0x0000000d950b7c10 */ /* 0x000fc60009ffe4ff */
[----:B------:R1:W-:Y:S04]  /*43e50*/  STL.64 [R1+0x5a0], R76 ;  /* 0x0005a04c01007387 */ /* 0x0003e80000100a00 */
[----:B------:R1:W-:Y:S01]  /*43e60*/  LDGSTS.E [R7+-0x39180], desc[UR20][R10.64], P1 ;  /* 0xc6e800000a077fae */ /* 0x0003e200089a1014 */
[----:B----4-:R-:W-:-:S04]  /*43e70*/  IADD3 R8, P3, PT, R202, UR12, RZ ;  /* 0x0000000cca087c10 */ /* 0x010fc8000ff7e0ff */
[----:B------:R-:W-:Y:S02]  /*43e80*/  IADD3.X R9, PT, PT, R203, UR13, RZ, P3, !PT ;  /* 0x0000000dcb097c10 */ /* 0x000fe40009ffe4ff */
[----:B------:R-:W4:Y:S04]  /*43e90*/  LDL.LU.64 R202, [R1+0x7d0] ;  /* 0x0007d00001ca7983 */ /* 0x000f280000300a00 */
[----:B------:R1:W-:Y:S02]  /*43ea0*/  STL.64 [R1+0x5e0], R10 ;  /* 0x0005e00a01007387 */ /* 0x0003e40000100a00 */
[----:B-1----:R-:W-:Y:S02]  /*43eb0*/  IADD3 R76, P3, PT, R164, UR12, RZ ;  /* 0x0000000ca44c7c10 */ /* 0x002fe4000ff7e0ff */
[----:B------:R2:W-:Y:S02]  /*43ec0*/  STL.64 [R1+0x650], R8 ;  /* 0x0006500801007387 */ /* 0x0005e40000100a00 */
[----:B------:R-:W-:-:S02]  /*43ed0*/  IADD3.X R77, PT, PT, R165, UR13, RZ, P3, !PT ;  /* 0x0000000da54d7c10 */ /* 0x000fc40009ffe4ff */
[----:B------:R-:W4:Y:S04]  /*43ee0*/  LDL.LU.64 R150, [R1+0x7a8] ;  /* 0x0007a80001967983 */ /* 0x000f280000300a00 */
[----:B------:R-:W4:Y:S04]  /*43ef0*/  LDL.LU.64 R154, [R1+0x780] ;  /* 0x00078000019a7983 */ /* 0x000f280000300a00 */
[----:B------:R-:W-:Y:S04]  /*43f00*/  STL.64 [R1+0x698], R76 ;  /* 0x0006984c01007387 */ /* 0x000fe80000100a00 */
[----:B------:R2:W-:Y:S01]  /*43f10*/  LDGSTS.E [R7+-0x38d80], desc[UR20][R8.64], P1 ;  /* 0xc728000008077fae */ /* 0x0005e200089a1014 */
[----:B------:R-:W-:-:S03]  /*43f20*/  IADD3 R10, P3, PT, R166, UR12, RZ ;  /* 0x0000000ca60a7c10 */ /* 0x000fc6000ff7e0ff */
[----:B------:R-:W-:Y:S01]  /*43f30*/  LDGSTS.E [R7+-0x38980], desc[UR20][R76.64], P1 ;  /* 0xc76800004c077fae */ /* 0x000fe200089a1014 */
[----:B------:R-:W-:-:S05]  /*43f40*/  IADD3.X R11, PT, PT, R167, UR13, RZ, P3, !PT ;  /* 0x0000000da70b7c10 */ /* 0x000fca0009ffe4ff */
[----:B------:R-:W-:Y:S04]  /*43f50*/  STL.64 [R1+0x6b0], R10 ;  /* 0x0006b00a01007387 */ /* 0x000fe80000100a00 */
[----:B------:R-:W4:Y:S04]  /*43f60*/  LDL.LU.64 R166, [R1+0x760] ;  /* 0x0007600001a67983 */ /* 0x000f280000300a00 */
[----:B------:R-:W-:Y:S01]  /*43f70*/  LDGSTS.E [R7+-0x38580], desc[UR20][R10.64], P1 ;  /* 0xc7a800000a077fae */ /* 0x000fe200089a1014 */
[----:B--2---:R-:W-:-:S04]  /*43f80*/  IADD3 R8, P3, PT, R182, UR12, RZ ;  /* 0x0000000cb6087c10 */ /* 0x004fc8000ff7e0ff */
[----:B------:R-:W-:-:S05]  /*43f90*/  IADD3.X R9, PT, PT, R183, UR13, RZ, P3, !PT ;  /* 0x0000000db7097c10 */ /* 0x000fca0009ffe4ff */
[----:B------:R1:W-:Y:S04]  /*43fa0*/  STL.64 [R1+0x6e8], R8 ;  /* 0x0006e80801007387 */ /* 0x0003e80000100a00 */
[----:B------:R1:W-:Y:S01]  /*43fb0*/  LDGSTS.E [R7+-0x38180], desc[UR20][R8.64], P1 ;  /* 0xc7e8000008077fae */ /* 0x0003e200089a1014 */
[----:B------:R-:W-:-:S04]  /*43fc0*/  IADD3 R132, P3, PT, R184, UR12, RZ ;  /* 0x0000000cb8847c10 */ /* 0x000fc8000ff7e0ff */
[----:B------:R-:W-:Y:S02]  /*43fd0*/  IADD3.X R133, PT, PT, R185, UR13, RZ, P3, !PT ;  /* 0x0000000db9857c10 */ /* 0x000fe40009ffe4ff */
[----:B------:R-:W2:Y:S01]  /*43fe0*/  LDL.LU.64 R184, [R1+0x738] ;  /* 0x0007380001b87983 */ /* 0x000ea20000300a00 */
[----:B------:R-:W-:-:S04]  /*43ff0*/  IADD3 R148, P3, PT, R200, UR12, RZ ;  /* 0x0000000cc8947c10 */ /* 0x000fc8000ff7e0ff */
[----:B------:R-:W-:Y:S02]  /*44000*/  IADD3.X R149, PT, PT, R201, UR13, RZ, P3, !PT ;  /* 0x0000000dc9957c10 */ /* 0x000fe40009ffe4ff */
[----:B------:R-:W1:Y:S01]  /*44010*/  LDL.LU.64 R200, [R1+0x700] ;  /* 0x0007000001c87983 */ /* 0x000e620000300a00 */
[----:B---3--:R-:W-:-:S04]  /*44020*/  IADD3 R164, P3, PT, R216, UR12, RZ ;  /* 0x0000000cd8a47c10 */ /* 0x008fc8000ff7e0ff */
[----:B------:R-:W-:Y:S02]  /*44030*/  IADD3.X R165, PT, PT, R217, UR13, RZ, P3, !PT ;  /* 0x0000000dd9a57c10 */ /* 0x000fe40009ffe4ff */
[----:B------:R-:W3:Y:S04]  /*44040*/  LDL.LU.64 R216, [R1+0x6c0] ;  /* 0x0006c00001d87983 */ /* 0x000ee80000300a00 */
[----:B------:R-:W3:Y:S01]  /*44050*/  LDL.LU.64 R138, [R1+0x690] ;  /* 0x00069000018a7983 */ /* 0x000ee20000300a00 */
[----:B----4-:R-:W-:-:S04]  /*44060*/  IADD3 R182, P3, PT, R202, UR12, RZ ;  /* 0x0000000ccab67c10 */ /* 0x010fc8000ff7e0ff */
[----:B------:R-:W-:Y:S02]  /*44070*/  IADD3.X R183, PT, PT, R203, UR13, RZ, P3, !PT ;  /* 0x0000000dcbb77c10 */ /* 0x000fe40009ffe4ff */
[----:B------:R-:W-:-:S04]  /*44080*/  IADD3 R202, P3, PT, R150, UR12, RZ ;  /* 0x0000000c96ca7c10 */ /* 0x000fc8000ff7e0ff */
[----:B------:R-:W-:Y:S02]  /*44090*/  IADD3.X R203, PT, PT, R151, UR13, RZ, P3, !PT ;  /* 0x0000000d97cb7c10 */ /* 0x000fe40009ffe4ff */
[----:B------:R-:W-:Y:S01]  /*440a0*/  IADD3 R220, P3, PT, R154, UR12, RZ ;  /* 0x0000000c9adc7c10 */ /* 0x000fe2000ff7e0ff */
[----:B------:R-:W4:Y:S03]  /*440b0*/  LDL.LU.64 R150, [R1+0x648] ;  /* 0x0006480001967983 */ /* 0x000f260000300a00 */
[----:B------:R-:W-:Y:S02]  /*440c0*/  IADD3.X R221, PT, PT, R155, UR13, RZ, P3, !PT ;  /* 0x0000000d9bdd7c10 */ /* 0x000fe40009ffe4ff */
[----:B------:R-:W-:-:S04]  /*440d0*/  IADD3 R228, P3, PT, R166, UR12, RZ ;  /* 0x0000000ca6e47c10 */ /* 0x000fc8000ff7e0ff */
[----:B------:R-:W-:Y:S02]  /*440e0*/  IADD3.X R229, PT, PT, R167, UR13, RZ, P3, !PT ;  /* 0x0000000da7e57c10 */ /* 0x000fe40009ffe4ff */
[----:B------:R-:W4:Y:S01]  /*440f0*/  LDL.LU.64 R166, [R1+0x5d8] ;  /* 0x0005d80001a67983 */ /* 0x000f220000300a00 */
[----:B--2---:R-:W-:-:S04]  /*44100*/  IADD3 R236, P3, PT, R184, UR12, RZ ;  /* 0x0000000cb8ec7c10 */ /* 0x004fc8000ff7e0ff */
[----:B------:R-:W-:Y:S02]  /*44110*/  IADD3.X R237, PT, PT, R185, UR13, RZ, P3, !PT ;  /* 0x0000000db9ed7c10 */ /* 0x000fe40009ffe4ff */
[----:B------:R-:W2:Y:S01]  /*44120*/  LDL.LU.64 R184, [R1+0x538] ;  /* 0x0005380001b87983 */ /* 0x000ea20000300a00 */
[----:B-1----:R-:W-:-:S04]  /*44130*/  IADD3 R8, P3, PT, R200, UR12, RZ ;  /* 0x0000000cc8087c10 */ /* 0x002fc8000ff7e0ff */
[----:B------:R-:W-:Y:S02]  /*44140*/  IADD3.X R9, PT, PT, R201, UR13, RZ, P3, !PT ;  /* 0x0000000dc9097c10 */ /* 0x000fe40009ffe4ff */
[----:B------:R-:W2:Y:S04]  /*44150*/  LDL.LU.64 R200, [R1+0x4d8] ;  /* 0x0004d80001c87983 */ /* 0x000ea80000300a00 */
[----:B------:R4:W-:Y:S01]  /*44160*/  STL.64 [R1+0x20], R8 ;  /* 0x0000200801007387 */ /* 0x0009e20000100a00 */
[----:B---3--:R-:W-:-:S04]  /*44170*/  IADD3 R154, P3, PT, R216, UR12, RZ ;  /* 0x0000000cd89a7c10 */ /* 0x008fc8000ff7e0ff */
[----:B------:R-:W-:Y:S02]  /*44180*/  IADD3.X R155, PT, PT, R217, UR13, RZ, P3, !PT ;  /* 0x0000000dd99b7c10 */ /* 0x000fe40009ffe4ff */
[----:B------:R-:W3:Y:S04]  /*44190*/  LDL.LU.64 R216, [R1+0x448] ;  /* 0x0004480001d87983 */ /* 0x000ee80000300a00 */
[----:B------:R-:W3:Y:S01]  /*441a0*/  LDL.LU.64 R134, [R1+0x3b8] ;  /* 0x0003b80001867983 */ /* 0x000ee20000300a00 */
[----:B------:R-:W-:-:S04]  /*441b0*/  IADD3 R240, P3, PT, R138, UR12, RZ ;  /* 0x0000000c8af07c10 */ /* 0x000fc8000ff7e0ff */
[----:B------:R-:W-:Y:S02]  /*441c0*/  IADD3.X R241, PT, PT, R139, UR13, RZ, P3, !PT ;  /* 0x0000000d8bf17c10 */ /* 0x000fe40009ffe4ff */
[----:B------:R-:W3:Y:S01]  /*441d0*/  LDL.LU.64 R138, [R1+0x368] ;  /* 0x00036800018a7983 */ /* 0x000ee20000300a00 */
[----:B------:R-:W-:-:S05]  /*441e0*/  VIADD R7, R6, 0x100000 ;  /* 0x0010000006077836 */ /* 0x000fca0000000000 */
        /* <DEDUP_REMOVED lines=9> */
[----:B------:R-:W-:Y:S04]  /*44280*/  LDGSTS.E [R7+-0x3d900], desc[UR20][R154.64], P1 ;  /* 0xc27000009a077fae */ /* 0x000fe800089a1014 */
[----:B------:R-:W-:Y:S01]  /*44290*/  LDGSTS.E [R7+-0x3d500], desc[UR20][R240.64], P1 ;  /* 0xc2b00000f0077fae */ /* 0x000fe200089a1014 */
[----:B----4-:R-:W-:-:S04]  /*442a0*/  IADD3 R8, P3, PT, R150, UR12, RZ ;  /* 0x0000000c96087c10 */ /* 0x010fc8000ff7e0ff */
[----:B------:R-:W-:-:S05]  /*442b0*/  IADD3.X R9, PT, PT, R151, UR13, RZ, P3, !PT ;  /* 0x0000000d97097c10 */ /* 0x000fca0009ffe4ff */
[----:B------:R1:W-:Y:S04]  /*442c0*/  STL.64 [R1+0x1a8], R8 ;  /* 0x0001a80801007387 */ /* 0x0003e80000100a00 */
[----:B------:R1:W-:Y:S04]  /*442d0*/  LDGSTS.E [R7+-0x3d100], desc[UR20][R8.64], P1 ;  /* 0xc2f0000008077fae */ /* 0x0003e800089a1014 */
[----:B------:R-:W4:Y:S01]  /*442e0*/  LDL.LU.64 R150, [R1+0x308] ;  /* 0x0003080001967983 */ /* 0x000f220000300a00 */
[----:B-1----:R-:W-:-:S04]  /*442f0*/  IADD3 R8, P3, PT, R166, UR12, RZ ;  /* 0x0000000ca6087c10 */ /* 0x002fc8000ff7e0ff */
[----:B------:R-:W-:-:S05]  /*44300*/  IADD3.X R9, PT, PT, R167, UR13, RZ, P3, !PT ;  /* 0x0000000da7097c10 */ /* 0x000fca0009ffe4ff */
[----:B------:R2:W-:Y:S04]  /*44310*/  STL.64 [R1+0x218], R8 ;  /* 0x0002180801007387 */ /* 0x0005e80000100a00 */
[----:B------:R2:W-:Y:S04]  /*44320*/  LDGSTS.E [R7+-0x3cd00], desc[UR20][R8.64], P1 ;  /* 0xc330000008077fae */ /* 0x0005e800089a1014 */
[----:B------:R-:W4:Y:S01]  /*44330*/  LDL.LU.64 R166, [R1+0x290] ;  /* 0x0002900001a67983 */ /* 0x000f220000300a00 */
[----:B--2---:R-:W-:-:S04]  /*44340*/  IADD3 R8, P3, PT, R184, UR12, RZ ;  /* 0x0000000cb8087c10 */ /* 0x004fc8000ff7e0ff */
[----:B------:R-:W-:-:S05]  /*44350*/  IADD3.X R9, PT, PT, R185, UR13, RZ, P3, !PT ;  /* 0x0000000db9097c10 */ /* 0x000fca0009ffe4ff */
[----:B------:R1:W-:Y:S04]  /*44360*/  STL.64 [R1+0x230], R8 ;  /* 0x0002300801007387 */ /* 0x0003e80000100a00 */
[----:B------:R1:W-:Y:S04]  /*44370*/  LDGSTS.E [R7+-0x3c900], desc[UR20][R8.64], P1 ;  /* 0xc370000008077fae */ /* 0x0003e800089a1014 */
[----:B------:R-:W2:Y:S01]  /*44380*/  LDL.LU.64 R184, [R1+0x210] ;  /* 0x0002100001b87983 */ /* 0x000ea20000300a00 */
[----:B-1----:R-:W-:-:S04]  /*44390*/  IADD3 R8, P3, PT, R200, UR12, RZ ;  /* 0x0000000cc8087c10 */ /* 0x002fc8000ff7e0ff */
[----:B------:R-:W-:-:S05]  /*443a0*/  IADD3.X R9, PT, PT, R201, UR13, RZ, P3, !PT ;  /* 0x0000000dc9097c10 */ /* 0x000fca0009ffe4ff */
[----:B------:R3:W-:Y:S04]  /*443b0*/  STL.64 [R1+0x280], R8 ;  /* 0x0002800801007387 */ /* 0x0007e80000100a00 */
[----:B------:R3:W-:Y:S04]  /*443c0*/  LDGSTS.E [R7+-0x3c500], desc[UR20][R8.64], P1 ;  /* 0xc3b0000008077fae */ /* 0x0007e800089a1014 */
[----:B------:R-:W2:Y:S01]  /*443d0*/  LDL.LU.64 R200, [R1+0x1a0] ;  /* 0x0001a00001c87983 */ /* 0x000ea20000300a00 */
[----:B---3--:R-:W-:-:S04]  /*443e0*/  IADD3 R8, P3, PT, R216, UR12, RZ ;  /* 0x0000000cd8087c10 */ /* 0x008fc8000ff7e0ff */
[----:B------:R-:W-:-:S05]  /*443f0*/  IADD3.X R9, PT, PT, R217, UR13, RZ, P3, !PT ;  /* 0x0000000dd9097c10 */ /* 0x000fca0009ffe4ff */
[----:B------:R1:W-:Y:S04]  /*44400*/  STL.64 [R1+0x2e8], R8 ;  /* 0x0002e80801007387 */ /* 0x0003e80000100a00 */
[----:B------:R1:W-:Y:S04]  /*44410*/  LDGSTS.E [R7+-0x3c100], desc[UR20][R8.64], P1 ;  /* 0xc3f0000008077fae */ /* 0x0003e800089a1014 */
[----:B------:R-:W3:Y:S01]  /*44420*/  LDL.64 R216, [R1+0x128] ;  /* 0x0001280001d87983 */ /* 0x000ee20000100a00 */
[----:B-1----:R-:W-:-:S04]  /*44430*/  IADD3 R8, P3, PT, R134, UR12, RZ ;  /* 0x0000000c86087c10 */ /* 0x002fc8000ff7e0ff */
[----:B------:R-:W-:-:S05]  /*44440*/  IADD3.X R9, PT, PT, R135, UR13, RZ, P3, !PT ;  /* 0x0000000d87097c10 */ /* 0x000fca0009ffe4ff */
[----:B------:R1:W-:Y:S04]  /*44450*/  STL.64 [R1+0x310], R8 ;  /* 0x0003100801007387 */ /* 0x0003e80000100a00 */
[----:B------:R1:W-:Y:S04]  /*44460*/  LDGSTS.E [R7+-0x3bd00], desc[UR20][R8.64], P1 ;  /* 0xc430000008077fae */ /* 0x0003e800089a1014 */
[----:B------:R-:W3:Y:S01]  /*44470*/  LDL.LU.64 R134, [R1+0xb0] ;  /* 0x0000b00001867983 */ /* 0x000ee20000300a00 */
[----:B-1----:R-:W-:-:S04]  /*44480*/  IADD3 R8, P3, PT, R138, UR12, RZ ;  /* 0x0000000c8a087c10 */ /* 0x002fc8000ff7e0ff */
[----:B------:R-:W-:-:S05]  /*44490*/  IADD3.X R9, PT, PT, R139, UR13, RZ, P3, !PT ;  /* 0x0000000d8b097c10 */ /* 0x000fca0009ffe4ff */
[----:B------:R4:W-:Y:S04]  /*444a0*/  STL.64 [R1+0x328], R8 ;  /* 0x0003280801007387 */ /* 0x0009e80000100a00 */
[----:B------:R-:W3:Y:S04]  /*444b0*/  LDL.64 R138, [R1+0xa8] ;  /* 0x0000a800018a7983 */ /* 0x000ee80000100a00 */
[----:B------:R4:W-:Y:S02]  /*444c0*/  LDGSTS.E [R7+-0x3b900], desc[UR20][R8.64], P1 ;  /* 0xc470000008077fae */ /* 0x0009e400089a1014 */
        /* <DEDUP_REMOVED lines=24> */
[----:B------:R-:W3:Y:S01]  /*44650*/  LDL.LU.64 R216, [R1+0x80] ;  /* 0x0000800001d87983 */ /* 0x000ee20000300a00 */
        /* <DEDUP_REMOVED lines=8> */
[----:B------:R-:W3:Y:S04]  /*446e0*/  LDL.LU.64 R138, [R1+0x70] ;  /* 0x00007000018a7983 */ /* 0x000ee80000300a00 */
        /* <DEDUP_REMOVED lines=25> */
[----:B------:R-:W3:Y:S04]  /*44880*/  LDL.LU.64 R216, [R1+0x838] ;  /* 0x0008380001d87983 */ /* 0x000ee80000300a00 */
        /* <DEDUP_REMOVED lines=10> */
[----:B------:R-:W3:Y:S04]  /*44930*/  LDL.LU.64 R138, [R1+0x7b0] ;  /* 0x0007b000018a7983 */ /* 0x000ee80000300a00 */
[----:B------:R-:W3:Y:S04]  /*44940*/  LDL.LU.64 R118, [R1+0x778] ;  /* 0x0007780001767983 */ /* 0x000ee80000300a00 */
[----:B------:R-:W3:Y:S04]  /*44950*/  LDL.LU.64 R116, [R1+0x758] ;  /* 0x0007580001747983 */ /* 0x000ee80000300a00 */
[----:B------:R-:W3:Y:S01]  /*44960*/  LDL.LU.64 R106, [R1+0x730] ;  /* 0x00073000016a7983 */ /* 0x000ee20000300a00 */
[----:B----4-:R-:W-:-:S03]  /*44970*/  IADD3 R134, P3, PT, R150, UR12, RZ ;  /* 0x0000000c96867c10 */ /* 0x010fc6000ff7e0ff */
[----:B------:R-:W1:Y:S01]  /*44980*/  LDL.LU.64 R108, [R1+0x6e0] ;  /* 0x0006e000016c7983 */ /* 0x000e620000300a00 */
[----:B------:R-:W-:-:S03]  /*44990*/  IADD3.X R135, PT, PT, R151, UR13, RZ, P3, !PT ;  /* 0x0000000d97877c10 */ /* 0x000fc60009ffe4ff */
[----:B------:R-:W4:Y:S04]  /*449a0*/  LDL.LU.64 R110, [R1+0x6a8] ;  /* 0x0006a800016e7983 */ /* 0x000f280000300a00 */
[----:B------:R-:W4:Y:S01]  /*449b0*/  LDL.LU.64 R112, [R1+0x658] ;  /* 0x0006580001707983 */ /* 0x000f220000300a00 */
[----:B------:R-:W-:-:S04]  /*449c0*/  IADD3 R150, P3, PT, R166, UR12, RZ ;  /* 0x0000000ca6967c10 */ /* 0x000fc8000ff7e0ff */
[----:B------:R-:W-:Y:S02]  /*449d0*/  IADD3.X R151, PT, PT, R167, UR13, RZ, P3, !PT ;  /* 0x0000000da7977c10 */ /* 0x000fe40009ffe4ff */
[----:B--2---:R-:W-:-:S04]  /*449e0*/  IADD3 R166, P3, PT, R184, UR12, RZ ;  /* 0x0000000cb8a67c10 */ /* 0x004fc8000ff7e0ff */
[----:B------:R-:W-:Y:S02]  /*449f0*/  IADD3.X R167, PT, PT, R185, UR13, RZ, P3, !PT ;  /* 0x0000000db9a77c10 */ /* 0x000fe40009ffe4ff */
[----:B------:R-:W-:-:S04]  /*44a00*/  IADD3 R184, P3, PT, R200, UR12, RZ ;  /* 0x0000000cc8b87c10 */ /* 0x000fc8000ff7e0ff */
[----:B------:R-:W-:Y:S02]  /*44a10*/  IADD3.X R185, PT, PT, R201, UR13, RZ, P3, !PT ;  /* 0x0000000dc9b97c10 */ /* 0x000fe40009ffe4ff */
[----:B---3--:R-:W-:-:S04]  /*44a20*/  IADD3 R200, P3, PT, R216, UR12, RZ ;  /* 0x0000000cd8c87c10 */ /* 0x008fc8000ff7e0ff */
[----:B------:R-:W-:Y:S02]  /*44a30*/  IADD3.X R201, PT, PT, R217, UR13, RZ, P3, !PT ;  /* 0x0000000dd9c97c10 */ /* 0x000fe40009ffe4ff */
[----:B------:R-:W-:-:S04]  /*44a40*/  IADD3 R216, P3, PT, R114, UR12, RZ ;  /* 0x0000000c72d87c10 */ /* 0x000fc8000ff7e0ff */
[----:B------:R-:W-:Y:S02]  /*44a50*/  IADD3.X R217, PT, PT, R115, UR13, RZ, P3, !PT ;  /* 0x0000000d73d97c10 */ /* 0x000fe40009ffe4ff */
[----:B------:R-:W2:Y:S01]  /*44a60*/  LDL.LU.64 R114, [R1+0x5a8] ;  /* 0x0005a80001727983 */ /* 0x000ea20000300a00 */
[----:B------:R-:W-:-:S04]  /*44a70*/  IADD3 R230, P3, PT, R250, UR12, RZ ;  /* 0x0000000cfae67c10 */ /* 0x000fc8000ff7e0ff */
[----:B------:R-:W-:Y:S02]  /*44a80*/  IADD3.X R231, PT, PT, R251, UR13, RZ, P3, !PT ;  /* 0x0000000dfbe77c10 */ /* 0x000fe40009ffe4ff */
        /* <DEDUP_REMOVED lines=8> */
[----:B------:R-:W3:Y:S04]  /*44b10*/  LDL.LU.64 R116, [R1+0x528] ;  /* 0x0005280001747983 */ /* 0x000ee80000300a00 */
[----:B------:R-:W3:Y:S01]  /*44b20*/  LDL.LU.64 R104, [R1+0x490] ;  /* 0x0004900001687983 */ /* 0x000ee20000300a00 */
[----:B------:R-:W-:Y:S01]  /*44b30*/  IADD3 R238, P3, PT, R106, UR12, RZ ;  /* 0x0000000c6aee7c10 */ /* 0x000fe2000ff7e0ff */
[----:B------:R-:W-:-:S03]  /*44b40*/  VIADD R6, R6, 0x100000 ;  /* 0x0010000006067836 */ /* 0x000fc60000000000 */
[----:B------:R-:W-:Y:S02]  /*44b50*/  IADD3.X R239, PT, PT, R107, UR13, RZ, P3, !PT ;  /* 0x0000000d6bef7c10 */ /* 0x000fe40009ffe4ff */
[----:B------:R-:W3:Y:S04]  /*44b60*/  LDL.LU.64 R106, [R1+0x3b0] ;  /* 0x0003b000016a7983 */ /* 0x000ee80000300a00 */
[----:B------:R1:W-:Y:S02]  /*44b70*/  LDGSTS.E [R6+-0x38100], desc[UR20][R8.64], P1 ;  /* 0xc7f0000008067fae */ /* 0x0003e400089a1014 */
[----:B-1----:R-:W-:Y:S01]  /*44b80*/  VIADD R6, R5, 0x100000 ;  /* 0x0010000005067836 */ /* 0x002fe20000000000 */
[----:B------:R-:W-:-:S04]  /*44b90*/  IADD3 R8, P3, PT, R108, UR12, RZ ;  /* 0x0000000c6c087c10 */ /* 0x000fc8000ff7e0ff */
[----:B------:R-:W-:Y:S04]  /*44ba0*/  LDGSTS.E [R6+-0x3fc80], desc[UR20][R134.64], P1 ;  /* 0xc038000086067fae */ /* 0x000fe800089a1014 */
[----:B------:R-:W-:Y:S04]  /*44bb0*/  LDGSTS.E [R6+-0x3f880], desc[UR20][R150.64], P1 ;  /* 0xc078000096067fae */ /* 0x000fe800089a1014 */
[----:B------:R-:W-:Y:S04]  /*44bc0*/  LDGSTS.E [R6+-0x3f480], desc[UR20][R166.64], P1 ;  /* 0xc0b80000a6067fae */ /* 0x000fe800089a1014 */
[----:B------:R-:W-:Y:S01]  /*44bd0*/  LDGSTS.E [R6+-0x3f080], desc[UR20][R184.64], P1 ;  /* 0xc0f80000b8067fae */ /* 0x000fe200089a1014 */
[----:B------:R-:W-:-:S03]  /*44be0*/  IADD3.X R9, PT, PT, R109, UR13, RZ, P3, !PT ;  /* 0x0000000d6d097c10 */ /* 0x000fc60009ffe4ff */
        /* <DEDUP_REMOVED lines=10> */
[----:B------:R-:W3:Y:S01]  /*44c90*/  LDL.LU.64 R108, [R1+0x330] ;  /* 0x00033000016c7983 */ /* 0x000ee20000300a00 */
        /* <DEDUP_REMOVED lines=8> */
[----:B------:R-:W4:Y:S04]  /*44d20*/  LDL.LU.64 R112, [R1+0x238] ;  /* 0x0002380001707983 */ /* 0x000f280000300a00 */
[----:B------:R2:W-:Y:S02]  /*44d30*/  LDGSTS.E [R6+-0x3c480], desc[UR20][R8.64], P1 ;  /* 0xc3b8000008067fae */ /* 0x0005e400089a1014 */
[----:B--2---:R-:W-:-:S04]  /*44d40*/  IADD3 R8, P3, PT, R114, UR12, RZ ;  /* 0x0000000c72087c10 */ /* 0x004fc8000ff7e0ff */
[----:B------:R-:W-:-:S05]  /*44d50*/  IADD3.X R9, PT, PT, R115, UR13, RZ, P3, !PT ;  /* 0x0000000d73097c10 */ /* 0x000fca0009ffe4ff */
[----:B------:R3:W-:Y:S04]  /*44d60*/  STL.64 [R1+0x290], R8 ;  /* 0x0002900801007387 */ /* 0x0007e80000100a00 */
[----:B------:R3:W-:Y:S04]  /*44d70*/  LDGSTS.E [R6+-0x3c080], desc[UR20][R8.64], P1 ;  /* 0xc3f8000008067fae */ /* 0x0007e800089a1014 */
[----:B------:R-:W2:Y:S01]  /*44d80*/  LDL.LU.64 R114, [R1+0x198] ;  /* 0x0001980001727983 */ /* 0x000ea20000300a00 */
[----:B---3--:R-:W-:-:S04]  /*44d90*/  IADD3 R8, P3, PT, R116, UR12, RZ ;  /* 0x0000000c74087c10 */ /* 0x008fc8000ff7e0ff */
[----:B------:R-:W-:-:S05]  /*44da0*/  IADD3.X R9, PT, PT, R117, UR13, RZ, P3, !PT ;  /* 0x0000000d75097c10 */ /* 0x000fca0009ffe4ff */
[----:B------:R1:W-:Y:S04]  /*44db0*/  STL.64 [R1+0x2f0], R8 ;  /* 0x0002f00801007387 */ /* 0x0003e80000100a00 */
[----:B------:R-:W3:Y:S04]  /*44dc0*/  LDL.LU.64 R116, [R1+0x108] ;  /* 0x0001080001747983 */ /* 0x000ee80000300a00 */
[----:B------:R1:W-:Y:S02]  /*44dd0*/  LDGSTS.E [R6+-0x3bc80], desc[UR20][R8.64], P1 ;  /* 0xc438000008067fae */ /* 0x0003e400089a1014 */
        /* <DEDUP_REMOVED lines=9> */
[----:B------:R1:W-:Y:S04]  /*44e70*/  LDGSTS.E [R6+-0x3b480], desc[UR20][R8.64], P1 ;  /* 0xc4b8000008067fae */ /* 0x0003e800089a1014 */
[----:B------:R-:W3:Y:S01]  /*44e80*/  LDL.LU.64 R106, [R1+0xf0] ;  /* 0x0000f000016a7983 */ /* 0x000ee20000300a00 */
[----:B-1----:R-:W-:-:S04]  /*44e90*/  IADD3 R8, P3, PT, R108, UR12, RZ ;  /* 0x0000000c6c087c10 */ /* 0x002fc8000ff7e0ff */
[----:B------:R-:W-:-:S05]  /*44ea0*/  IADD3.X R9, PT, PT, R109, UR13, RZ, P3, !PT ;  /* 0x0000000d6d097c10 */ /* 0x000fca0009ffe4ff */
        /* <DEDUP_REMOVED lines=14> */
[----:B------:R-:W-:Y:S02]  /*44f90*/  IADD3.X R9, PT, PT, R115, UR13, RZ, P3, !PT ;  /* 0x0000000d73097c10 */ /* 0x000fe40009ffe4ff */
[----:B------:R-:W2:Y:S04]  /*44fa0*/  LDL.LU.64 R114, [R1+0xc8] ;  /* 0x0000c80001727983 */ /* 0x000ea80000300a00 */
[----:B------:R3:W-:Y:S04]  /*44fb0*/  STL.64 [R1+0x430], R8 ;  /* 0x0004300801007387 */ /* 0x0007e80000100a00 */
[----:B------:R3:W-:Y:S02]  /*44fc0*/  LDGSTS.E [R6+-0x3a480], desc[UR20][R8.64], P1 ;  /* 0xc5b8000008067fae */ /* 0x0007e400089a1014 */
[----:B---3--:R-:W-:-:S04]  /*44fd0*/  IADD3 R8, P3, PT, R116, UR12, RZ ;  /* 0x0000000c74087c10 */ /* 0x008fc8000ff7e0ff */
[----:B------:R-:W-:Y:S02]  /*44fe0*/  IADD3.X R9, PT, PT, R117, UR13, RZ, P3, !PT ;  /* 0x0000000d75097c10 */ /* 0x000fe40009ffe4ff */
[----:B------:R-:W3:Y:S04]  /*44ff0*/  LDL.LU.64 R116, [R1+0xb8] ;  /* 0x0000b80001747983 */ /* 0x000ee80000300a00 */
[----:B------:R1:W-:Y:S04]  /*45000*/  STL.64 [R1+0x468], R8 ;  /* 0x0004680801007387 */ /* 0x0003e80000100a00 */
[----:B------:R1:W-:Y:S02]  /*45010*/  LDGSTS.E [R6+-0x3a080], desc[UR20][R8.64], P1 ;  /* 0xc5f8000008067fae */ /* 0x0003e400089a1014 */
[----:B-1----:R-:W-:-:S04]  /*45020*/  IADD3 R8, P3, PT, R102, UR12, RZ ;  /* 0x0000000c66087c10 */ /* 0x002fc8000ff7e0ff */
[----:B------:R-:W-:-:S05]  /*45030*/  IADD3.X R9, PT, PT, R103, UR13, RZ, P3, !PT ;  /* 0x0000000d67097c10 */ /* 0x000fca0009ffe4ff */
        /* <DEDUP_REMOVED lines=14> */
[----:B----4-:R-:W-:-:S04]  /*45120*/  IADD3 R8, P3, PT, R110, UR12, RZ ;  /* 0x0000000c6e087c10 */ /* 0x010fc8000ff7e0ff */
[----:B------:R-:W-:-:S05]  /*45130*/  IADD3.X R9, PT, PT, R111, UR13, RZ, P3, !PT ;  /* 0x0000000d6f097c10 */ /* 0x000fca0009ffe4ff */
[----:B------:R1:W-:Y:S04]  /*45140*/  STL.64 [R1+0x580], R8 ;  /* 0x0005800801007387 */ /* 0x0003e80000100a00 */
[----:B------:R1:W-:Y:S02]  /*45150*/  LDGSTS.E [R6+-0x38c80], desc[UR20][R8.64], P1 ;  /* 0xc738000008067fae */ /* 0x0003e400089a1014 */
[----:B-1----:R-:W-:-:S04]  /*45160*/  IADD3 R8, P3, PT, R112, UR12, RZ ;  /* 0x0000000c70087c10 */ /* 0x002fc8000ff7e0ff */
[----:B------:R-:W-:-:S05]  /*45170*/  IADD3.X R9, PT, PT, R113, UR13, RZ, P3, !PT ;  /* 0x0000000d71097c10 */ /* 0x000fca0009ffe4ff */
[----:B------:R2:W-:Y:S04]  /*45180*/  STL.64 [R1+0x5a8], R8 ;  /* 0x0005a80801007387 */ /* 0x0005e80000100a00 */
[----:B------:R2:W-:Y:S01]  /*45190*/  LDGSTS.E [R6+-0x38880], desc[UR20][R8.64], P1 ;  /* 0xc778000008067fae */ /* 0x0005e200089a1014 */
[----:B------:R-:W-:Y:S02]  /*451a0*/  VIADD R252, R252, 0x7f ;  /* 0x0000007ffcfc7836 */ /* 0x000fe40000000000 */
[----:B------:R-:W-:Y:S01]  /*451b0*/  VIADD R5, R5, 0x100000 ;  /* 0x0010000005057836 */ /* 0x000fe20000000000 */
[----:B------:R-:W-:Y:S01]  /*451c0*/  UMOV UR18, URZ ;  /* 0x000000ff00127c82 */ /* 0x000fe20008000000 */
[----:B--2---:R-:W-:-:S04]  /*451d0*/  IADD3 R8, P3, PT, R114, UR12, RZ ;  /* 0x0000000c72087c10 */ /* 0x004fc8000ff7e0ff */
[----:B------:R-:W-:-:S05]  /*451e0*/  IADD3.X R9, PT, PT, R115, UR13, RZ, P3, !PT ;  /* 0x0000000d73097c10 */ /* 0x000fca0009ffe4ff */
[----:B------:R3:W-:Y:S04]  /*451f0*/  STL.64 [R1+0x5d0], R8 ;  /* 0x0005d00801007387 */ /* 0x0007e80000100a00 */
[----:B------:R3:W-:Y:S02]  /*45200*/  LDGSTS.E [R6+-0x38480], desc[UR20][R8.64], P1 ;  /* 0xc7b8000008067fae */ /* 0x0007e400089a1014 */
[----:B---3--:R-:W-:-:S04]  /*45210*/  IADD3 R8, P3, PT, R116, UR12, RZ ;  /* 0x0000000c74087c10 */ /* 0x008fc8000ff7e0ff */
[----:B------:R-:W-:-:S05]  /*45220*/  IADD3.X R9, PT, PT, R117, UR13, RZ, P3, !PT ;  /* 0x0000000d75097c10 */ /* 0x000fca0009ffe4ff */
[----:B------:R1:W-:Y:S01]  /*45230*/  STL.64 [R1+0x648], R8 ;  /* 0x0006480801007387 */ /* 0x0003e20000100a00 */
[----:B------:R-:W-:-:S03]  /*45240*/  ISETP.GE.AND P3, PT, R252, 0x100, PT ;  /* 0x00000100fc00780c */ /* 0x000fc60003f66270 */
[----:B------:R1:W-:Y:S01]  /*45250*/  LDGSTS.E [R5+-0x38080], desc[UR20][R8.64], P1 ;  /* 0xc7f8000008057fae */ /* 0x0003e200089a1014 */
[----:B------:R-:W-:-:S03]  /*45260*/  ISETP.GE.AND P1, PT, R252, 0x80, PT ;  /* 0x00000080fc00780c */ /* 0x000fc60003f26270 */
[----:B------:R-:W0:Y:S06]  /*45270*/  LDGDEPBAR ;  /* 0x00000000000079af */ /* 0x000e2c0000000000 */
[----:B------:R-:W-:Y:S05]  /*45280*/  @!P3 BRA `(.L_x_7) ;  /* 0x000001040090b947 */ /* 0x000fea0003800000 */
[----:B-----5:R2:W-:Y:S01]  /*45290*/  STL.64 [R1+0xcb8], R2 ;  /* 0x000cb80201007387 */ /* 0x0205e20000100a00 */
[----:B-1----:R-:W-:-:S03]  /*452a0*/  SHF.R.S32.HI R5, RZ, 0x1f, R252 ;  /* 0x0000001fff057819 */ /* 0x002fc600000114fc */
[----:B------:R-:W3:Y:S04]  /*452b0*/  LDL.LU.64 R114, [R1+0xc0] ;  /* 0x0000c00001727983 */ /* 0x000ee80000300a00 */
[----:B------:R-:W4:Y:S01]  /*452c0*/  LDL.LU.64 R116, [R1+0xd0] ;  /* 0x0000d00001747983 */ /* 0x000f220000300a00 */
[----:B------:R-:W-:Y:S02]  /*452d0*/  IMAD.MOV.U32 R11, RZ, RZ, R12 ;  /* 0x000000ffff0b7224 */ /* 0x000fe400078e000c */
[----:B------:R-:W-:Y:S01]  /*452e0*/  IMAD.MOV.U32 R12, RZ, RZ, R13 ;  /* 0x000000ffff0c7224 */ /* 0x000fe200078e000d */
[----:B--2---:R-:W-:Y:S01]  /*452f0*/  LEA.HI R2, R5, R252, RZ, 0x7 ;  /* 0x000000fc05027211 */ /* 0x004fe200078f38ff */
        /* <DEDUP_REMOVED lines=40> */
[----:B------:R-:W-:Y:S01]  /*45580*/  STL.64 [R1+0xcc0], R4 ;  /* 0x000cc00401007387 */ /* 0x000fe20000100a00 */
[----:B------:R-:W-:Y:S02]  /*45590*/  IMAD.MOV.U32 R47, RZ, RZ, R48 ;  /* 0x000000ffff2f7224 */ /* 0x000fe400078e0030 */
[----:B------:R-:W-:Y:S01]  /*455a0*/  IMAD.MOV.U32 R48, RZ, RZ, R49 ;  /* 0x000000ffff307224 */ /* 0x000fe200078e0031 */
[----:B------:R1:W-:Y:S01]  /*455b0*/  STL.64 [R1+0xcc8], R6 ;  /* 0x000cc80601007387 */ /* 0x0003e20000100a00 */
[----:B------:R-:W-:Y:S02]  /*455c0*/  IMAD.MOV.U32 R49, RZ, RZ, R50 ;  /* 0x000000ffff317224 */ /* 0x000fe400078e0032 */
[----:B------:R-:W-:Y:S01]  /*455d0*/  IMAD.MOV.U32 R50, RZ, RZ, R51 ;  /* 0x000000ffff327224 */ /* 0x000fe200078e0033 */
[----:B------:R-:W-:Y:S01]  /*455e0*/  STL.64 [R1+0xcd0], R8 ;  /* 0x000cd00801007387 */ /* 0x000fe20000100a00 */
[----:B------:R-:W-:-:S02]  /*455f0*/  IMAD.MOV.U32 R51, RZ, RZ, R52 ;  /* 0x000000ffff337224 */ /* 0x000fc400078e0034 */
[----:B------:R-:W-:Y:S01]  /*45600*/  IMAD.MOV.U32 R52, RZ, RZ, R53 ;  /* 0x000000ffff347224 */ /* 0x000fe200078e0035 */
[----:B------:R-:W-:Y:S01]  /*45610*/  STL.64 [R1+0xcd8], R10 ;  /* 0x000cd80a01007387 */ /* 0x000fe20000100a00 */
[----:B------:R-:W-:-:S03]  /*45620*/  IMAD.MOV.U32 R53, RZ, RZ, R54 ;  /* 0x000000ffff357224 */ /* 0x000fc600078e0036 */
[----:B------:R-:W-:Y:S01]  /*45630*/  STL.64 [R1+0xce0], R12 ;  /* 0x000ce00c01007387 */ /* 0x000fe20000100a00 */
[----:B------:R-:W-:-:S03]  /*45640*/  IMAD.MOV.U32 R54, RZ, RZ, R55 ;  /* 0x000000ffff367224 */ /* 0x000fc600078e0037 */
[----:B------:R2:W-:Y:S01]  /*45650*/  STL.64 [R1+0xce8], R14 ;  /* 0x000ce80e01007387 */ /* 0x0005e20000100a00 */
[----:B------:R-:W-:-:S03]  /*45660*/  IMAD.MOV.U32 R55, RZ, RZ, R56 ;  /* 0x000000ffff377224 */ /* 0x000fc600078e0038 */
[----:B------:R1:W-:Y:S01]  /*45670*/  STL.64 [R1+0xcf0], R16 ;  /* 0x000cf01001007387 */ /* 0x0003e20000100a00 */
[----:B------:R-:W-:-:S03]  /*45680*/  IMAD.MOV.U32 R56, RZ, RZ, R57 ;  /* 0x000000ffff387224 */ /* 0x000fc600078e0039 */
[----:B------:R-:W-:Y:S01]  /*45690*/  STL.64 [R1+0xcf8], R18 ;  /* 0x000cf81201007387 */ /* 0x000fe20000100a00 */
[----:B------:R-:W-:-:S03]  /*456a0*/  IMAD.MOV.U32 R57, RZ, RZ, R58 ;  /* 0x000000ffff397224 */ /* 0x000fc600078e003a */
[----:B------:R-:W-:Y:S01]  /*456b0*/  STL.64 [R1+0xd00], R20 ;  /* 0x000d001401007387 */ /* 0x000fe20000100a00 */
[----:B------:R-:W-:-:S03]  /*456c0*/  IMAD.MOV.U32 R58, RZ, RZ, R59 ;  /* 0x000000ffff3a7224 */ /* 0x000fc600078e003b */
[----:B------:R1:W-:Y:S01]  /*456d0*/  STL.64 [R1+0xd08], R22 ;  /* 0x000d081601007387 */ /* 0x0003e20000100a00 */
[----:B------:R-:W-:-:S03]  /*456e0*/  IMAD.MOV.U32 R59, RZ, RZ, R60 ;  /* 0x000000ffff3b7224 */ /* 0x000fc600078e003c */
[----:B------:R-:W-:Y:S01]  /*456f0*/  STL.64 [R1+0xd10], R24 ;  /* 0x000d101801007387 */ /* 0x000fe20000100a00 */
[----:B------:R-:W-:-:S03]  /*45700*/  IMAD.MOV.U32 R60, RZ, RZ, R61 ;  /* 0x000000ffff3c7224 */ /* 0x000fc600078e003d */
[----:B------:R1:W-:Y:S01]  /*45710*/  STL.64 [R1+0xd18], R26 ;  /* 0x000d181a01007387 */ /* 0x0003e20000100a00 */
[----:B------:R-:W-:-:S03]  /*45720*/  IMAD.MOV.U32 R61, RZ, RZ, R62 ;  /* 0x000000ffff3d7224 */ /* 0x000fc600078e003e */
[----:B------:R-:W-:Y:S01]  /*45730*/  STL.64 [R1+0xd20], R28 ;  /* 0x000d201c01007387 */ /* 0x000fe20000100a00 */
[----:B------:R-:W-:-:S03]  /*45740*/  IMAD.MOV.U32 R62, RZ, RZ, R63 ;  /* 0x000000ffff3e7224 */ /* 0x000fc600078e003f */
[----:B------:R-:W-:Y:S01]  /*45750*/  STL.64 [R1+0xd28], R30 ;  /* 0x000d281e01007387 */ /* 0x000fe20000100a00 */
[----:B------:R-:W-:-:S03]  /*45760*/  IMAD.MOV.U32 R63, RZ, RZ, R64 ;  /* 0x000000ffff3f7224 */ /* 0x000fc600078e0040 */
[----:B------:R-:W-:Y:S01]  /*45770*/  STL.64 [R1+0xd30], R32 ;  /* 0x000d302001007387 */ /* 0x000fe20000100a00 */
[----:B------:R-:W-:-:S03]  /*45780*/  IMAD.MOV.U32 R64, RZ, RZ, R65 ;  /* 0x000000ffff407224 */ /* 0x000fc600078e0041 */
[----:B------:R-:W-:Y:S01]  /*45790*/  STL.64 [R1+0xd38], R34 ;  /* 0x000d382201007387 */ /* 0x000fe20000100a00 */
[----:B------:R-:W-:-:S03]  /*457a0*/  IMAD.MOV.U32 R65, RZ, RZ, R66 ;  /* 0x000000ffff417224 */ /* 0x000fc600078e0042 */
[----:B------:R-:W4:Y:S01]  /*457b0*/  LDL.LU.64 R102, [R1+0x1e0] ;  /* 0x0001e00001667983 */ /* 0x000f220000300a00 */
[----:B------:R-:W-:-:S03]  /*457c0*/  IMAD.MOV.U32 R66, RZ, RZ, R67 ;  /* 0x000000ffff427224 */ /* 0x000fc600078e0043 */
[----:B------:R-:W4:Y:S01]  /*457d0*/  LDL.LU.64 R104, [R1+0x1f0] ;  /* 0x0001f00001687983 */ /* 0x000f220000300a00 */
[----:B------:R-:W-:-:S03]  /*457e0*/  IMAD.MOV.U32 R67, RZ, RZ, R68 ;  /* 0x000000ffff437224 */ /* 0x000fc600078e0044 */
[----:B------:R-:W4:Y:S01]  /*457f0*/  LDL.LU.64 R106, [R1+0x1b8] ;  /* 0x0001b800016a7983 */ /* 0x000f220000300a00 */
[----:B------:R-:W-:-:S03]  /*45800*/  IMAD.MOV.U32 R68, RZ, RZ, R69 ;  /* 0x000000ffff447224 */ /* 0x000fc600078e0045 */
[----:B------:R-:W4:Y:S04]  /*45810*/  LDL.LU.64 R108, [R1+0x1c0] ;  /* 0x0001c000016c7983 */ /* 0x000f280000300a00 */
[----:B------:R-:W4:Y:S04]  /*45820*/  LDL.LU.64 R110, [R1+0x178] ;  /* 0x00017800016e7983 */ /* 0x000f280000300a00 */
[----:B------:R-:W4:Y:S01]  /*45830*/  LDL.LU.64 R112, [R1+0x180] ;  /* 0x0001800001707983 */ /* 0x000f220000300a00 */
[----:B-1----:R-:W-:Y:S02]  /*45840*/  IMAD.MOV.U32 R6, RZ, RZ, R118 ;  /* 0x000000ffff067224 */ /* 0x002fe400078e0076 */
[----:B------:R-:W-:-:S02]  /*45850*/  IMAD.MOV.U32 R7, RZ, RZ, R119 ;  /* 0x000000ffff077224 */ /* 0x000fc400078e0077 */
[----:B--2---:R-:W-:Y:S02]  /*45860*/  IMAD.MOV.U32 R14, RZ, RZ, R6 ;  /* 0x000000ffff0e7224 */ /* 0x004fe400078e0006 */
[----:B------:R-:W-:Y:S02]  /*45870*/  IMAD.MOV.U32 R15, RZ, RZ, R7 ;  /* 0x000000ffff0f7224 */ /* 0x000fe400078e0007 */
[----:B---3--:R-:W-:Y:S02]  /*45880*/  IMAD.MOV.U32 R69, RZ, RZ, R114 ;  /* 0x000000ffff457224 */ /* 0x008fe400078e0072 */
[----:B------:R-:W-:Y:S02]  /*45890*/  IMAD.MOV.U32 R70, RZ, RZ, R115 ;  /* 0x000000ffff467224 */ /* 0x000fe400078e0073 */
[----:B----4-:R-:W-:Y:S01]  /*458a0*/  IMAD.MOV.U32 R71, RZ, RZ, R116 ;  /* 0x000000ffff477224 */ /* 0x010fe200078e0074 */
[----:B------:R-:W2:Y:S01]  /*458b0*/  LDL.LU.64 R114, [R1+0x150] ;  /* 0x0001500001727983 */ /* 0x000ea20000300a00 */
[----:B------:R-:W-:-:S03]  /*458c0*/  IMAD.MOV.U32 R72, RZ, RZ, R117 ;  /* 0x000000ffff487224 */ /* 0x000fc600078e0075 */
[----:B------:R-:W3:Y:S04]  /*458d0*/  LDL.LU.64 R116, [R1+0x158] ;  /* 0x0001580001747983 */ /* 0x000ee80000300a00 */
[----:B------:R-:W4:Y:S04]  /*458e0*/  LDL.LU.64 R2, [R1+0x160] ;  /* 0x0001600001027983 */ /* 0x000f280000300a00 */
[----:B------:R-:W-:Y:S04]  /*458f0*/  STL [R1+0x5f4], R194 ;  /* 0x0005f4c201007387 */ /* 0x000fe80000100800 */
[----:B------:R-:W-:Y:S04]  /*45900*/  STL [R1+0x5f0], R195 ;  /* 0x0005f0c301007387 */ /* 0x000fe80000100800 */
[----:B------:R-:W-:Y:S04]  /*45910*/  STL [R1+0x5fc], R176 ;  /* 0x0005fcb001007387 */ /* 0x000fe80000100800 */
[----:B------:R-:W-:Y:S04]  /*45920*/  STL [R1+0x5f8], R177 ;  /* 0x0005f8b101007387 */ /* 0x000fe80000100800 */
[----:B------:R-:W-:Y:S04]  /*45930*/  STL [R1+0x604], R186 ;  /* 0x000604ba01007387 */ /* 0x000fe80000100800 */
[----:B------:R-:W-:Y:S04]  /*45940*/  STL [R1+0x600], R187 ;  /* 0x000600bb01007387 */ /* 0x000fe80000100800 */
[----:B------:R-:W-:Y:S04]  /*45950*/  STL [R1+0x60c], R168 ;  /* 0x00060ca801007387 */ /* 0x000fe80000100800 */
[----:B------:R1:W-:Y:S04]  /*45960*/  STL [R1+0x608], R169 ;  /* 0x000608a901007387 */ /* 0x0003e80000100800 */
[----:B------:R-:W-:Y:S04]  /*45970*/  STL [R1+0x614], R170 ;  /* 0x000614aa01007387 */ /* 0x000fe80000100800 */
[----:B------:R-:W-:Y:S04]  /*45980*/  STL [R1+0x610], R171 ;  /* 0x000610ab01007387 */ /* 0x000fe80000100800 */
[----:B------:R-:W-:Y:S04]  /*45990*/  STL [R1+0x61c], R172 ;  /* 0x00061cac01007387 */ /* 0x000fe80000100800 */
[----:B------:R1:W-:Y:S04]  /*459a0*/  STL [R1+0x618], R173 ;  /* 0x000618ad01007387 */ /* 0x0003e80000100800 */
[----:B------:R-:W-:Y:S04]  /*459b0*/  STL [R1+0x624], R136 ;  /* 0x0006248801007387 */ /* 0x000fe80000100800 */
[----:B------:R-:W-:Y:S04]  /*459c0*/  STL [R1+0x620], R137 ;  /* 0x0006208901007387 */ /* 0x000fe80000100800 */
[----:B------:R1:W-:Y:S04]  /*459d0*/  STL [R1+0x628], R128 ;  /* 0x0006288001007387 */ /* 0x0003e80000100800 */
[----:B------:R1:W-:Y:S04]  /*459e0*/  STL [R1+0x5ec], R124 ;  /* 0x0005ec7c01007387 */ /* 0x0003e80000100800 */
[----:B------:R1:W-:Y:S04]  /*459f0*/  STL [R1+0x5e8], R126 ;  /* 0x0005e87e01007387 */ /* 0x0003e80000100800 */
[----:B------:R-:W2:Y:S04]  /*45a00*/  LDL.LU.64 R4, [R1+0x1a8] ;  /* 0x0001a80001047983 */ /* 0x000ea80000300a00 */
[----:B------:R-:W2:Y:S04]  /*45a10*/  LDL.LU.64 R16, [R1+0x1d8] ;  /* 0x0001d80001107983 */ /* 0x000ea80000300a00 */
[----:B------:R-:W3:Y:S04]  /*45a20*/  LDL.LU.64 R22, [R1+0x250] ;  /* 0x0002500001167983 */ /* 0x000ee80000300a00 */
[----:B------:R-:W1:Y:S01]  /*45a30*/  LDL.LU.64 R6, [R1+0x130] ;  /* 0x0001300001067983 */ /* 0x000e620000300a00 */
[----:B------:R-:W-:-:S02]  /*45a40*/  IMAD.MOV.U32 R10, RZ, RZ, R120 ;  /* 0x000000ffff0a7224 */ /* 0x000fc400078e0078 */
[----:B------:R-:W-:Y:S01]  /*45a50*/  IMAD.MOV.U32 R11, RZ, RZ, R121 ;  /* 0x000000ffff0b7224 */ /* 0x000fe200078e0079 */
[----:B------:R-:W3:Y:S01]  /*45a60*/  LDL.LU.64 R20, [R1+0x278] ;  /* 0x0002780001147983 */ /* 0x000ee20000300a00 */
[----:B------:R-:W-:Y:S02]  /*45a70*/  IMAD.MOV.U32 R12, RZ, RZ, R10 ;  /* 0x000000ffff0c7224 */ /* 0x000fe400078e000a */
[----:B------:R-:W-:Y:S01]  /*45a80*/  IMAD.MOV.U32 R13, RZ, RZ, R11 ;  /* 0x000000ffff0d7224 */ /* 0x000fe200078e000b */
[----:B------:R-:W3:Y:S01]  /*45a90*/  LDL.LU.64 R26, [R1+0x170] ;  /* 0x00017000011a7983 */ /* 0x000ee20000300a00 */
        /* <DEDUP_REMOVED lines=14> */
[----:B--2---:R-:W-:-:S02]  /*45b80*/  IMAD.MOV.U32 R151, RZ, RZ, R16 ;  /* 0x000000ffff977224 */ /* 0x004fc400078e0010 */
[----:B------:R-:W-:Y:S02]  /*45b90*/  IMAD.MOV.U32 R150, RZ, RZ, R17 ;  /* 0x000000ffff967224 */ /* 0x000fe400078e0011 */
[----:B------:R-:W2:Y:S01]  /*45ba0*/  LDL.LU.64 R16, [R1+0x110] ;  /* 0x0001100001107983 */ /* 0x000ea20000300a00 */
[----:B-1----:R-:W-:-:S03]  /*45bb0*/  IMAD.MOV.U32 R169, RZ, RZ, R6 ;  /* 0x000000ffffa97224 */ /* 0x002fc600078e0006 */
[----:B------:R-:W4:Y:S01]  /*45bc0*/  LDL.LU.64 R24, [R1+0x2a0] ;  /* 0x0002a00001187983 */ /* 0x000f220000300a00 */
[----:B------:R-:W-:-:S03]  /*45bd0*/  IMAD.MOV.U32 R168, RZ, RZ, R7 ;  /* 0x000000ffffa87224 */ /* 0x000fc600078e0007 */
[----:B------:R-:W4:Y:S01]  /*45be0*/  LDL.LU.64 R6, [R1+0x208] ;  /* 0x0002080001067983 */ /* 0x000f220000300a00 */
        /* <DEDUP_REMOVED lines=16> */
[----:B---3--:R-:W-:Y:S02]  /*45cf0*/  IMAD.MOV.U32 R167, RZ, RZ, R22 ;  /* 0x000000ffffa77224 */ /* 0x008fe400078e0016 */
[----:B------:R-:W-:-:S02]  /*45d00*/  IMAD.MOV.U32 R166, RZ, RZ, R23 ;  /* 0x000000ffffa67224 */ /* 0x000fc400078e0017 */
[----:B------:R-:W-:Y:S01]  /*45d10*/  IMAD.MOV.U32 R177, RZ, RZ, R178 ;  /* 0x000000ffffb17224 */ /* 0x000fe200078e00b2 */
[----:B------:R-:W3:Y:S01]  /*45d20*/  LDL.LU.64 R22, [R1+0x140] ;  /* 0x0001400001167983 */ /* 0x000ee20000300a00 */
[----:B------:R-:W-:Y:S02]  /*45d30*/  IMAD.MOV.U32 R176, RZ, RZ, R179 ;  /* 0x000000ffffb07224 */ /* 0x000fe400078e00b3 */
[----:B------:R-:W-:Y:S02]  /*45d40*/  IMAD.MOV.U32 R179, RZ, RZ, R182 ;  /* 0x000000ffffb37224 */ /* 0x000fe400078e00b6 */
[----:B------:R-:W-:Y:S02]  /*45d50*/  IMAD.MOV.U32 R178, RZ, RZ, R183 ;  /* 0x000000ffffb27224 */ /* 0x000fe400078e00b7 */
[----:B------:R-:W-:Y:S02]  /*45d60*/  IMAD.MOV.U32 R183, RZ, RZ, R20 ;  /* 0x000000ffffb77224 */ /* 0x000fe400078e0014 */
[----:B------:R-:W-:-:S02]  /*45d70*/  IMAD.MOV.U32 R182, RZ, RZ, R21 ;  /* 0x000000ffffb67224 */ /* 0x000fc400078e0015 */
[----:B------:R-:W3:Y:S01]  /*45d80*/  LDL.LU.64 R20, [R1+0x120] ;  /* 0x0001200001147983 */ /* 0x000ee20000300a00 */
        /* <DEDUP_REMOVED lines=14> */
[----:B------:R-:W-:Y:S02]  /*45e70*/  IMAD.MOV.U32 R186, RZ, RZ, R17 ;  /* 0x000000ffffba7224 */ /* 0x000fe400078e0011 */
[----:B------:R-:W2:Y:S04]  /*45e80*/  LDL.LU.64 R16, [R1+0x2a8] ;  /* 0x0002a80001107983 */ /* 0x000ea80000300a00 */
[----:B------:R-:W2:Y:S01]  /*45e90*/  LDL.LU.64 R28, [R1+0x248] ;  /* 0x00024800011c7983 */ /* 0x000ea20000300a00 */
[----:B----4-:R-:W-:-:S02]  /*45ea0*/  IMAD.MOV.U32 R202, RZ, RZ, R6 ;  /* 0x000000ffffca7224 */ /* 0x010fc400078e0006 */
[----:B------:R-:W-:Y:S02]  /*45eb0*/  IMAD.MOV.U32 R201, RZ, RZ, R7 ;  /* 0x000000ffffc97224 */ /* 0x000fe400078e0007 */
[----:B------:R-:W-:Y:S02]  /*45ec0*/  IMAD.MOV.U32 R6, RZ, RZ, R4 ;  /* 0x000000ffff067224 */ /* 0x000fe400078e0004 */
[----:B------:R-:W-:Y:S02]  /*45ed0*/  IMAD.MOV.U32 R7, RZ, RZ, R5 ;  /* 0x000000ffff077224 */ /* 0x000fe400078e0005 */
[----:B------:R-:W-:Y:S02]  /*45ee0*/  IMAD.MOV.U32 R4, RZ, RZ, R2 ;  /* 0x000000ffff047224 */ /* 0x000fe400078e0002 */
[----:B------:R-:W-:Y:S02]  /*45ef0*/  IMAD.MOV.U32 R5, RZ, RZ, R3 ;  /* 0x000000ffff057224 */ /* 0x000fe400078e0003 */
[----:B------:R-:W4:Y:S04]  /*45f00*/  LDL.LU.64 R2, [R1+0x1d0] ;  /* 0x0001d00001027983 */ /* 0x000f280000300a00 */
[----:B------:R-:W4:Y:S01]  /*45f10*/  LDL.LU.64 R26, [R1+0x168] ;  /* 0x00016800011a7983 */ /* 0x000f220000300a00 */
[----:B------:R-:W-:-:S02]  /*45f20*/  IMAD.MOV.U32 R200, RZ, RZ, R24 ;  /* 0x000000ffffc87224 */ /* 0x000fc400078e0018 */
[----:B------:R-:W-:Y:S02]  /*45f30*/  IMAD.MOV.U32 R199, RZ, RZ, R25 ;  /* 0x000000ffffc77224 */ /* 0x000fe400078e0019 */
[----:B------:R-:W4:Y:S01]  /*45f40*/  LDL.LU.64 R24, [R1+0x138] ;  /* 0x0001380001187983 */ /* 0x000f220000300a00 */
[----:B------:R-:W-:Y:S02]  /*45f50*/  IMAD.MOV.U32 R77, RZ, RZ, R204 ;  /* 0x000000ffff4d7224 */ /* 0x000fe400078e00cc */
[----:B------:R-:W-:Y:S02]  /*45f60*/  IMAD.MOV.U32 R195, RZ, RZ, R203 ;  /* 0x000000ffffc37224 */ /* 0x000fe400078e00cb */
[----:B------:R-:W-:Y:S02]  /*45f70*/  IMAD.MOV.U32 R78, RZ, RZ, R205 ;  /* 0x000000ffff4e7224 */ /* 0x000fe400078e00cd */
[----:B------:R-:W-:Y:S02]  /*45f80*/  IMAD.MOV.U32 R79, RZ, RZ, R206 ;  /* 0x000000ffff4f7224 */ /* 0x000fe400078e00ce */
[----:B------:R-:W-:-:S02]  /*45f90*/  IMAD.MOV.U32 R75, RZ, RZ, R214 ;  /* 0x000000ffff4b7224 */ /* 0x000fc400078e00d6 */
[----:B------:R-:W-:Y:S02]  /*45fa0*/  IMAD.MOV.U32 R76, RZ, RZ, R215 ;  /* 0x000000ffff4c7224 */ /* 0x000fe400078e00d7 */
[----:B------:R-:W-:Y:S02]  /*45fb0*/  IMAD.MOV.U32 R214, RZ, RZ, R216 ;  /* 0x000000ffffd67224 */ /* 0x000fe400078e00d8 */
[----:B---3--:R-:W-:Y:S02]  /*45fc0*/  IMAD.MOV.U32 R204, RZ, RZ, R22 ;  /* 0x000000ffffcc7224 */ /* 0x008fe400078e0016 */
        /* <DEDUP_REMOVED lines=12> */
[----:B------:R-:W3:Y:S01]  /*46090*/  LDL.LU.64 R234, [R1+0x360] ;  /* 0x0003600001ea7983 */ /* 0x000ee20000300a00 */
[----:B------:R-:W-:Y:S02]  /*460a0*/  IMAD.MOV.U32 R11, RZ, RZ, R237 ;  /* 0x000000ffff0b7224 */ /* 0x000fe400078e00ed */
[----:B------:R-:W-:Y:S01]  /*460b0*/  IMAD.MOV.U32 R73, RZ, RZ, R212 ;  /* 0x000000ffff497224 */ /* 0x000fe200078e00d4 */
[----:B------:R-:W3:Y:S01]  /*460c0*/  LDL.LU.64 R236, [R1+0x260] ;  /* 0x0002600001ec7983 */ /* 0x000ee20000300a00 */
        /* <DEDUP_REMOVED lines=39> */
[----:B--2---:R-:W-:Y:S02]  /*46340*/  IMAD.MOV.U32 R216, RZ, RZ, R16 ;  /* 0x000000ffffd87224 */ /* 0x004fe400078e0010 */
[----:B------:R-:W-:Y:S02]  /*46350*/  IMAD.MOV.U32 R215, RZ, RZ, R17 ;  /* 0x000000ffffd77224 */ /* 0x000fe400078e0011 */
[----:B------:R-:W2:Y:S01]  /*46360*/  LDL.LU.64 R16, [R1+0x220] ;  /* 0x0002200001107983 */ /* 0x000ea20000300a00 */
[----:B----4-:R-:W-:Y:S02]  /*46370*/  IMAD.MOV.U32 R220, RZ, RZ, R2 ;  /* 0x000000ffffdc7224 */ /* 0x010fe400078e0002 */
[----:B------:R-:W-:-:S02]  /*46380*/  IMAD.MOV.U32 R219, RZ, RZ, R3 ;  /* 0x000000ffffdb7224 */ /* 0x000fc400078e0003 */
[----:B------:R-:W4:Y:S01]  /*46390*/  LDL.LU.64 R2, [R1+0x190] ;  /* 0x0001900001027983 */ /* 0x000f220000300a00 */
[----:B------:R-:W-:Y:S02]  /*463a0*/  IMAD.MOV.U32 R222, RZ, RZ, R26 ;  /* 0x000000ffffde7224 */ /* 0x000fe400078e001a */
[----:B------:R-:W-:Y:S02]  /*463b0*/  IMAD.MOV.U32 R221, RZ, RZ, R27 ;  /* 0x000000ffffdd7224 */ /* 0x000fe400078e001b */
[----:B------:R-:W4:Y:S01]  /*463c0*/  LDL.LU.64 R26, [R1+0x188] ;  /* 0x00018800011a7983 */ /* 0x000f220000300a00 */
[----:B------:R-:W-:Y:S02]  /*463d0*/  IMAD.MOV.U32 R224, RZ, RZ, R24 ;  /* 0x000000ffffe07224 */ /* 0x000fe400078e0018 */
[----:B------:R-:W-:Y:S02]  /*463e0*/  IMAD.MOV.U32 R223, RZ, RZ, R25 ;  /* 0x000000ffffdf7224 */ /* 0x000fe400078e0019 */
[----:B------:R-:W4:Y:S01]  /*463f0*/  LDL.LU.64 R24, [R1+0x3a0] ;  /* 0x0003a00001187983 */ /* 0x000f220000300a00 */
[----:B------:R-:W-:-:S03]  /*46400*/  IMAD.MOV.U32 R74, RZ, RZ, R213 ;  /* 0x000000ffff4a7224 */ /* 0x000fc600078e00d5 */
[----:B------:R-:W4:Y:S01]  /*46410*/  LDL.LU.64 R30, [R1+0x2b8] ;  /* 0x0002b800011e7983 */ /* 0x000f220000300a00 */
[----:B------:R-:W-:Y:S02]  /*46420*/  IMAD.MOV.U32 R119, RZ, RZ, R218 ;  /* 0x000000ffff777224 */ /* 0x000fe400078e00da */
[----:B------:R-:W-:Y:S02]  /*46430*/  IMAD.MOV.U32 R213, RZ, RZ, R217 ;  /* 0x000000ffffd57224 */ /* 0x000fe400078e00d9 */
[----:B------:R-:W-:Y:S02]  /*46440*/  IMAD.MOV.U32 R218, RZ, RZ, R28 ;  /* 0x000000ffffda7224 */ /* 0x000fe400078e001c */
[----:B------:R-:W-:Y:S02]  /*46450*/  IMAD.MOV.U32 R217, RZ, RZ, R29 ;  /* 0x000000ffffd97224 */ /* 0x000fe400078e001d */
[----:B------:R-:W4:Y:S04]  /*46460*/  LDL.LU.64 R28, [R1+0x258] ;  /* 0x00025800011c7983 */ /* 0x000f280000300a00 */
[----:B------:R-:W4:Y:S01]  /*46470*/  LDL.LU.64 R34, [R1+0x1f8] ;  /* 0x0001f80001227983 */ /* 0x000f220000300a00 */
[----:B------:R-:W-:-:S02]  /*46480*/  IMAD.MOV.U32 R194, RZ, RZ, R208 ;  /* 0x000000ffffc27224 */ /* 0x000fc400078e00d0 */
[----:B------:R-:W-:Y:S01]  /*46490*/  IMAD.MOV.U32 R208, RZ, RZ, R226 ;  /* 0x000000ffffd07224 */ /* 0x000fe200078e00e2 */
[----:B------:R-:W4:Y:S01]  /*464a0*/  LDL.LU.64 R32, [R1+0x1b0] ;  /* 0x0001b00001207983 */ /* 0x000f220000300a00 */
[----:B------:R-:W-:Y:S02]  /*464b0*/  IMAD.MOV.U32 R80, RZ, RZ, R207 ;  /* 0x000000ffff507224 */ /* 0x000fe400078e00cf */
[----:B------:R-:W-:Y:S02]  /*464c0*/  IMAD.MOV.U32 R226, RZ, RZ, R232 ;  /* 0x000000ffffe27224 */ /* 0x000fe400078e00e8 */
[----:B------:R-:W-:Y:S02]  /*464d0*/  IMAD.MOV.U32 R207, RZ, RZ, R227 ;  /* 0x000000ffffcf7224 */ /* 0x000fe400078e00e3 */
[----:B------:R-:W-:Y:S02]  /*464e0*/  IMAD.MOV.U32 R227, RZ, RZ, R229 ;  /* 0x000000ffffe37224 */ /* 0x000fe400078e00e5 */
[----:B------:R-:W-:-:S02]  /*464f0*/  IMAD.MOV.U32 R229, RZ, RZ, R231 ;  /* 0x000000ffffe57224 */ /* 0x000fc400078e00e7 */
        /* <DEDUP_REMOVED lines=34> */
[----:B------:R-:W-:Y:S02]  /*46720*/  IMAD.MOV.U32 R235, RZ, RZ, R17 ;  /* 0x000000ffffeb7224 */ /* 0x000fe400078e0011 */
[----:B------:R-:W-:-:S02]  /*46730*/  IMAD.MOV.U32 R4, RZ, RZ, R238 ;  /* 0x000000ffff047224 */ /* 0x000fc400078e00ee */
[----:B------:R-:W-:Y:S02]  /*46740*/  IMAD.MOV.U32 R17, RZ, RZ, R5 ;  /* 0x000000ffff117224 */ /* 0x000fe400078e0005 */
[----:B------:R-:W-:Y:S02]  /*46750*/  IMAD.MOV.U32 R5, RZ, RZ, R239 ;  /* 0x000000ffff057224 */ /* 0x000fe400078e00ef */
[----:B----4-:R-:W-:Y:S02]  /*46760*/  IMAD.MOV.U32 R238, RZ, RZ, R2 ;  /* 0x000000ffffee7224 */ /* 0x010fe400078e0002 */
[----:B------:R-:W-:Y:S02]  /*46770*/  IMAD.MOV.U32 R2, RZ, RZ, R240 ;  /* 0x000000ffff027224 */ /* 0x000fe400078e00f0 */
[----:B------:R-:W-:Y:S02]  /*46780*/  IMAD.MOV.U32 R240, RZ, RZ, R26 ;  /* 0x000000fffff07224 */ /* 0x000fe400078e001a */
[----:B------:R-:W-:-:S02]  /*46790*/  IMAD.MOV.U32 R239, RZ, RZ, R27 ;  /* 0x000000ffffef7224 */ /* 0x000fc400078e001b */
[----:B------:R-:W2:Y:S01]  /*467a0*/  LDL.LU.64 R26, [R1+0x18] ;  /* 0x00001800011a7983 */ /* 0x000ea20000300a00 */
[----:B------:R-:W-:Y:S02]  /*467b0*/  IMAD.MOV.U32 R237, RZ, RZ, R3 ;  /* 0x000000ffffed7224 */ /* 0x000fe400078e0003 */
[----:B------:R-:W-:Y:S02]  /*467c0*/  IMAD.MOV.U32 R3, RZ, RZ, R241 ;  /* 0x000000ffff037224 */ /* 0x000fe400078e00f1 */
[----:B------:R-:W-:Y:S02]  /*467d0*/  IMAD.MOV.U32 R241, RZ, RZ, R21 ;  /* 0x000000fffff17224 */ /* 0x000fe400078e0015 */
[----:B------:R-:W-:Y:S02]  /*467e0*/  IMAD.MOV.U32 R21, RZ, RZ, R19 ;  /* 0x000000ffff157224 */ /* 0x000fe400078e0013 */
[----:B------:R-:W3:Y:S04]  /*467f0*/  LDL.LU.64 R18, [R1+0x20] ;  /* 0x0000200001127983 */ /* 0x000ee80000300a00 */
[----:B------:R-:W4:Y:S01]  /*46800*/  LDL.LU.64 R8, [R1+0x390] ;  /* 0x0003900001087983 */ /* 0x000f220000300a00 */
[----:B------:R-:W-:-:S02]  /*46810*/  IMAD.MOV.U32 R248, RZ, RZ, R24 ;  /* 0x000000fffff87224 */ /* 0x000fc400078e0018 */
[----:B------:R-:W-:Y:S02]  /*46820*/  IMAD.MOV.U32 R247, RZ, RZ, R25 ;  /* 0x000000fffff77224 */ /* 0x000fe400078e0019 */
[----:B------:R-:W3:Y:S04]  /*46830*/  LDL.LU.64 R24, [R1+0x320] ;  /* 0x0003200001187983 */ /* 0x000ee80000300a00 */
[----:B------:R-:W4:Y:S01]  /*46840*/  LDL.LU.64 R126, [R1+0x298] ;  /* 0x00029800017e7983 */ /* 0x000f220000300a00 */
[----:B------:R-:W-:Y:S02]  /*46850*/  IMAD.MOV.U32 R85, RZ, RZ, R188 ;  /* 0x000000ffff557224 */ /* 0x000fe400078e00bc */
[----:B------:R-:W-:Y:S02]  /*46860*/  IMAD.MOV.U32 R171, RZ, RZ, R246 ;  /* 0x000000ffffab7224 */ /* 0x000fe400078e00f6 */
[----:B------:R-:W-:-:S02]  /*46870*/  IMAD.MOV.U32 R188, RZ, RZ, R249 ;  /* 0x000000ffffbc7224 */ /* 0x000fc400078e00f9 */
[----:B------:R-:W-:Y:S02]  /*46880*/  IMAD.MOV.U32 R246, RZ, RZ, R250 ;  /* 0x000000fffff67224 */ /* 0x000fe400078e00fa */
[----:B------:R-:W-:Y:S02]  /*46890*/  IMAD.MOV.U32 R250, RZ, RZ, R30 ;  /* 0x000000fffffa7224 */ /* 0x000fe400078e001e */
[----:B------:R-:W-:Y:S02]  /*468a0*/  IMAD.MOV.U32 R249, RZ, RZ, R31 ;  /* 0x000000fffff97224 */ /* 0x000fe400078e001f */
[----:B------:R-:W4:Y:S01]  /*468b0*/  LDL.LU.64 R30, [R1+0x240] ;  /* 0x00024000011e7983 */ /* 0x000f220000300a00 */
[----:B------:R-:W-:Y:S02]  /*468c0*/  IMAD.MOV.U32 R137, RZ, RZ, R152 ;  /* 0x000000ffff897224 */ /* 0x000fe400078e0098 */
[----:B------:R-:W-:Y:S01]  /*468d0*/  IMAD.MOV.U32 R152, RZ, RZ, R245 ;  /* 0x000000ffff987224 */ /* 0x000fe200078e00f5 */
[----:B------:R1:W-:Y:S01]  /*468e0*/  STL [R1+0x4], R34 ;  /* 0x0000042201007387 */ /* 0x0003e20000100800 */
[----:B------:R-:W-:-:S02]  /*468f0*/  IMAD.MOV.U32 R245, RZ, RZ, R251 ;  /* 0x000000fffff57224 */ /* 0x000fc400078e00fb */
[----:B------:R-:W-:Y:S02]  /*46900*/  IMAD.MOV.U32 R252, RZ, RZ, R28 ;  /* 0x000000fffffc7224 */ /* 0x000fe400078e001c */
[----:B------:R-:W-:Y:S02]  /*46910*/  IMAD.MOV.U32 R251, RZ, RZ, R29 ;  /* 0x000000fffffb7224 */ /* 0x000fe400078e001d */
[----:B------:R-:W4:Y:S01]  /*46920*/  LDL.LU.64 R28, [R1+0x1e8] ;  /* 0x0001e800011c7983 */ /* 0x000f220000300a00 */
[----:B------:R-:W-:Y:S02]  /*46930*/  IMAD.MOV.U32 R172, RZ, RZ, R175 ;  /* 0x000000ffffac7224 */ /* 0x000fe400078e00af */
[----:B------:R-:W-:Y:S02]  /*46940*/  IMAD.MOV.U32 R175, RZ, RZ, R190 ;  /* 0x000000ffffaf7224 */ /* 0x000fe400078e00be */
[----:B------:R-:W-:Y:S02]  /*46950*/  IMAD.MOV.U32 R190, RZ, RZ, R35 ;  /* 0x000000ffffbe7224 */ /* 0x000fe400078e0023 */
[----:B-1----:R1:W5:Y:S04]  /*46960*/  LDL.LU.64 R34, [R1+0xd38] ;  /* 0x000d380001227983 */ /* 0x0023680000300a00 */
[----:B------:R1:W-:Y:S04]  /*46970*/  STL [R1], R190 ;  /* 0x000000be01007387 */ /* 0x0003e80000100800 */
[----:B------:R1:W-:Y:S02]  /*46980*/  STL [R1+0xc], R32 ;  /* 0x00000c2001007387 */ /* 0x0003e40000100800 */
[----:B-1----:R-:W-:-:S02]  /*46990*/  IMAD.MOV.U32 R190, RZ, RZ, R33 ;  /* 0x000000ffffbe7224 */ /* 0x002fc400078e0021 */
[----:B------:R1:W5:Y:S04]  /*469a0*/  LDL.LU.64 R32, [R1+0xd30] ;  /* 0x000d300001207983 */ /* 0x0003680000300a00 */
[----:B------:R-:W-:Y:S04]  /*469b0*/  STL [R1+0x8], R190 ;  /* 0x000008be01007387 */ /* 0x000fe80000100800 */
[----:B--2---:R2:W-:Y:S02]  /*469c0*/  STL [R1+0x14], R26 ;  /* 0x0000141a01007387 */ /* 0x0045e40000100800 */
[----:B--2---:R-:W-:-:S05]  /*469d0*/  IMAD.MOV.U32 R26, RZ, RZ, R27 ;  /* 0x000000ffff1a7224 */ /* 0x004fca00078e001b */
[----:B------:R2:W-:Y:S04]  /*469e0*/  STL [R1+0x10], R26 ;  /* 0x0000101a01007387 */ /* 0x0005e80000100800 */
[----:B---3--:R3:W-:Y:S01]  /*469f0*/  STL [R1+0x1c], R18 ;  /* 0x00001c1201007387 */ /* 0x0087e20000100800 */
[----:B--2---:R-:W-:-:S03]  /*46a00*/  IMAD.MOV.U32 R26, RZ, RZ, R19 ;  /* 0x000000ffff1a7224 */ /* 0x004fc600078e0013 */
[----:B---3--:R-:W2:Y:S04]  /*46a10*/  LDL.LU.64 R18, [R1+0x3e0] ;  /* 0x0003e00001127983 */ /* 0x008ea80000300a00 */
[----:B------:R3:W-:Y:S04]  /*46a20*/  STL [R1+0x18], R26 ;  /* 0x0000181a01007387 */ /* 0x0007e80000100800 */
[----:B------:R1:W-:Y:S01]  /*46a30*/  STL [R1+0x24], R10 ;  /* 0x0000240a01007387 */ /* 0x0003e20000100800 */
[----:B---3--:R-:W-:-:S03]  /*46a40*/  IMAD.MOV.U32 R26, RZ, RZ, R11 ;  /* 0x000000ffff1a7224 */ /* 0x008fc600078e000b */
[----:B-1----:R-:W3:Y:S04]  /*46a50*/  LDL.LU.64 R10, [R1+0x358] ;  /* 0x00035800010a7983 */ /* 0x002ee80000300a00 */
[----:B------:R1:W-:Y:S04]  /*46a60*/  STL [R1+0x20], R26 ;  /* 0x0000201a01007387 */ /* 0x0003e80000100800 */
[----:B----4-:R4:W-:Y:S01]  /*46a70*/  STL [R1+0x2c], R8 ;  /* 0x00002c0801007387 */ /* 0x0109e20000100800 */
[----:B-1----:R-:W-:-:S03]  /*46a80*/  IMAD.MOV.U32 R26, RZ, RZ, R9 ;  /* 0x000000ffff1a7224 */ /* 0x002fc600078e0009 */
[----:B----4-:R-:W4:Y:S04]  /*46a90*/  LDL.LU.64 R8, [R1+0x2e0] ;  /* 0x0002e00001087983 */ /* 0x010f280000300a00 */
[----:B------:R1:W-:Y:S04]  /*46aa0*/  STL [R1+0x28], R26 ;  /* 0x0000281a01007387 */ /* 0x0003e80000100800 */
[----:B------:R1:W-:Y:S04]  /*46ab0*/  STL [R1+0x34], R24 ;  /* 0x0000341801007387 */ /* 0x0003e80000100800 */
[----:B-1----:R-:W4:Y:S01]  /*46ac0*/  LDL.LU.64 R26, [R1+0x288] ;  /* 0x00028800011a7983 */ /* 0x002f220000300a00 */
[----:B------:R-:W-:-:S05]  /*46ad0*/  IMAD.MOV.U32 R24, RZ, RZ, R25 ;  /* 0x000000ffff187224 */ /* 0x000fca00078e0019 */
[----:B------:R1:W-:Y:S04]  /*46ae0*/  STL [R1+0x30], R24 ;  /* 0x0000301801007387 */ /* 0x0003e80000100800 */
[----:B------:R1:W-:Y:S04]  /*46af0*/  STL [R1+0x3c], R126 ;  /* 0x00003c7e01007387 */ /* 0x0003e80000100800 */
[----:B-1----:R-:W4:Y:S01]  /*46b00*/  LDL.LU.64 R24, [R1+0x200] ;  /* 0x0002000001187983 */ /* 0x002f220000300a00 */
[----:B------:R-:W-:-:S05]  /*46b10*/  IMAD.MOV.U32 R126, RZ, RZ, R127 ;  /* 0x000000ffff7e7224 */ /* 0x000fca00078e007f */
[----:B------:R-:W-:Y:S04]  /*46b20*/  STL [R1+0x38], R126 ;  /* 0x0000387e01007387 */ /* 0x000fe80000100800 */
[----:B------:R1:W-:Y:S02]  /*46b30*/  STL [R1+0x44], R30 ;  /* 0x0000441e01007387 */ /* 0x0003e40000100800 */
[----:B-1----:R-:W-:-:S05]  /*46b40*/  IMAD.MOV.U32 R30, RZ, RZ, R31 ;  /* 0x000000ffff1e7224 */ /* 0x002fca00078e001f */
[----:B------:R-:W-:Y:S04]  /*46b50*/  STL [R1+0x40], R30 ;  /* 0x0000401e01007387 */ /* 0x000fe80000100800 */
[----:B------:R1:W-:Y:S02]  /*46b60*/  STL [R1+0x4c], R28 ;  /* 0x00004c1c01007387 */ /* 0x0003e40000100800 */
[----:B-1----:R-:W-:-:S05]  /*46b70*/  IMAD.MOV.U32 R28, RZ, RZ, R29 ;  /* 0x000000ffff1c7224 */ /* 0x002fca00078e001d */
[----:B------:R1:W-:Y:S04]  /*46b80*/  STL [R1+0x48], R28 ;  /* 0x0000481c01007387 */ /* 0x0003e80000100800 */
[----:B------:R1:W-:Y:S02]  /*46b90*/  STL [R1+0x54], R14 ;  /* 0x0000540e01007387 */ /* 0x0003e40000100800 */
[----:B-1----:R-:W-:Y:S02]  /*46ba0*/  IMAD.MOV.U32 R28, RZ, RZ, R15 ;  /* 0x000000ffff1c7224 */ /* 0x002fe400078e000f */
[----:B------:R-:W4:Y:S04]  /*46bb0*/  LDL.LU.64 R14, [R1+0x438] ;  /* 0x00043800010e7983 */ /* 0x000f280000300a00 */
[----:B------:R1:W-:Y:S04]  /*46bc0*/  STL [R1+0x50], R28 ;  /* 0x0000501c01007387 */ /* 0x0003e80000100800 */
[----:B------:R1:W-:Y:S02]  /*46bd0*/  STL [R1+0x5c], R12 ;  /* 0x00005c0c01007387 */ /* 0x0003e40000100800 */
[----:B-1----:R-:W-:-:S02]  /*46be0*/  IMAD.MOV.U32 R28, RZ, RZ, R13 ;  /* 0x000000ffff1c7224 */ /* 0x002fc400078e000d */
[----:B------:R-:W4:Y:S04]  /*46bf0*/  LDL.LU.64 R12, [R1+0x3a8] ;  /* 0x0003a800010c7983 */ /* 0x000f280000300a00 */
[----:B------:R1:W-:Y:S04]  /*46c00*/  STL [R1+0x58], R28 ;  /* 0x0000581c01007387 */ /* 0x0003e80000100800 */
[----:B------:R1:W-:Y:S02]  /*46c10*/  STL [R1+0x64], R20 ;  /* 0x0000641401007387 */ /* 0x0003e40000100800 */
[----:B-1----:R-:W-:-:S02]  /*46c20*/  IMAD.MOV.U32 R28, RZ, RZ, R21 ;  /* 0x000000ffff1c7224 */ /* 0x002fc400078e0015 */
[----:B------:R-:W4:Y:S04]  /*46c30*/  LDL.LU.64 R20, [R1+0x318] ;  /* 0x0003180001147983 */ /* 0x000f280000300a00 */
[----:B------:R1:W-:Y:S04]  /*46c40*/  STL [R1+0x60], R28 ;  /* 0x0000601c01007387 */ /* 0x0003e80000100800 */
[----:B--2---:R2:W-:Y:S01]  /*46c50*/  STL [R1+0x6c], R18 ;  /* 0x00006c1201007387 */ /* 0x0045e20000100800 */
[----:B-1----:R-:W-:-:S03]  /*46c60*/  IMAD.MOV.U32 R28, RZ, RZ, R19 ;  /* 0x000000ffff1c7224 */ /* 0x002fc600078e0013 */
[----:B--2---:R-:W2:Y:S04]  /*46c70*/  LDL.LU.64 R18, [R1+0x2c8] ;  /* 0x0002c80001127983 */ /* 0x004ea80000300a00 */
[----:B------:R1:W-:Y:S04]  /*46c80*/  STL [R1+0x68], R28 ;  /* 0x0000681c01007387 */ /* 0x0003e80000100800 */
[----:B---3--:R3:W-:Y:S01]  /*46c90*/  STL [R1+0x74], R10 ;  /* 0x0000740a01007387 */ /* 0x0087e20000100800 */
[----:B-1----:R-:W-:-:S03]  /*46ca0*/  IMAD.MOV.U32 R28, RZ, RZ, R11 ;  /* 0x000000ffff1c7224 */ /* 0x002fc600078e000b */
[----:B---3--:R-:W3:Y:S04]  /*46cb0*/  LDL.LU.64 R10, [R1+0x270] ;  /* 0x00027000010a7983 */ /* 0x008ee80000300a00 */
[----:B------:R1:W-:Y:S04]  /*46cc0*/  STL [R1+0x70], R28 ;  /* 0x0000701c01007387 */ /* 0x0003e80000100800 */
[----:B----4-:R4:W-:Y:S01]  /*46cd0*/  STL [R1+0x7c], R8 ;  /* 0x00007c0801007387 */ /* 0x0109e20000100800 */
[----:B-1----:R-:W-:-:S03]  /*46ce0*/  IMAD.MOV.U32 R28, RZ, RZ, R9 ;  /* 0x000000ffff1c7224 */ /* 0x002fc600078e0009 */
[----:B----4-:R-:W4:Y:S04]  /*46cf0*/  LDL.LU.64 R8, [R1+0x1c8] ;  /* 0x0001c80001087983 */ /* 0x010f280000300a00 */
        /* <DEDUP_REMOVED lines=427> */
[----:B--2---:R2:W-:Y:S04]  /*487b0*/  STL [R1+0x3dc], R18 ;  /* 0x0003dc1201007387 */ /* 0x0045e80000100800 */
[----:B-1----:R-:W4:Y:S01]  /*487c0*/  LDL.LU.64 R24, [R1+0x868] ;  /* 0x0008680001187983 */ /* 0x002f220000300a00 */
[----:B--2---:R-:W-:-:S05]  /*487d0*/  IMAD.MOV.U32 R18, RZ, RZ, R19 ;  /* 0x000000ffff127224 */ /* 0x004fca00078e0013 */
[----:B------:R1:W-:Y:S04]  /*487e0*/  STL [R1+0x3d8], R18 ;  /* 0x0003d81201007387 */ /* 0x0003e80000100800 */
[----:B---3--:R2:W-:Y:S01]  /*487f0*/  STL [R1+0x3e4], R10 ;  /* 0x0003e40a01007387 */ /* 0x0085e20000100800 */
[----:B-1----:R-:W-:-:S03]  /*48800*/  IMAD.MOV.U32 R18, RZ, RZ, R11 ;  /* 0x000000ffff127224 */ /* 0x002fc600078e000b */
[----:B--2---:R-:W2:Y:S04]  /*48810*/  LDL.LU.64 R10, [R1+0x7c8] ;  /* 0x0007c800010a7983 */ /* 0x004ea80000300a00 */
[----:B------:R1:W-:Y:S04]  /*48820*/  STL [R1+0x3e0], R18 ;  /* 0x0003e01201007387 */ /* 0x0003e80000100800 */
[----:B----4-:R3:W-:Y:S01]  /*48830*/  STL [R1+0x3ec], R8 ;  /* 0x0003ec0801007387 */ /* 0x0107e20000100800 */
[----:B-1----:R-:W-:-:S03]  /*48840*/  IMAD.MOV.U32 R18, RZ, RZ, R9 ;  /* 0x000000ffff127224 */ /* 0x002fc600078e0009 */
[----:B---3--:R-:W3:Y:S04]  /*48850*/  LDL.LU.64 R8, [R1+0x6c8] ;  /* 0x0006c80001087983 */ /* 0x008ee80000300a00 */
[----:B------:R1:W-:Y:S04]  /*48860*/  STL [R1+0x3e8], R18 ;  /* 0x0003e81201007387 */ /* 0x0003e80000100800 */
[----:B------:R4:W-:Y:S01]  /*48870*/  STL [R1+0x3f4], R6 ;  /* 0x0003f40601007387 */ /* 0x0009e20000100800 */
[----:B-1----:R-:W-:-:S03]  /*48880*/  IMAD.MOV.U32 R18, RZ, RZ, R7 ;  /* 0x000000ffff127224 */ /* 0x002fc600078e0007 */
[----:B----4-:R-:W4:Y:S04]  /*48890*/  LDL.LU.64 R6, [R1+0x640] ;  /* 0x0006400001067983 */ /* 0x010f280000300a00 */
[----:B------:R1:W-:Y:S04]  /*488a0*/  STL [R1+0x3f0], R18 ;  /* 0x0003f01201007387 */ /* 0x0003e80000100800 */
[----:B------:R1:W-:Y:S02]  /*488b0*/  STL [R1+0x3fc], R4 ;  /* 0x0003fc0401007387 */ /* 0x0003e40000100800 */
[----:B-1----:R-:W-:-:S02]  /*488c0*/  IMAD.MOV.U32 R18, RZ, RZ, R5 ;  /* 0x000000ffff127224 */ /* 0x002fc400078e0005 */
[----:B------:R-:W4:Y:S04]  /*488d0*/  LDL.LU.64 R4, [R1+0x558] ;  /* 0x0005580001047983 */ /* 0x000f280000300a00 */
[----:B------:R1:W-:Y:S04]  /*488e0*/  STL [R1+0x3f8], R18 ;  /* 0x0003f81201007387 */ /* 0x0003e80000100800 */
[----:B------:R1:W-:Y:S04]  /*488f0*/  STL [R1+0x404], R16 ;  /* 0x0004041001007387 */ /* 0x0003e80000100800 */
[----:B-1----:R-:W4:Y:S01]  /*48900*/  LDL.LU.64 R18, [R1+0x510] ;  /* 0x0005100001127983 */ /* 0x002f220000300a00 */
[----:B------:R-:W-:-:S05]  /*48910*/  IMAD.MOV.U32 R16, RZ, RZ, R17 ;  /* 0x000000ffff107224 */ /* 0x000fca00078e0011 */
[----:B------:R1:W-:Y:S04]  /*48920*/  STL [R1+0x400], R16 ;  /* 0x0004001001007387 */ /* 0x0003e80000100800 */
[----:B------:R1:W-:Y:S02]  /*48930*/  STL [R1+0x40c], R2 ;  /* 0x00040c0201007387 */ /* 0x0003e40000100800 */
[----:B-1----:R-:W-:Y:S02]  /*48940*/  IMAD.MOV.U32 R16, RZ, RZ, R3 ;  /* 0x000000ffff107224 */ /* 0x002fe400078e0003 */
[----:B------:R-:W4:Y:S04]  /*48950*/  LDL.LU.64 R2, [R1+0x4d8] ;  /* 0x0004d80001027983 */ /* 0x000f280000300a00 */
[----:B------:R1:W-:Y:S04]  /*48960*/  STL [R1+0x408], R16 ;  /* 0x0004081001007387 */ /* 0x0003e80000100800 */
[----:B------:R1:W-:Y:S04]  /*48970*/  STL [R1+0x414], R22 ;  /* 0x0004141601007387 */ /* 0x0003e80000100800 */
[----:B-1----:R-:W4:Y:S01]  /*48980*/  LDL.LU.64 R16, [R1+0x8d8] ;  /* 0x0008d80001107983 */ /* 0x002f220000300a00 */
[----:B------:R-:W-:-:S03]  /*48990*/  IMAD.MOV.U32 R22, RZ, RZ, R23 ;  /* 0x000000ffff167224 */ /* 0x000fc600078e0017 */
[----:B------:R1:W-:Y:S04]  /*489a0*/  STL [R1+0x41c], R14 ;  /* 0x00041c0e01007387 */ /* 0x0003e80000100800 */
[----:B------:R1:W-:Y:S02]  /*489b0*/  STL [R1+0x410], R22 ;  /* 0x0004101601007387 */ /* 0x0003e40000100800 */
[----:B-1----:R-:W-:Y:S02]  /*489c0*/  IMAD.MOV.U32 R14, RZ, RZ, R15 ;  /* 0x000000ffff0e7224 */ /* 0x002fe400078e000f */
[----:B------:R-:W4:Y:S04]  /*489d0*/  LDL.LU.64 R22, [R1+0x890] ;  /* 0x0008900001167983 */ /* 0x000f280000300a00 */
[----:B------:R-:W-:Y:S04]  /*489e0*/  STL [R1+0x424], R12 ;  /* 0x0004240c01007387 */ /* 0x000fe80000100800 */
        /* <DEDUP_REMOVED lines=11> */
[----:B--2---:R-:W-:Y:S04]  /*48aa0*/  STL [R1+0x43c], R10 ;  /* 0x00043c0a01007387 */ /* 0x004fe80000100800 */
[----:B------:R1:W-:Y:S02]  /*48ab0*/  STL [R1+0x430], R24 ;  /* 0x0004301801007387 */ /* 0x0003e40000100800 */
[----:B-1----:R-:W-:Y:S02]  /*48ac0*/  IMAD.MOV.U32 R24, RZ, RZ, R11 ;  /* 0x000000ffff187224 */ /* 0x002fe400078e000b */
[----:B------:R-:W2:Y:S04]  /*48ad0*/  LDL.LU.64 R10, [R1+0x5a0] ;  /* 0x0005a000010a7983 */ /* 0x000ea80000300a00 */
        /* <DEDUP_REMOVED lines=16> */
[----:B------:R-:W-:Y:S04]  /*48be0*/  STL [R1+0x458], R24 ;  /* 0x0004581801007387 */ /* 0x000fe80000100800 */
[----:B------:R1:W-:Y:S02]  /*48bf0*/  STL [R1+0x464], R2 ;  /* 0x0004640201007387 */ /* 0x0003e40000100800 */
[----:B-1----:R-:W-:-:S02]  /*48c00*/  IMAD.MOV.U32 R2, RZ, RZ, R3 ;  /* 0x000000ffff027224 */ /* 0x002fc400078e0003 */
        /* <DEDUP_REMOVED lines=8> */
[----:B------:R1:W-:Y:S04]  /*48c90*/  STL [R1+0x47c], R14 ;  /* 0x00047c0e01007387 */ /* 0x0003e80000100800 */
[----:B------:R-:W-:Y:S04]  /*48ca0*/  STL [R1+0x470], R22 ;  /* 0x0004701601007387 */ /* 0x000fe80000100800 */
[----:B------:R-:W4:Y:S01]  /*48cb0*/  LDL.LU.64 R26, [R1+0x6a0] ;  /* 0x0006a000011a7983 */ /* 0x000f220000300a00 */
[----:B-1----:R-:W-:-:S03]  /*48cc0*/  IMAD.MOV.U32 R14, RZ, RZ, R15 ;  /* 0x000000ffff0e7224 */ /* 0x002fc600078e000f */
[----:B------:R1:W-:Y:S04]  /*48cd0*/  STL [R1+0x484], R12 ;  /* 0x0004840c01007387 */ /* 0x0003e80000100800 */
[----:B------:R1:W-:Y:S02]  /*48ce0*/  STL [R1+0x478], R14 ;  /* 0x0004780e01007387 */ /* 0x0003e40000100800 */
[----:B-1----:R-:W-:Y:S02]  /*48cf0*/  IMAD.MOV.U32 R12, RZ, RZ, R13 ;  /* 0x000000ffff0c7224 */ /* 0x002fe400078e000d */
[----:B------:R-:W4:Y:S04]  /*48d00*/  LDL.LU.64 R14, [R1+0x5e0] ;  /* 0x0005e000010e7983 */ /* 0x000f280000300a00 */
[----:B------:R-:W-:Y:S04]  /*48d10*/  STL [R1+0x48c], R20 ;  /* 0x00048c1401007387 */ /* 0x000fe80000100800 */
[----:B------:R1:W-:Y:S04]  /*48d20*/  STL [R1+0x480], R12 ;  /* 0x0004800c01007387 */ /* 0x0003e80000100800 */
[----:B-1----:R-:W4:Y:S04]  /*48d30*/  LDL.LU.64 R12, [R1+0x588] ;  /* 0x00058800010c7983 */ /* 0x002f280000300a00 */
[----:B------:R-:W4:Y:S01]  /*48d40*/  LDL.LU.64 R24, [R1+0x528] ;  /* 0x0005280001187983 */ /* 0x000f220000300a00 */
[----:B------:R-:W-:-:S05]  /*48d50*/  IMAD.MOV.U32 R20, RZ, RZ, R21 ;  /* 0x000000ffff147224 */ /* 0x000fca00078e0015 */
        /* <DEDUP_REMOVED lines=8> */
[----:B------:R-:W-:Y:S04]  /*48de0*/  STL [R1+0x498], R20 ;  /* 0x0004981401007387 */ /* 0x000fe80000100800 */
[----:B----4-:R1:W-:Y:S04]  /*48df0*/  STL [R1+0x4a4], R6 ;  /* 0x0004a40601007387 */ /* 0x0103e80000100800 */
        /* <DEDUP_REMOVED lines=18> */
[----:B------:R-:W-:-:S05]  /*48f20*/  IMAD.MOV.U32 R16, RZ, RZ, R17 ;  /* 0x000000ffff107224 */ /* 0x000fca00078e0011 */
[----:B------:R1:W-:Y:S04]  /*48f30*/  STL [R1+0x4c0], R16 ;  /* 0x0004c01001007387 */ /* 0x0003e80000100800 */
[----:B------:R1:W-:Y:S04]  /*48f40*/  STL [R1+0x4cc], R26 ;  /* 0x0004cc1a01007387 */ /* 0x0003e80000100800 */
[----:B-1----:R-:W4:Y:S01]  /*48f50*/  LDL.LU.64 R16, [R1+0x910] ;  /* 0x0009100001107983 */ /* 0x002f220000300a00 */
[----:B------:R-:W-:-:S03]  /*48f60*/  IMAD.MOV.U32 R26, RZ, RZ, R27 ;  /* 0x000000ffff1a7224 */ /* 0x000fc600078e001b */
[----:B------:R-:W-:Y:S04]  /*48f70*/  STL [R1+0x4d4], R14 ;  /* 0x0004d40e01007387 */ /* 0x000fe80000100800 */
[----:B------:R1:W-:Y:S02]  /*48f80*/  STL [R1+0x4c8], R26 ;  /* 0x0004c81a01007387 */ /* 0x0003e40000100800 */
[----:B-1----:R-:W-:Y:S02]  /*48f90*/  IMAD.MOV.U32 R26, RZ, RZ, R15 ;  /* 0x000000ffff1a7224 */ /* 0x002fe400078e000f */
[----:B------:R-:W4:Y:S04]  /*48fa0*/  LDL.LU.64 R14, [R1+0x8e8] ;  /* 0x0008e800010e7983 */ /* 0x000f280000300a00 */
[----:B------:R-:W-:Y:S04]  /*48fb0*/  STL [R1+0x4d0], R26 ;  /* 0x0004d01a01007387 */ /* 0x000fe80000100800 */
[----:B------:R1:W-:Y:S04]  /*48fc0*/  STL [R1+0x4dc], R12 ;  /* 0x0004dc0c01007387 */ /* 0x0003e80000100800 */
[----:B------:R1:W-:Y:S02]  /*48fd0*/  STL [R1+0x4e4], R24 ;  /* 0x0004e41801007387 */ /* 0x0003e40000100800 */
[----:B-1----:R-:W-:-:S05]  /*48fe0*/  IMAD.MOV.U32 R12, RZ, RZ, R13 ;  /* 0x000000ffff0c7224 */ /* 0x002fca00078e000d */
[----:B------:R1:W-:Y:S01]  /*48ff0*/  STL [R1+0x4d8], R12 ;  /* 0x0004d80c01007387 */ /* 0x0003e20000100800 */
[----:B------:R-:W-:-:S03]  /*49000*/  IMAD.MOV.U32 R24, RZ, RZ, R25 ;  /* 0x000000ffff187224 */ /* 0x000fc600078e0019 */
[----:B-1----:R-:W4:Y:S04]  /*49010*/  LDL.LU.64 R12, [R1+0x8b0] ;  /* 0x0008b000010c7983 */ /* 0x002f280000300a00 */
[----:B--2---:R-:W-:Y:S04]  /*49020*/  STL [R1+0x4ec], R10 ;  /* 0x0004ec0a01007387 */ /* 0x004fe80000100800 */
[----:B------:R1:W-:Y:S02]  /*49030*/  STL [R1+0x4e0], R24 ;  /* 0x0004e01801007387 */ /* 0x0003e40000100800 */
[----:B-1----:R-:W-:-:S02]  /*49040*/  IMAD.MOV.U32 R24, RZ, RZ, R11 ;  /* 0x000000ffff187224 */ /* 0x002fc400078e000b */
[----:B------:R-:W2:Y:S04]  /*49050*/  LDL.LU.64 R10, [R1+0x848] ;  /* 0x00084800010a7983 */ /* 0x000ea80000300a00 */
[----:B------:R-:W-:Y:S04]  /*49060*/  STL [R1+0x4e8], R24 ;  /* 0x0004e81801007387 */ /* 0x000fe80000100800 */
[----:B---3--:R1:W-:Y:S04]  /*49070*/  STL [R1+0x4f4], R8 ;  /* 0x0004f40801007387 */ /* 0x0083e80000100800 */
[----:B----4-:R3:W-:Y:S01]  /*49080*/  STL [R1+0x4fc], R22 ;  /* 0x0004fc1601007387 */ /* 0x0107e20000100800 */
[----:B-1----:R-:W-:-:S05]  /*49090*/  IMAD.MOV.U32 R8, RZ, RZ, R9 ;  /* 0x000000ffff087224 */ /* 0x002fca00078e0009 */
[----:B------:R1:W-:Y:S01]  /*490a0*/  STL [R1+0x4f0], R8 ;  /* 0x0004f00801007387 */ /* 0x0003e20000100800 */
[----:B---3--:R-:W-:-:S03]  /*490b0*/  IMAD.MOV.U32 R22, RZ, RZ, R23 ;  /* 0x000000ffff167224 */ /* 0x008fc600078e0017 */
[----:B-1----:R-:W3:Y:S04]  /*490c0*/  LDL.LU.64 R8, [R1+0x708] ;  /* 0x0007080001087983 */ /* 0x002ee80000300a00 */
[----:B------:R-:W-:Y:S04]  /*490d0*/  STL [R1+0x504], R6 ;  /* 0x0005040601007387 */ /* 0x000fe80000100800 */
[----:B------:R1:W-:Y:S02]  /*490e0*/  STL [R1+0x4f8], R22 ;  /* 0x0004f81601007387 */ /* 0x0003e40000100800 */
[----:B-1----:R-:W-:-:S02]  /*490f0*/  IMAD.MOV.U32 R22, RZ, RZ, R7 ;  /* 0x000000ffff167224 */ /* 0x002fc400078e0007 */
[----:B------:R-:W4:Y:S04]  /*49100*/  LDL.LU.64 R6, [R1+0x698] ;  /* 0x0006980001067983 */ /* 0x000f280000300a00 */
[----:B------:R-:W-:Y:S04]  /*49110*/  STL [R1+0x500], R22 ;  /* 0x0005001601007387 */ /* 0x000fe80000100800 */
[----:B------:R1:W-:Y:S04]  /*49120*/  STL [R1+0x50c], R4 ;  /* 0x00050c0401007387 */ /* 0x0003e80000100800 */
[----:B------:R-:W-:Y:S01]  /*49130*/  STL [R1+0x514], R20 ;  /* 0x0005141401007387 */ /* 0x000fe20000100800 */
[----:B-1----:R-:W-:-:S05]  /*49140*/  IMAD.MOV.U32 R4, RZ, RZ, R5 ;  /* 0x000000ffff047224 */ /* 0x002fca00078e0005 */
        /* <DEDUP_REMOVED lines=8> */
[----:B------:R1:W-:Y:S02]  /*491d0*/  STL [R1+0x524], R18 ;  /* 0x0005241201007387 */ /* 0x0003e40000100800 */
[----:B-1----:R-:W-:-:S02]  /*491e0*/  IMAD.MOV.U32 R18, RZ, RZ, R19 ;  /* 0x000000ffff127224 */ /* 0x002fc400078e0013 */
[----:B------:R1:W-:Y:S04]  /*491f0*/  STL [R1+0x52c], R16 ;  /* 0x00052c1001007387 */ /* 0x0003e80000100800 */
[----:B------:R-:W-:Y:S04]  /*49200*/  STL [R1+0x520], R18 ;  /* 0x0005201201007387 */ /* 0x000fe80000100800 */
[----:B------:R-:W4:Y:S01]  /*49210*/  LDL.LU.64 R30, [R1+0x918] ;  /* 0x00091800011e7983 */ /* 0x000f220000300a00 */
[----:B-1----:R-:W-:-:S03]  /*49220*/  IMAD.MOV.U32 R16, RZ, RZ, R17 ;  /* 0x000000ffff107224 */ /* 0x002fc600078e0011 */
[----:B------:R-:W4:Y:S04]  /*49230*/  LDL.LU.64 R28, [R1+0x8f8] ;  /* 0x0008f800011c7983 */ /* 0x000f280000300a00 */
[----:B------:R-:W-:Y:S04]  /*49240*/  STL [R1+0x528], R16 ;  /* 0x0005281001007387 */ /* 0x000fe80000100800 */
[----:B------:R1:W-:Y:S04]  /*49250*/  STL [R1+0x534], R14 ;  /* 0x0005340e01007387 */ /* 0x0003e80000100800 */
[----:B------:R-:W4:Y:S04]  /*49260*/  LDL.LU.64 R26, [R1+0x8c8] ;  /* 0x0008c800011a7983 */ /* 0x000f280000300a00 */
[----:B------:R-:W4:Y:S01]  /*49270*/  LDL.LU.64 R24, [R1+0x880] ;  /* 0x0008800001187983 */ /* 0x000f220000300a00 */
[----:B-1----:R-:W-:-:S05]  /*49280*/  IMAD.MOV.U32 R14, RZ, RZ, R15 ;  /* 0x000000ffff0e7224 */ /* 0x002fca00078e000f */
[----:B------:R-:W-:Y:S04]  /*49290*/  STL [R1+0x530], R14 ;  /* 0x0005300e01007387 */ /* 0x000fe80000100800 */
[----:B------:R1:W-:Y:S04]  /*492a0*/  STL [R1+0x53c], R12 ;  /* 0x00053c0c01007387 */ /* 0x0003e80000100800 */
[----:B------:R-:W4:Y:S04]  /*492b0*/  LDL.LU.64 R22, [R1+0x740] ;  /* 0x0007400001167983 */ /* 0x000f280000300a00 */
[----:B------:R-:W4:Y:S01]  /*492c0*/  LDL.LU.64 R20, [R1+0x6b0] ;  /* 0x0006b00001147983 */ /* 0x000f220000300a00 */
[----:B-1----:R-:W-:-:S05]  /*492d0*/  IMAD.MOV.U32 R12, RZ, RZ, R13 ;  /* 0x000000ffff0c7224 */ /* 0x002fca00078e000d */
[----:B------:R-:W-:Y:S04]  /*492e0*/  STL [R1+0x538], R12 ;  /* 0x0005380c01007387 */ /* 0x000fe80000100800 */
[----:B--2---:R1:W-:Y:S04]  /*492f0*/  STL [R1+0x544], R10 ;  /* 0x0005440a01007387 */ /* 0x0043e80000100800 */
[----:B------:R-:W2:Y:S04]  /*49300*/  LDL.LU.64 R18, [R1+0x678] ;  /* 0x0006780001127983 */ /* 0x000ea80000300a00 */
[----:B------:R-:W2:Y:S01]  /*49310*/  LDL.LU.64 R16, [R1+0x5d0] ;  /* 0x0005d00001107983 */ /* 0x000ea20000300a00 */
[----:B-1----:R-:W-:-:S05]  /*49320*/  IMAD.MOV.U32 R10, RZ, RZ, R11 ;  /* 0x000000ffff0a7224 */ /* 0x002fca00078e000b */
[----:B------:R-:W-:Y:S04]  /*49330*/  STL [R1+0x540], R10 ;  /* 0x0005400a01007387 */ /* 0x000fe80000100800 */
[----:B---3--:R1:W-:Y:S04]  /*49340*/  STL [R1+0x54c], R8 ;  /* 0x00054c0801007387 */ /* 0x0083e80000100800 */
[----:B------:R-:W3:Y:S04]  /*49350*/  LDL.LU.64 R14, [R1+0x920] ;  /* 0x00092000010e7983 */ /* 0x000ee80000300a00 */
[----:B------:R-:W3:Y:S01]  /*49360*/  LDL.LU.64 R12, [R1+0x908] ;  /* 0x00090800010c7983 */ /* 0x000ee20000300a00 */
[----:B-1----:R-:W-:-:S05]  /*49370*/  IMAD.MOV.U32 R8, RZ, RZ, R9 ;  /* 0x000000ffff087224 */ /* 0x002fca00078e0009 */
[----:B------:R1:W-:Y:S04]  /*49380*/  STL [R1+0x548], R8 ;  /* 0x0005480801007387 */ /* 0x0003e80000100800 */
[----:B----4-:R4:W-:Y:S04]  /*49390*/  STL [R1+0x554], R6 ;  /* 0x0005540601007387 */ /* 0x0109e80000100800 */
[----:B------:R-:W3:Y:S04]  /*493a0*/  LDL.LU.64 R10, [R1+0x8e0] ;  /* 0x0008e000010a7983 */ /* 0x000ee80000300a00 */
[----:B-1----:R-:W3:Y:S01]  /*493b0*/  LDL.LU.64 R8, [R1+0x8a8] ;  /* 0x0008a80001087983 */ /* 0x002ee20000300a00 */
[----:B----4-:R-:W-:-:S05]  /*493c0*/  IMAD.MOV.U32 R6, RZ, RZ, R7 ;  /* 0x000000ffff067224 */ /* 0x010fca00078e0007 */
[----:B------:R1:W-:Y:S04]  /*493d0*/  STL [R1+0x550], R6 ;  /* 0x0005500601007387 */ /* 0x0003e80000100800 */
[----:B------:R4:W-:Y:S04]  /*493e0*/  STL [R1+0x55c], R4 ;  /* 0x00055c0401007387 */ /* 0x0009e80000100800 */
[----:B-1----:R-:W3:Y:S04]  /*493f0*/  LDL.LU.64 R6, [R1+0x840] ;  /* 0x0008400001067983 */ /* 0x002ee80000300a00 */
[----:B------:R-:W3:Y:S01]  /*49400*/  LDL.LU.64 R126, [R1+0x6e8] ;  /* 0x0006e800017e7983 */ /* 0x000ee20000300a00 */
[----:B----4-:R-:W-:-:S05]  /*49410*/  IMAD.MOV.U32 R4, RZ, RZ, R5 ;  /* 0x000000ffff047224 */ /* 0x010fca00078e0005 */
[----:B------:R1:W-:Y:S04]  /*49420*/  STL [R1+0x558], R4 ;  /* 0x0005580401007387 */ /* 0x0003e80000100800 */
[----:B------:R4:W-:Y:S01]  /*49430*/  STL [R1+0x564], R2 ;  /* 0x0005640201007387 */ /* 0x0009e20000100800 */
[----:B------:R-:W-:-:S03]  /*49440*/  IMAD.MOV.U32 R190, RZ, RZ, R3 ;  /* 0x000000ffffbe7224 */ /* 0x000fc600078e0003 */
[----:B-1----:R-:W3:Y:S04]  /*49450*/  LDL.LU.64 R4, [R1+0x690] ;  /* 0x0006900001047983 */ /* 0x002ee80000300a00 */
[----:B----4-:R-:W4:Y:S04]  /*49460*/  LDL.LU.64 R2, [R1+0x648] ;  /* 0x0006480001027983 */ /* 0x010f280000300a00 */
[----:B------:R1:W-:Y:S02]  /*49470*/  STL [R1+0x560], R190 ;  /* 0x000560be01007387 */ /* 0x0003e40000100800 */
[----:B-1----:R-:W-:-:S02]  /*49480*/  IMAD.MOV.U32 R190, RZ, RZ, R31 ;  /* 0x000000ffffbe7224 */ /* 0x002fc400078e001f */
[----:B------:R1:W-:Y:S04]  /*49490*/  STL [R1+0x56c], R30 ;  /* 0x00056c1e01007387 */ /* 0x0003e80000100800 */
[----:B-1----:R1:W5:Y:S04]  /*494a0*/  LDL.LU.64 R30, [R1+0xd28] ;  /* 0x000d2800011e7983 */ /* 0x0023680000300a00 */
[----:B------:R-:W-:Y:S04]  /*494b0*/  STL [R1+0x574], R28 ;  /* 0x0005741c01007387 */ /* 0x000fe80000100800 */
[----:B------:R1:W-:Y:S02]  /*494c0*/  STL [R1+0x568], R190 ;  /* 0x000568be01007387 */ /* 0x0003e40000100800 */
[----:B-1----:R-:W-:-:S02]  /*494d0*/  IMAD.MOV.U32 R190, RZ, RZ, R29 ;  /* 0x000000ffffbe7224 */ /* 0x002fc400078e001d */
[----:B------:R1:W5:Y:S04]  /*494e0*/  LDL.LU.64 R28, [R1+0xd20] ;  /* 0x000d2000011c7983 */ /* 0x0003680000300a00 */
        /* <DEDUP_REMOVED lines=16> */
[----:B--2---:R-:W-:Y:S04]  /*495f0*/  STL [R1+0x59c], R18 ;  /* 0x00059c1201007387 */ /* 0x004fe80000100800 */
[----:B------:R2:W-:Y:S02]  /*49600*/  STL [R1+0x590], R190 ;  /* 0x000590be01007387 */ /* 0x0005e40000100800 */
[----:B--2---:R-:W-:-:S02]  /*49610*/  IMAD.MOV.U32 R190, RZ, RZ, R19 ;  /* 0x000000ffffbe7224 */ /* 0x004fc400078e0013 */
[----:B------:R1:W5:Y:S04]  /*49620*/  LDL.LU.64 R18, [R1+0xcf8] ;  /* 0x000cf80001127983 */ /* 0x0003680000300a00 */
[----:B------:R-:W-:Y:S04]  /*49630*/  STL [R1+0x5a4], R16 ;  /* 0x0005a41001007387 */ /* 0x000fe80000100800 */
[----:B------:R2:W-:Y:S02]  /*49640*/  STL [R1+0x598], R190 ;  /* 0x000598be01007387 */ /* 0x0005e40000100800 */
[----:B--2---:R-:W-:-:S02]  /*49650*/  IMAD.MOV.U32 R190, RZ, RZ, R17 ;  /* 0x000000ffffbe7224 */ /* 0x004fc400078e0011 */
[----:B------:R1:W5:Y:S04]  /*49660*/  LDL.LU.64 R16, [R1+0xcf0] ;  /* 0x000cf00001107983 */ /* 0x0003680000300a00 */
[----:B---3--:R-:W-:Y:S04]  /*49670*/  STL [R1+0x5ac], R14 ;  /* 0x0005ac0e01007387 */ /* 0x008fe80000100800 */
[----:B------:R2:W-:Y:S02]  /*49680*/  STL [R1+0x5a0], R190 ;  /* 0x0005a0be01007387 */ /* 0x0005e40000100800 */
[----:B--2---:R-:W-:-:S02]  /*49690*/  IMAD.MOV.U32 R190, RZ, RZ, R15 ;  /* 0x000000ffffbe7224 */ /* 0x004fc400078e000f */
[----:B------:R1:W5:Y:S04]  /*496a0*/  LDL.LU.64 R14, [R1+0xce8] ;  /* 0x000ce800010e7983 */ /* 0x0003680000300a00 */
[----:B------:R-:W-:Y:S04]  /*496b0*/  STL [R1+0x5b4], R12 ;  /* 0x0005b40c01007387 */ /* 0x000fe80000100800 */
        /* <DEDUP_REMOVED lines=15> */
[----:B------:R2:W-:Y:S02]  /*497b0*/  STL [R1+0x5d4], R126 ;  /* 0x0005d47e01007387 */ /* 0x0005e40000100800 */
[----:B--2---:R-:W2:Y:S02]  /*497c0*/  LDC R126, c[0x0][0x3a0] ;  /* 0x0000e800ff7e7b82 */ /* 0x004ea40000000800 */
[----:B------:R-:W-:Y:S04]  /*497d0*/  STL [R1+0x5c8], R190 ;  /* 0x0005c8be01007387 */ /* 0x000fe80000100800 */
[----:B------:R3:W-:Y:S04]  /*497e0*/  STL [R1+0x5d0], R127 ;  /* 0x0005d07f01007387 */ /* 0x0007e80000100800 */
[----:B------:R1:W-:Y:S01]  /*497f0*/  STL [R1+0x5dc], R4 ;  /* 0x0005dc0401007387 */ /* 0x0003e20000100800 */
[----:B---3--:R-:W-:-:S03]  /*49800*/  IMAD.MOV.U32 R127, RZ, RZ, R5 ;  /* 0x000000ffff7f7224 */ /* 0x008fc600078e0005 */
[----:B-1----:R1:W5:Y:S01]  /*49810*/  LDL.LU.64 R4, [R1+0xcc0] ;  /* 0x000cc00001047983 */ /* 0x0023620000300a00 */
[----:B--2---:R-:W-:-:S03]  /*49820*/  VIADD R126, R126, 0x7f ;  /* 0x0000007f7e7e7836 */ /* 0x004fc60000000000 */
[----:B----4-:R-:W-:Y:S04]  /*49830*/  STL [R1+0x5e4], R2 ;  /* 0x0005e40201007387 */ /* 0x010fe80000100800 */
[----:B------:R2:W-:Y:S02]  /*49840*/  STL [R1+0x5d8], R127 ;  /* 0x0005d87f01007387 */ /* 0x0005e40000100800 */
[----:B--2---:R-:W-:-:S04]  /*49850*/  SHF.R.S32.HI R127, RZ, 0x1f, R126 ;  /* 0x0000001fff7f7819 */ /* 0x004fc8000001147e */
[----:B------:R-:W-:Y:S01]  /*49860*/  LEA.HI R127, R127, R126, RZ, 0x7 ;  /* 0x0000007e7f7f7211 */ /* 0x000fe200078f38ff */
[----:B------:R-:W-:Y:S02]  /*49870*/  IMAD.MOV.U32 R126, RZ, RZ, R3 ;  /* 0x000000ffff7e7224 */ /* 0x000fe400078e0003 */
[----:B------:R1:W5:Y:S04]  /*49880*/  LDL.LU.64 R2, [R1+0xcb8] ;  /* 0x000cb80001027983 */ /* 0x0003680000300a00 */
[----:B------:R2:W-:Y:S02]  /*49890*/  STL [R1+0x5e0], R126 ;  /* 0x0005e07e01007387 */ /* 0x0005e40000100800 */
[----:B--2---:R-:W-:-:S04]  /*498a0*/  SHF.R.S32.HI R126, RZ, 0x7, R127 ;  /* 0x00000007ff7e7819 */ /* 0x004fc8000001147f */
[----:B------:R-:W-:-:S05]  /*498b0*/  VIMNMX R127, PT, PT, R126, 0x2, !PT ;  /* 0x000000027e7f7848 */ /* 0x000fca0007fe0100 */
[----:B------:R-:W-:-:S05]  /*498c0*/  VIADD R127, R127, 0xfffffffe ;  /* 0xfffffffe7f7f7836 */ /* 0x000fca0000000000 */
[----:B------:R1:W-:Y:S01]  /*498d0*/  STL [R1+0x62c], R127 ;  /* 0x00062c7f01007387 */ /* 0x0003e20000100800 */
[----:B------:R-:W-:Y:S02]  /*498e0*/  VIADD R190, R126, 0xfffffff9 ;  /* 0xfffffff97ebe7836 */ /* 0x000fe40000000000 */
[----:B------:R-:W-:Y:S01]  /*498f0*/  IMAD.MOV.U32 R126, RZ, RZ, RZ ;  /* 0x000000ffff7e7224 */ /* 0x000fe200078e00ff */
[----:B------:R-:W-:Y:S01]  /*49900*/  UIADD3 UR14, UPT, UPT, UR14, -0x380, URZ ;  /* 0xfffffc800e0e7890 */ /* 0x000fe2000fffe0ff */
[----:B------:R-:W-:Y:S01]  /*49910*/  UMOV UR16, 0x1 ;  /* 0x0000000100107882 */ /* 0x000fe20000000000 */
[----:B------:R-:W-:Y:S01]  /*49920*/  UMOV UR17, 0x6 ;  /* 0x0000000600117882 */ /* 0x000fe20000000000 */
[----:B------:R-:W-:Y:S01]  /*49930*/  UMOV UR4, URZ ;  /* 0x000000ff00047c82 */ /* 0x000fe20008000000 */
[----:B------:R-:W-:Y:S01]  /*49940*/  UMOV UR5, URZ ;  /* 0x000000ff00057c82 */ /* 0x000fe20008000000 */
[----:B------:R-:W-:-:S07]  /*49950*/  UMOV UR6, URZ ;  /* 0x000000ff00067c82 */ /* 0x000fce0008000000 */
.L_x_10:
[----:B------:R-:W-:Y:S01]  /*49960*/  UIADD3 UR4, UPT, UPT, UR4, 0x1, URZ ;  /* 0x0000000104047890 */ /* 0x000fe2000fffe0ff */
[----:B------:R-:W-:-:S04]  /*49970*/  DEPBAR.LE SB0, 0xa ;  /* 0x000082800000791a */ /* 0x000fc80000000000 */
[----:B------:R-:W-:Y:S01]  /*49980*/  ULEA UR9, UR16, UR7, 0x3 ;  /* 0x0000000710097291 */ /* 0x000fe2000f8e18ff */
[----:B------:R-:W-:Y:S01]  /*49990*/  IMAD.U32 R126, R126, -0x80000000, RZ ;  /* 0x800000007e7e7824 */ /* 0x000fe200078e00ff */
[----:B------:R-:W-:Y:S02]  /*499a0*/  UISETP.GT.AND UP1, UPT, UR4, 0x6, UPT ;  /* 0x000000060400788c */ /* 0x000fe4000bf24270 */
[----:B------:R-:W-:Y:S02]  /*499b0*/  UIADD3 UR9, UPT, UPT, UR9, 0x118000, URZ ;  /* 0x0011800009097890 */ /* 0x000fe4000fffe0ff */
[----:B------:R-:W-:Y:S01]  /*499c0*/  USEL UR4, UR4, URZ, !UP1 ;  /* 0x000000ff04047287 */ /* 0x000fe2000c800000 */
[----:B------:R-:W-:Y:S06]  /*499d0*/  BAR.SYNC.DEFER_BLOCKING 0x0 ;  /* 0x0000000000007b1d */ /* 0x000fec0000010000 */
[----:B-----5:R-:W-:Y:S05]  /*499e0*/  @P0 BRA `(.L_x_8) ;  /* 0x0000000400c80947 */ /* 0x020fea0003800000 */
[----:B------:R-:W-:Y:S02]  /*499f0*/  ULEA UR24, UR4, UR7, 0xf ;  /* 0x0000000704187291 */ /* 0x000fe4000f8e78ff */
[----:B------:R-:W-:Y:S02]  /*49a00*/  ULEA UR22, UR4, UR7, 0x11 ;  /* 0x0000000704167291 */ /* 0x000fe4000f8e88ff */
[----:B------:R-:W-:Y:S02]  /*49a10*/  UIADD3 UR24, UPT, UPT, UR24, 0xe0000, URZ ;  /* 0x000e000018187890 */ /* 0x000fe4000fffe0ff */
[----:B------:R-:W-:Y:S02]  /*49a20*/  USHF.R.U32.HI UR22, URZ, 0x4, UR22 ;  /* 0x00000004ff167899 */ /* 0x000fe40008011616 */
[----:B------:R-:W-:Y:S02]  /*49a30*/  USHF.R.U32.HI UR24, URZ, 0x4, UR24 ;  /* 0x00000004ff187899 */ /* 0x000fe40008011618 */
[----:B------:R-:W-:-:S02]  /*49a40*/  USGXT.U32 UR66, UR22, 0xe ;  /* 0x0000000e1642789a */ /* 0x000fc40008000000 */
[----:B------:R-:W-:Y:S02]  /*49a50*/  USGXT.U32 UR64, UR24, 0xe ;  /* 0x0000000e1840789a */ /* 0x000fe40008000000 */
[----:B------:R-:W-:Y:S01]  /*49a60*/  UIADD3 UR22, UP2, UPT, UR66, 0x2, URZ ;  /* 0x0000000242167890 */ /* 0x000fe2000ff5e0ff */
[----:B------:R-:W-:Y:S01]  /*49a70*/  UMOV UR23, URZ ;  /* 0x000000ff00177c82 */ /* 0x000fe20008000000 */
[----:B------:R-:W-:Y:S02]  /*49a80*/  UIADD3 UR38, UP1, UPT, UR64, 0x2, URZ ;  /* 0x0000000240267890 */ /* 0x000fe4000ff3e0ff */
[----:B------:R-:W-:Y:S02]  /*49a90*/  UIADD3.X UR23, UPT, UPT, UR23, 0x40004040, URZ, UP2, !UPT ;  /* 0x4000404017177890 */ /* 0x000fe400097fe4ff */
[----:B------:R-:W-:Y:S01]  /*49aa0*/  UIADD3 UR46, UP3, UPT, UR22, 0x7fe, URZ ;  /* 0x000007fe162e7890 */ /* 0x000fe2000ff7e0ff */
[----:B------:R-:W-:Y:S01]  /*49ab0*/  UMOV UR18, URZ ;  /* 0x000000ff00127c82 */ /* 0x000fe20008000000 */
[----:B------:R-:W-:-:S02]  /*49ac0*/  UIADD3 UR60, UP5, UPT, UR22, 0x2, URZ ;  /* 0x00000002163c7890 */ /* 0x000fc4000ffbe0ff */
[----:B------:R-:W-:Y:S02]  /*49ad0*/  UIADD3.X UR39, UPT, UPT, UR18, 0x40004040, URZ, UP1, !UPT ;  /* 0x4000404012277890 */ /* 0x000fe40008ffe4ff */
[----:B------:R-:W-:Y:S02]  /*49ae0*/  UIADD3 UR62, UP6, UPT, UR38, 0x2, URZ ;  /* 0x00000002263e7890 */ /* 0x000fe4000ffde0ff */
[----:B------:R-:W-:Y:S02]  /*49af0*/  UIADD3.X UR47, UPT, UPT, UR23, URZ, URZ, UP3, !UPT ;  /* 0x000000ff172f7290 */ /* 0x000fe40009ffe4ff */
[----:B------:R-:W-:Y:S02]  /*49b00*/  UIADD3 UR44, UP3, UPT, UR38, 0x200, URZ ;  /* 0x00000200262c7890 */ /* 0x000fe4000ff7e0ff */
[----:B------:R-:W-:Y:S02]  /*49b10*/  UIADD3 UR56, UP2, UPT, UR22, 0x4, URZ ;  /* 0x0000000416387890 */ /* 0x000fe4000ff5e0ff */
[----:B------:R-:W-:-:S02]  /*49b20*/  UIADD3.X UR61, UPT, UPT, UR23, URZ, URZ, UP5, !UPT ;  /* 0x000000ff173d7290 */ /* 0x000fc4000affe4ff */
[----:B------:R-:W-:Y:S02]  /*49b30*/  UIADD3 UR36, UP5, UPT, UR22, 0x804, URZ ;  /* 0x0000080416247890 */ /* 0x000fe4000ffbe0ff */
[----:B------:R-:W-:Y:S01]  /*49b40*/  UIADD3.X UR63, UPT, UPT, UR39, URZ, URZ, UP6, !UPT ;  /* 0x000000ff273f7290 */ /* 0x000fe2000b7fe4ff */
[----:B------:R-:W-:Y:S01]  /*49b50*/  UMOV UR68, 0x0 ;  /* 0x0000000000447882 */ /* 0x000fe20000000000 */
[----:B------:R-:W-:Y:S01]  /*49b60*/  UMOV UR69, 0x4400910 ;  /* 0x0440091000457882 */ /* 0x000fe20000000000 */
[----:B------:R-:W-:Y:S01]  /*49b70*/  UIADD3 UR54, UP6, UPT, UR38, 0x4, URZ ;  /* 0x0000000426367890 */ /* 0x000fe2000ffde0ff */
[----:B------:R-:W-:Y:S01]  /*49b80*/  UMOV UR67, 0x40004040 ;  /* 0x4000404000437882 */ /* 0x000fe20000000000 */
[----:B------:R-:W-:Y:S01]  /*49b90*/  UMOV UR65, 0x40004040 ;  /* 0x4000404000417882 */ /* 0x000fe20000000000 */
[----:B------:R-:W-:Y:S01]  /*49ba0*/  UIADD3.X UR45, UPT, UPT, UR39, URZ, URZ, UP3, !UPT ;  /* 0x000000ff272d7290 */ /* 0x000fe20009ffe4ff */
[----:B------:R2:W-:Y:S01]  /*49bb0*/  UTCHMMA gdesc[UR64], gdesc[UR66], tmem[UR8], tmem[UR68], idesc[UR69], UPT ;  /* 0x00ff4442400075ea */ /* 0x0005e2000b800008 */
[----:B------:R-:W-:-:S02]  /*49bc0*/  UIADD3.X UR57, UPT, UPT, UR23, URZ, URZ, UP2, !UPT ;  /* 0x000000ff17397290 */ /* 0x000fc400097fe4ff */
[----:B------:R-:W-:Y:S01]  /*49bd0*/  UIADD3 UR40, UP3, UPT, UR38, 0x202, URZ ;  /* 0x0000020226287890 */ /* 0x000fe2000ff7e0ff */
[----:B------:R-:W-:Y:S01]  /*49be0*/  UMOV UR26, UR9 ;  /* 0x00000009001a7c82 */ /* 0x000fe20008000000 */
[----:B------:R-:W-:Y:S01]  /*49bf0*/  UMOV UR27, URZ ;  /* 0x000000ff001b7c82 */ /* 0x000fe20008000000 */
[----:B------:R-:W-:Y:S02]  /*49c00*/  UIADD3 UR50, UP2, UPT, UR38, 0x1fe, URZ ;  /* 0x000001fe26327890 */ /* 0x000fe4000ff5e0ff */
[----:B------:R-:W-:Y:S02]  /*49c10*/  UIADD3.X UR37, UPT, UPT, UR23, URZ, URZ, UP5, !UPT ;  /* 0x000000ff17257290 */ /* 0x000fe4000affe4ff */
[----:B--2---:R-:W-:Y:S01]  /*49c20*/  UIADD3 UR68, UP5, UPT, UR38, 0x3fe, URZ ;  /* 0x000003fe26447890 */ /* 0x004fe2000ffbe0ff */
[----:B------:R-:W-:Y:S01]  /*49c30*/  UMOV UR18, UR26 ;  /* 0x0000001a00127c82 */ /* 0x000fe20008000000 */
[----:B------:R-:W-:Y:S02]  /*49c40*/  UIADD3 UR42, UP1, UPT, UR22, 0x800, URZ ;  /* 0x00000800162a7890 */ /* 0x000fe4000ff3e0ff */
[----:B------:R-:W-:Y:S01]  /*49c50*/  UIADD3.X UR55, UPT, UPT, UR39, URZ, URZ, UP6, !UPT ;  /* 0x000000ff27377290 */ /* 0x000fe2000b7fe4ff */
[----:B------:R-:W-:Y:S01]  /*49c60*/  UMOV UR70, 0x0 ;  /* 0x0000000000467882 */ /* 0x000fe20000000000 */
[----:B------:R-:W-:Y:S01]  /*49c70*/  UMOV UR71, 0x4400910 ;  /* 0x0440091000477882 */ /* 0x000fe20000000000 */
[----:B------:R-:W-:-:S02]  /*49c80*/  UIADD3 UR26, UP4, UPT, UR22, 0x802, URZ ;  /* 0x00000802161a7890 */ /* 0x000fc4000ff9e0ff */
[----:B------:R2:W-:Y:S01]  /*49c90*/  UTCHMMA gdesc[UR38], gdesc[UR22], tmem[UR8], tmem[UR70], idesc[UR71], UPT ;  /* 0x00ff4616260075ea */ /* 0x0005e2000b800008 */
[----:B------:R-:W-:Y:S02]  /*49ca0*/  UIADD3.X UR41, UPT, UPT, UR39, URZ, URZ, UP3, !UPT ;  /* 0x000000ff27297290 */ /* 0x000fe40009ffe4ff */
[----:B------:R-:W-:Y:S02]  /*49cb0*/  UIADD3.X UR51, UPT, UPT, UR39, URZ, URZ, UP2, !UPT ;  /* 0x000000ff27337290 */ /* 0x000fe400097fe4ff */
[----:B------:R-:W-:Y:S02]  /*49cc0*/  UIADD3 UR34, UP3, UPT, UR38, 0x204, URZ ;  /* 0x0000020426227890 */ /* 0x000fe4000ff7e0ff */
[----:B------:R-:W-:Y:S02]  /*49cd0*/  UIADD3 UR32, UP6, UPT, UR22, 0xffe, URZ ;  /* 0x00000ffe16207890 */ /* 0x000fe4000ffde0ff */
[----:B------:R-:W-:Y:S02]  /*49ce0*/  UIADD3.X UR69, UPT, UPT, UR39, URZ, URZ, UP5, !UPT ;  /* 0x000000ff27457290 */ /* 0x000fe4000affe4ff */
[----:B------:R-:W-:-:S02]  /*49cf0*/  UIADD3 UR30, UP2, UPT, UR22, 0x1000, URZ ;  /* 0x00001000161e7890 */ /* 0x000fc4000ff5e0ff */
[----:B------:R-:W-:Y:S02]  /*49d00*/  UIADD3.X UR43, UPT, UPT, UR23, URZ, URZ, UP1, !UPT ;  /* 0x000000ff172b7290 */ /* 0x000fe40008ffe4ff */
[----:B--2---:R-:W-:Y:S01]  /*49d10*/  UIADD3 UR70, UP5, UPT, UR38, 0x400, URZ ;  /* 0x0000040026467890 */ /* 0x004fe2000ffbe0ff */
[----:B------:R-:W-:Y:S01]  /*49d20*/  UMOV UR58, 0x0 ;  /* 0x00000000003a7882 */ /* 0x000fe20000000000 */
[----:B------:R-:W-:Y:S01]  /*49d30*/  UMOV UR59, 0x4400910 ;  /* 0x04400910003b7882 */ /* 0x000fe20000000000 */
[----:B------:R-:W-:Y:S01]  /*49d40*/  UIADD3 UR28, UP1, UPT, UR22, 0x1002, URZ ;  /* 0x00001002161c7890 */ /* 0x000fe2000ff3e0ff */
[----:B------:R2:W-:Y:S01]  /*49d50*/  UTCHMMA gdesc[UR62], gdesc[UR60], tmem[UR8], tmem[UR58], idesc[UR59], UPT ;  /* 0x00ff3a3c3e0075ea */ /* 0x0005e2000b800008 */
[----:B------:R-:W-:Y:S02]  /*49d60*/  UIADD3.X UR27, UPT, UPT, UR23, URZ, URZ, UP4, !UPT ;  /* 0x000000ff171b7290 */ /* 0x000fe4000a7fe4ff */
[----:B------:R-:W-:Y:S02]  /*49d70*/  UIADD3 UR66, UP4, UPT, UR22, 0x1004, URZ ;  /* 0x0000100416427890 */ /* 0x000fe4000ff9e0ff */
[----:B------:R-:W-:Y:S01]  /*49d80*/  UIADD3.X UR35, UPT, UPT, UR39, URZ, URZ, UP3, !UPT ;  /* 0x000000ff27237290 */ /* 0x000fe20009ffe4ff */
[----:B------:R-:W-:Y:S01]  /*49d90*/  UMOV UR52, 0x0 ;  /* 0x0000000000347882 */ /* 0x000fe20000000000 */
[----:B------:R-:W-:Y:S01]  /*49da0*/  UMOV UR53, 0x4400910 ;  /* 0x0440091000357882 */ /* 0x000fe20000000000 */
[----:B------:R-:W-:Y:S01]  /*49db0*/  UIADD3 UR64, UP3, UPT, UR22, 0x17fe, URZ ;  /* 0x000017fe16407890 */ /* 0x000fe2000ff7e0ff */
[----:B------:R3:W-:Y:S01]  /*49dc0*/  UTCHMMA gdesc[UR54], gdesc[UR56], tmem[UR8], tmem[UR52], idesc[UR53], UPT ;  /* 0x00ff3438360075ea */ /* 0x0007e2000b800008 */
[----:B------:R-:W-:-:S02]  /*49dd0*/  UIADD3.X UR33, UPT, UPT, UR23, URZ, URZ, UP6, !UPT ;  /* 0x000000ff17217290 */ /* 0x000fc4000b7fe4ff */
[----:B--2---:R-:W-:Y:S02]  /*49de0*/  UIADD3 UR58, UP6, UPT, UR22, 0x1800, URZ ;  /* 0x00001800163a7890 */ /* 0x004fe4000ffde0ff */
[----:B------:R-:W-:Y:S02]  /*49df0*/  UIADD3.X UR71, UPT, UPT, UR39, URZ, URZ, UP5, !UPT ;  /* 0x000000ff27477290 */ /* 0x000fe4000affe4ff */
[----:B------:R-:W-:Y:S01]  /*49e00*/  UIADD3.X UR31, UPT, UPT, UR23, URZ, URZ, UP2, !UPT ;  /* 0x000000ff171f7290 */ /* 0x000fe200097fe4ff */
[----:B------:R-:W-:Y:S01]  /*49e10*/  UMOV UR72, 0x0 ;  /* 0x0000000000487882 */ /* 0x000fe20000000000 */
[----:B------:R-:W-:Y:S01]  /*49e20*/  UMOV UR73, 0x4400910 ;  /* 0x0440091000497882 */ /* 0x000fe20000000000 */
[----:B------:R-:W-:Y:S01]  /*49e30*/  UIADD3 UR60, UP5, UPT, UR38, 0x402, URZ ;  /* 0x00000402263c7890 */ /* 0x000fe2000ffbe0ff */
[----:B------:R2:W-:Y:S01]  /*49e40*/  UTCHMMA gdesc[UR50], gdesc[UR46], tmem[UR8], tmem[UR72], idesc[UR73], UPT ;  /* 0x00ff482e320075ea */ /* 0x0005e2000b800008 */
[----:B------:R-:W-:Y:S02]  /*49e50*/  UIADD3 UR62, UP2, UPT, UR22, 0x1802, URZ ;  /* 0x00001802163e7890 */ /* 0x000fe4000ff5e0ff */
[----:B------:R-:W-:-:S02]  /*49e60*/  UIADD3.X UR29, UPT, UPT, UR23, URZ, URZ, UP1, !UPT ;  /* 0x000000ff171d7290 */ /* 0x000fc40008ffe4ff */
[----:B---3--:R-:W-:Y:S02]  /*49e70*/  UIADD3 UR52, UP1, UPT, UR38, 0x404, URZ ;  /* 0x0000040426347890 */ /* 0x008fe4000ff3e0ff */
[----:B------:R-:W-:Y:S02]  /*49e80*/  UIADD3.X UR67, UPT, UPT, UR23, URZ, URZ, UP4, !UPT ;  /* 0x000000ff17437290 */ /* 0x000fe4000a7fe4ff */
[----:B------:R-:W-:Y:S02]  /*49e90*/  UIADD3 UR54, UP4, UPT, UR38, 0x5fe, URZ ;  /* 0x000005fe26367890 */ /* 0x000fe4000ff9e0ff */
[----:B------:R-:W-:Y:S02]  /*49ea0*/  UIADD3.X UR65, UPT, UPT, UR23, URZ, URZ, UP3, !UPT ;  /* 0x000000ff17417290 */ /* 0x000fe40009ffe4ff */
[----:B--2---:R-:W-:Y:S02]  /*49eb0*/  UIADD3 UR46, UP3, UPT, UR38, 0x600, URZ ;  /* 0x00000600262e7890 */ /* 0x004fe4000ff7e0ff */
[----:B------:R-:W-:-:S02]  /*49ec0*/  UIADD3.X UR59, UPT, UPT, UR23, URZ, URZ, UP6, !UPT ;  /* 0x000000ff173b7290 */ /* 0x000fc4000b7fe4ff */
[----:B------:R-:W-:Y:S02]  /*49ed0*/  UIADD3.X UR61, UPT, UPT, UR39, URZ, URZ, UP5, !UPT ;  /* 0x000000ff273d7290 */ /* 0x000fe4000affe4ff */
[----:B------:R-:W-:Y:S02]  /*49ee0*/  UIADD3 UR50, UP6, UPT, UR38, 0x602, URZ ;  /* 0x0000060226327890 */ /* 0x000fe4000ffde0ff */
[----:B------:R-:W-:Y:S02]  /*49ef0*/  UIADD3.X UR63, UPT, UPT, UR23, URZ, URZ, UP2, !UPT ;  /* 0x000000ff173f7290 */ /* 0x000fe400097fe4ff */
[----:B------:R-:W-:Y:S02]  /*49f00*/  UIADD3 UR22, UP5, UPT, UR22, 0x1804, URZ ;  /* 0x0000180416167890 */ /* 0x000fe4000ffbe0ff */
[----:B------:R-:W-:Y:S02]  /*49f10*/  UIADD3 UR38, UP2, UPT, UR38, 0x604, URZ ;  /* 0x0000060426267890 */ /* 0x000fe4000ff5e0ff */
[----:B------:R-:W-:Y:S01]  /*49f20*/  UIADD3.X UR53, UPT, UPT, UR39, URZ, URZ, UP1, !UPT ;  /* 0x000000ff27357290 */ /* 0x000fe20008ffe4ff */
[----:B------:R-:W-:Y:S01]  /*49f30*/  UMOV UR48, 0x0 ;  /* 0x0000000000307882 */ /* 0x000fe20000000000 */
[----:B------:R-:W-:Y:S01]  /*49f40*/  UMOV UR49, 0x4400910 ;  /* 0x0440091000317882 */ /* 0x000fe20000000000 */
[----:B------:R-:W-:Y:S01]  /*49f50*/  UIADD3.X UR55, UPT, UPT, UR39, URZ, URZ, UP4, !UPT ;  /* 0x000000ff27377290 */ /* 0x000fe2000a7fe4ff */
[----:B------:R2:W-:Y:S01]  /*49f60*/  UTCHMMA gdesc[UR44], gdesc[UR42], tmem[UR8], tmem[UR48], idesc[UR49], UPT ;  /* 0x00ff302a2c0075ea */ /* 0x0005e2000b800008 */
[----:B------:R-:W-:Y:S01]  /*49f70*/  UMOV UR56, 0x0 ;  /* 0x0000000000387882 */ /* 0x000fe20000000000 */
[----:B------:R-:W-:Y:S01]  /*49f80*/  UMOV UR57, 0x4400910 ;  /* 0x0440091000397882 */ /* 0x000fe20000000000 */
[----:B------:R-:W-:Y:S01]  /*49f90*/  UIADD3.X UR47, UPT, UPT, UR39, URZ, URZ, UP3, !UPT ;  /* 0x000000ff272f7290 */ /* 0x000fe20009ffe4ff */
[----:B------:R3:W-:Y:S01]  /*49fa0*/  UTCHMMA gdesc[UR40], gdesc[UR26], tmem[UR8], tmem[UR56], idesc[UR57], UPT ;  /* 0x00ff381a280075ea */ /* 0x0007e2000b800008 */
[----:B------:R-:W-:Y:S01]  /*49fb0*/  UIADD3.X UR51, UPT, UPT, UR39, URZ, URZ, UP6, !UPT ;  /* 0x000000ff27337290 */ /* 0x000fe2000b7fe4ff */
[----:B------:R3:W-:Y:S01]  /*49fc0*/  UTCHMMA gdesc[UR34], gdesc[UR36], tmem[UR8], tmem[UR72], idesc[UR73], UPT ;  /* 0x00ff4824220075ea */ /* 0x0007e2000b800008 */
[----:B------:R-:W-:Y:S01]  /*49fd0*/  UIADD3.X UR23, UPT, UPT, UR23, URZ, URZ, UP5, !UPT ;  /* 0x000000ff17177290 */ /* 0x000fe2000affe4ff */
[----:B------:R3:W-:Y:S01]  /*49fe0*/  UTCHMMA gdesc[UR68], gdesc[UR32], tmem[UR8], tmem[UR56], idesc[UR57], UPT ;  /* 0x00ff3820440075ea */ /* 0x0007e2000b800008 */
[----:B------:R-:W-:Y:S01]  /*49ff0*/  UIADD3.X UR39, UPT, UPT, UR39, URZ, URZ, UP2, !UPT ;  /* 0x000000ff27277290 */ /* 0x000fe200097fe4ff */
[----:B--2---:R-:W-:Y:S01]  /*4a000*/  UMOV UR42, 0x0 ;  /* 0x00000000002a7882 */ /* 0x004fe20000000000 */
[----:B------:R-:W-:Y:S01]  /*4a010*/  UMOV UR43, 0x4400910 ;  /* 0x04400910002b7882 */ /* 0x000fe20000000000 */
[----:B------:R-:W-:Y:S01]  /*4a020*/  UMOV UR76, 0x0 ;  /* 0x00000000004c7882 */ /* 0x000fe20000000000 */
[----:B------:R3:W-:Y:S01]  /*4a030*/  UTCHMMA gdesc[UR70], gdesc[UR30], tmem[UR8], tmem[UR42], idesc[UR43], UPT ;  /* 0x00ff2a1e460075ea */ /* 0x0007e2000b800008 */
[----:B------:R3:W-:Y:S01]  /*4a040*/  UTCHMMA gdesc[UR60], gdesc[UR28], tmem[UR8], tmem[UR48], idesc[UR49], UPT ;  /* 0x00ff301c3c0075ea */ /* 0x0007e2000b800008 */
        /* <DEDUP_REMOVED lines=12> */
.L_x_8:
[----:B------:R-:W2:Y:S01]  /*4a110*/  LDC R190, c[0x0][0x3a0] ;  /* 0x0000e800ffbe7b82 */ /* 0x000ea20000000800 */
[----:B---3--:R-:W-:Y:S01]  /*4a120*/  UMOV UR18, UR5 ;  /* 0x0000000500127c82 */ /* 0x008fe20008000000 */
[----:B------:R-:W3:Y:S01]  /*4a130*/  SYNCS.PHASECHK.TRANS64.TRYWAIT P4, [UR15], R126 ;  /* 0x0000007eff0075a7 */ /* 0x000ee2000808110f */
[----:B--2---:R-:W-:-:S05]  /*4a140*/  VIADD R190, R190, 0x7f ;  /* 0x0000007fbebe7836 */ /* 0x004fca0000000000 */
[----:B-1----:R-:W-:-:S04]  /*4a150*/  SHF.R.S32.HI R127, RZ, 0x1f, R190 ;  /* 0x0000001fff7f7819 */ /* 0x002fc800000114be */
[----:B------:R-:W-:-:S04]  /*4a160*/  LEA.HI R127, R127, R190, RZ, 0x7 ;  /* 0x000000be7f7f7211 */ /* 0x000fc800078f38ff */
[----:B------:R-:W-:-:S05]  /*4a170*/  SHF.R.S32.HI R127, RZ, 0x7, R127 ;  /* 0x00000007ff7f7819 */ /* 0x000fca000001147f */
[----:B------:R-:W-:-:S05]  /*4a180*/  VIADD R127, R127, 0xfffffff9 ;  /* 0xfffffff97f7f7836 */ /* 0x000fca0000000000 */
[----:B------:R-:W-:Y:S01]  /*4a190*/  ISETP.LE.AND P3, PT, R127, UR6, PT ;  /* 0x000000067f007c0c */ /* 0x000fe2000bf63270 */
[----:B---3--:R-:W-:-:S12]  /*4a1a0*/  @!P4 BRA `(.L_x_9) ;  /* 0x00000100002cc947 */ /* 0x008fd80003800000 */
.L_x_16:
[----:B------:R-:W1:Y:S01]  /*4a1b0*/  S2R R127, SR_TID.X ;  /* 0x00000000007f7919 */ /* 0x000e620000002100 */
[----:B------:R-:W-:Y:S01]  /*4a1c0*/  UIMAD UR5, UR6, -0x80, UR14 ;  /* 0xffffff80060578a4 */ /* 0x000fe2000f8e020e */
[----:B------:R-:W-:Y:S01]  /*4a1d0*/  BAR.SYNC.DEFER_BLOCKING 0x0 ;  /* 0x0000000000007b1d */ /* 0x000fe20000010000 */
[----:B------:R-:W-:Y:S01]  /*4a1e0*/  UIADD3 UR17, UPT, UPT, UR17, 0x1, URZ ;  /* 0x0000000111117890 */ /* 0x000fe2000fffe0ff */
[----:B-----5:R-:W-:-:S03]  /*4a1f0*/  IADD3 R5, P6, PT, R5, UR10, RZ ;  /* 0x0000000a05057c10 */ /* 0x020fc6000ffde0ff */
[----:B------:R-:W-:Y:S01]  /*4a200*/  ISETP.GE.AND P4, PT, R3, UR5, PT ;  /* 0x0000000503007c0c */ /* 0x000fe2000bf86270 */
[----:B------:R-:W-:Y:S01]  /*4a210*/  UISETP.GT.AND UP1, UPT, UR17, 0x6, UPT ;  /* 0x000000061100788c */ /* 0x000fe2000bf24270 */
[----:B------:R-:W-:Y:S01]  /*4a220*/  IADD3.X R6, PT, PT, R6, UR11, RZ, P6, !PT ;  /* 0x0000000b06067c10 */ /* 0x000fe2000b7fe4ff */
[----:B------:R-:W-:Y:S01]  /*4a230*/  STL [R1+0xcd8], R229 ;  /* 0x000cd8e501007387 */ /* 0x000fe20000100800 */
[----:B------:R-:W-:Y:S01]  /*4a240*/  SEL R126, RZ, 0x4, P4 ;  /* 0x00000004ff7e7807 */ /* 0x000fe20002000000 */
[----:B------:R-:W-:Y:S01]  /*4a250*/  USEL UR17, UR17, URZ, !UP1 ;  /* 0x000000ff11117287 */ /* 0x000fe2000c800000 */
[----:B------:R-:W-:Y:S01]  /*4a260*/  IADD3 R7, P6, PT, R7, UR10, RZ ;  /* 0x0000000a07077c10 */ /* 0x000fe2000ffde0ff */
[----:B------:R2:W-:Y:S01]  /*4a270*/  STL [R1+0xcd4], R245 ;  /* 0x000cd4f501007387 */ /* 0x0005e20000100800 */
[----:B------:R-:W-:Y:S01]  /*4a280*/  SEL R126, R126, RZ, !P3 ;  /* 0x000000ff7e7e7207 */ /* 0x000fe20005800000 */
[----:B------:R-:W-:Y:S01]  /*4a290*/  ULEA UR15, UR17, UR7, 0xf ;  /* 0x00000007110f7291 */ /* 0x000fe2000f8e78ff */
[----:B------:R-:W-:Y:S01]  /*4a2a0*/  IADD3.X R8, PT, PT, R8, UR11, RZ, P6, !PT ;  /* 0x0000000b08087c10 */ /* 0x000fe2000b7fe4ff */
[----:B------:R3:W-:Y:S01]  /*4a2b0*/  STL [R1+0xcb8], R0 ;  /* 0x000cb80001007387 */ /* 0x0007e20000100800 */
[----:B------:R-:W-:-:S02]  /*4a2c0*/  ISETP.NE.U32.AND P4, PT, R126, RZ, PT ;  /* 0x000000ff7e00720c */ /* 0x000fc40003f85070 */
[----:B------:R-:W-:Y:S01]  /*4a2d0*/  IADD3 R37, P6, PT, R37, UR10, RZ ;  /* 0x0000000a25257c10 */ /* 0x000fe2000ffde0ff */
[----:B------:R-:W-:Y:S01]  /*4a2e0*/  IMAD.U32 R190, RZ, RZ, UR15 ;  /* 0x0000000fffbe7e24 */ /* 0x000fe2000f8e00ff */
[----:B------:R4:W-:Y:S02]  /*4a2f0*/  STL [R1+0xcbc], R2 ;  /* 0x000cbc0201007387 */ /* 0x0009e40000100800 */
[----:B------:R-:W-:Y:S01]  /*4a300*/  IADD3.X R38, PT, PT, R38, UR11, RZ, P6, !PT ;  /* 0x0000000b26267c10 */ /* 0x000fe2000b7fe4ff */
[----:B--2---:R-:W2:Y:S01]  /*4a310*/  S2R R245, SR_TID.X ;  /* 0x0000000000f57919 */ /* 0x004ea20000002100 */
[----:B------:R-:W-:Y:S02]  /*4a320*/  IADD3 R190, PT, PT, R2, 0x100000, R190 ;  /* 0x0010000002be7810 */ /* 0x000fe40007ffe0be */
[----:B-1----:R-:W-:Y:S01]  /*4a330*/  SHF.R.U32.HI R127, RZ, 0x6, R127 ;  /* 0x00000006ff7f7819 */ /* 0x002fe2000001167f */
[----:B------:R1:W-:Y:S01]  /*4a340*/  STL [R1+0xcc4], R5 ;  /* 0x000cc40501007387 */ /* 0x0003e20000100800 */
[----:B------:R-:W-:-:S02]  /*4a350*/  IADD3 R39, P6, PT, R39, UR10, RZ ;  /* 0x0000000a27277c10 */ /* 0x000fc4000ffde0ff */
[----:B------:R-:W-:Y:S01]  /*4a360*/  SGXT.U32 R127, R127, 0x1 ;  /* 0x000000017f7f781a */ /* 0x000fe20000000000 */
[----:B------:R1:W-:Y:S01]  /*4a370*/  STL [R1+0xcc0], R6 ;  /* 0x000cc00601007387 */ /* 0x0003e20000100800 */
[----:B------:R-:W-:Y:S02]  /*4a380*/  IADD3.X R40, PT, PT, R40, UR11, RZ, P6, !PT ;  /* 0x0000000b28287c10 */ /* 0x000fe4000b7fe4ff */
[----:B------:R-:W-:Y:S01]  /*4a390*/  LOP3.LUT R127, R127, 0x2, RZ, 0xfc, !PT ;  /* 0x000000027f7f7812 */ /* 0x000fe200078efcff */
[----:B------:R-:W-:Y:S03]  /*4a3a0*/  STL [R1+0xccc], R7 ;  /* 0x000ccc0701007387 */ /* 0x000fe60000100800 */
[----:B------:R-:W-:Y:S01]  /*4a3b0*/  ISETP.GE.AND P5, PT, R127, UR5, PT ;  /* 0x000000057f007c0c */ /* 0x000fe2000bfa6270 */
[----:B------:R-:W-:Y:S01]  /*4a3c0*/  IMAD.MOV.U32 R127, RZ, RZ, R6 ;  /* 0x000000ffff7f7224 */ /* 0x000fe200078e0006 */
[----:B------:R-:W-:Y:S02]  /*4a3d0*/  STL [R1+0xcc8], R8 ;  /* 0x000cc80801007387 */ /* 0x000fe40000100800 */
[----:B------:R-:W-:-:S02]  /*4a3e0*/  SEL R126, RZ, 0x4, P5 ;  /* 0x00000004ff7e7807 */ /* 0x000fc40002800000 */
[----:B------:R-:W-:Y:S02]  /*4a3f0*/  STL [R1+0xcd0], R38 ;  /* 0x000cd02601007387 */ /* 0x000fe40000100800 */
[----:B------:R-:W-:-:S04]  /*4a400*/  SEL R126, R126, RZ, !P3 ;  /* 0x000000ff7e7e7207 */ /* 0x000fc80005800000 */
[----:B------:R-:W-:Y:S01]  /*4a410*/  ISETP.NE.U32.AND P5, PT, R126, RZ, PT ;  /* 0x000000ff7e00720c */ /* 0x000fe20003fa5070 */
[----:B------:R-:W-:Y:S01]  /*4a420*/  IMAD.MOV.U32 R126, RZ, RZ, R5 ;  /* 0x000000ffff7e7224 */ /* 0x000fe200078e0005 */
[----:B--2---:R-:W-:-:S04]  /*4a430*/  SHF.R.U32.HI R229, RZ, 0x6, R245 ;  /* 0x00000006ffe57819 */ /* 0x004fc800000116f5 */
[----:B------:R-:W-:Y:S01]  /*4a440*/  @!PT LDS RZ, [RZ] ;  /* 0x00000000fffff984 */ /* 0x000fe20000000800 */
[----:B------:R-:W-:Y:S01]  /*4a450*/  @!PT LDS RZ, [RZ] ;  /* 0x00000000fffff984 */ /* 0x000fe20000000800 */
[----:B------:R-:W-:Y:S01]  /*4a460*/  @!PT LDS RZ, [RZ] ;  /* 0x00000000fffff984 */ /* 0x000fe20000000800 */
[----:B------:R2:W-:Y:S01]  /*4a470*/  LDGSTS.E [R190+-0x20000], desc[UR20][R126.64], P4 ;  /* 0xe00000007ebe7fae */ /* 0x0005e2000a1a1014 */
[----:B------:R-:W-:Y:S02]  /*4a480*/  SHF.R.U32.HI R245, RZ, 0x6, R245 ;  /* 0x00000006fff57819 */ /* 0x000fe400000116f5 */
[----:B------:R-:W-:Y:S02]  /*4a490*/  SGXT.U32 R229, R229, 0x1 ;  /* 0x00000001e5e5781a */ /* 0x000fe40000000000 */
[----:B------:R-:W-:Y:S02]  /*4a4a0*/  SGXT.U32 R245, R245, 0x1 ;  /* 0x00000001f5f5781a */ /* 0x000fe40000000000 */
[----:B------:R-:W-:Y:S02]  /*4a4b0*/  LOP3.LUT R229, R229, 0x22, RZ, 0xfc, !PT ;  /* 0x00000022e5e57812 */ /* 0x000fe400078efcff */
[----:B------:R-:W-:Y:S01]  /*4a4c0*/  LOP3.LUT R245, R245, 0x20, RZ, 0xfc, !PT ;  /* 0x00000020f5f57812 */ /* 0x000fe200078efcff */
[----:B--2---:R-:W-:-:S03]  /*4a4d0*/  IMAD.MOV.U32 R126, RZ, RZ, R7 ;  /* 0x000000ffff7e7224 */ /* 0x004fc600078e0007 */
[----:B------:R-:W-:Y:S01]  /*4a4e0*/  ISETP.GE.AND P4, PT, R245, UR5, PT ;  /* 0x00000005f5007c0c */ /* 0x000fe2000bf86270 */
[----:B------:R-:W-:-:S05]  /*4a4f0*/  IMAD.MOV.U32 R127, RZ, RZ, R8 ;  /* 0x000000ffff7f7224 */ /* 0x000fca00078e0008 */
[----:B------:R2:W-:Y:S01]  /*4a500*/  LDGSTS.E [R190+-0x1fff8], desc[UR20][R126.64], P5 ;  /* 0xe00080007ebe7fae */ /* 0x0005e2000a9a1014 */
[----:B------:R-:W-:Y:S02]  /*4a510*/  ISETP.GE.AND P5, PT, R229, UR5, PT ;  /* 0x00000005e5007c0c */ /* 0x000fe4000bfa6270 */
[----:B------:R-:W3:Y:S01]  /*4a520*/  S2R R229, SR_TID.X ;  /* 0x0000000000e57919 */ /* 0x000ee20000002100 */
[----:B--2---:R-:W-:Y:S02]  /*4a530*/  SEL R127, RZ, 0x4, P4 ;  /* 0x00000004ff7f7807 */ /* 0x004fe40002000000 */
[----:B------:R-:W-:Y:S02]  /*4a540*/  SEL R126, RZ, 0x4, P5 ;  /* 0x00000004ff7e7807 */ /* 0x000fe40002800000 */
[----:B------:R-:W-:Y:S02]  /*4a550*/  SEL R127, R127, RZ, !P3 ;  /* 0x000000ff7f7f7207 */ /* 0x000fe40005800000 */
[----:B------:R-:W-:-:S02]  /*4a560*/  SEL R126, R126, RZ, !P3 ;  /* 0x000000ff7e7e7207 */ /* 0x000fc40005800000 */
[----:B------:R-:W-:Y:S01]  /*4a570*/  ISETP.NE.U32.AND P5, PT, R127, RZ, PT ;  /* 0x000000ff7f00720c */ /* 0x000fe20003fa5070 */
[----:B------:R-:W-:Y:S01]  /*4a580*/  IMAD.MOV.U32 R127, RZ, RZ, R38 ;  /* 0x000000ffff7f7224 */ /* 0x000fe200078e0026 */
[----:B------:R-:W-:Y:S01]  /*4a590*/  ISETP.NE.U32.AND P4, PT, R126, RZ, PT ;  /* 0x000000ff7e00720c */ /* 0x000fe20003f85070 */
[----:B------:R-:W-:-:S10]  /*4a5a0*/  IMAD.MOV.U32 R126, RZ, RZ, R37 ;  /* 0x000000ffff7e7224 */ /* 0x000fd400078e0025 */
[----:B------:R2:W-:Y:S01]  /*4a5b0*/  LDGSTS.E [R190+-0x1e000], desc[UR20][R126.64], P5 ;  /* 0xe20000007ebe7fae */ /* 0x0005e2000a9a1014 */
[--C-:B---3--:R-:W-:Y:S02]  /*4a5c0*/  SHF.R.U32.HI R0, RZ, 0x6, R229.reuse ;  /* 0x00000006ff007819 */ /* 0x108fe400000116e5 */
[----:B------:R-:W-:Y:S02]  /*4a5d0*/  SHF.R.U32.HI R3, RZ, 0x6, R229 ;  /* 0x00000006ff037819 */ /* 0x000fe400000116e5 */
[----:B------:R-:W-:Y:S02]  /*4a5e0*/  SGXT.U32 R0, R0, 0x1 ;  /* 0x000000010000781a */ /* 0x000fe40000000000 */
[----:B------:R-:W-:Y:S02]  /*4a5f0*/  SGXT.U32 R3, R3, 0x1 ;  /* 0x000000010303781a */ /* 0x000fe40000000000 */
[----:B------:R-:W-:Y:S01]  /*4a600*/  LOP3.LUT R0, R0, 0x42, RZ, 0xfc, !PT ;  /* 0x0000004200007812 */ /* 0x000fe200078efcff */
[----:B--2---:R-:W-:Y:S01]  /*4a610*/  IMAD.MOV.U32 R126, RZ, RZ, R39 ;  /* 0x000000ffff7e7224 */ /* 0x004fe200078e0027 */
[----:B------:R-:W-:Y:S01]  /*4a620*/  LOP3.LUT R3, R3, 0x40, RZ, 0xfc, !PT ;  /* 0x0000004003037812 */ /* 0x000fe200078efcff */
[----:B------:R-:W-:Y:S01]  /*4a630*/  IMAD.MOV.U32 R127, RZ, RZ, R40 ;  /* 0x000000ffff7f7224 */ /* 0x000fe200078e0028 */
[----:B------:R-:W-:-:S02]  /*4a640*/  ISETP.GE.AND P5, PT, R0, UR5, PT ;  /* 0x0000000500007c0c */ /* 0x000fc4000bfa6270 */
[----:B------:R-:W2:Y:S04]  /*4a650*/  LDL R0, [R1+0xcb4] ;  /* 0x000cb40001007983 */ /* 0x000ea80000100800 */
[----:B------:R3:W-:Y:S01]  /*4a660*/  LDGSTS.E [R190+-0x1dff8], desc[UR20][R126.64], P4 ;  /* 0xe20080007ebe7fae */ /* 0x0007e2000a1a1014 */
[----:B------:R-:W-:Y:S02]  /*4a670*/  ISETP.GE.AND P4, PT, R3, UR5, PT ;  /* 0x0000000503007c0c */ /* 0x000fe4000bf86270 */
[----:B------:R-:W-:Y:S02]  /*4a680*/  IADD3 R69, P6, PT, R69, UR10, RZ ;  /* 0x0000000a45457c10 */ /* 0x000fe4000ffde0ff */
[----:B---3--:R-:W-:Y:S02]  /*4a690*/  SEL R127, RZ, 0x4, P4 ;  /* 0x00000004ff7f7807 */ /* 0x008fe40002000000 */
[----:B------:R-:W-:-:S02]  /*4a6a0*/  SEL R126, RZ, 0x4, P5 ;  /* 0x00000004ff7e7807 */ /* 0x000fc40002800000 */
[----:B------:R-:W-:Y:S02]  /*4a6b0*/  SEL R127, R127, RZ, !P3 ;  /* 0x000000ff7f7f7207 */ /* 0x000fe40005800000 */
[----:B------:R-:W-:Y:S02]  /*4a6c0*/  SEL R126, R126, RZ, !P3 ;  /* 0x000000ff7e7e7207 */ /* 0x000fe40005800000 */
[----:B------:R-:W-:Y:S02]  /*4a6d0*/  ISETP.NE.U32.AND P5, PT, R127, RZ, PT ;  /* 0x000000ff7f00720c */ /* 0x000fe40003fa5070 */
[----:B------:R-:W-:Y:S02]  /*4a6e0*/  IADD3.X R70, PT, PT, R70, UR11, RZ, P6, !PT ;  /* 0x0000000b46467c10 */ /* 0x000fe4000b7fe4ff */
[----:B------:R-:W-:Y:S02]  /*4a6f0*/  IADD3 R71, P6, PT, R71, UR10, RZ ;  /* 0x0000000a47477c10 */ /* 0x000fe4000ffde0ff */
[----:B------:R-:W-:Y:S01]  /*4a700*/  ISETP.NE.U32.AND P4, PT, R126, RZ, PT ;  /* 0x000000ff7e00720c */ /* 0x000fe20003f85070 */
[----:B------:R-:W-:Y:S01]  /*4a710*/  IMAD.MOV.U32 R126, RZ, RZ, R69 ;  /* 0x000000ffff7e7224 */ /* 0x000fe200078e0045 */
[----:B------:R-:W-:Y:S01]  /*4a720*/  SHF.R.U32.HI R3, RZ, 0x6, R229 ;  /* 0x00000006ff037819 */ /* 0x000fe200000116e5 */
[----:B------:R-:W-:Y:S01]  /*4a730*/  IMAD.MOV.U32 R127, RZ, RZ, R70 ;  /* 0x000000ffff7f7224 */ /* 0x000fe200078e0046 */
[----:B------:R-:W-:-:S02]  /*4a740*/  IADD3.X R72, PT, PT, R72, UR11, RZ, P6, !PT ;  /* 0x0000000b48487c10 */ /* 0x000fc4000b7fe4ff */
[----:B------:R-:W-:Y:S02]  /*4a750*/  SGXT.U32 R3, R3, 0x1 ;  /* 0x000000010303781a */ /* 0x000fe40000000000 */
[----:B------:R3:W-:Y:S01]  /*4a760*/  LDGSTS.E [R190+-0x1c000], desc[UR20][R126.64], P5 ;  /* 0xe40000007ebe7fae */ /* 0x0007e2000a9a1014 */
[----:B----4-:R-:W-:Y:S02]  /*4a770*/  SHF.R.U32.HI R2, RZ, 0x6, R229 ;  /* 0x00000006ff027819 */ /* 0x010fe400000116e5 */
[----:B------:R-:W-:Y:S02]  /*4a780*/  LOP3.LUT R3, R3, 0x60, RZ, 0xfc, !PT ;  /* 0x0000006003037812 */ /* 0x000fe400078efcff */
[----:B------:R-:W-:Y:S01]  /*4a790*/  SGXT.U32 R2, R2, 0x1 ;  /* 0x000000010202781a */ /* 0x000fe20000000000 */
[----:B---3--:R-:W-:Y:S02]  /*4a7a0*/  IMAD.MOV.U32 R126, RZ, RZ, R71 ;  /* 0x000000ffff7e7224 */ /* 0x008fe400078e0047 */
[----:B------:R-:W-:Y:S01]  /*4a7b0*/  IMAD.MOV.U32 R127, RZ, RZ, R72 ;  /* 0x000000ffff7f7224 */ /* 0x000fe200078e0048 */
[----:B------:R-:W-:-:S04]  /*4a7c0*/  LOP3.LUT R2, R2, 0x62, RZ, 0xfc, !PT ;  /* 0x0000006202027812 */ /* 0x000fc800078efcff */
[----:B------:R3:W-:Y:S01]  /*4a7d0*/  LDGSTS.E [R190+-0x1bff8], desc[UR20][R126.64], P4 ;  /* 0xe40080007ebe7fae */ /* 0x0007e2000a1a1014 */
[----:B------:R-:W-:Y:S02]  /*4a7e0*/  ISETP.GE.AND P4, PT, R3, UR5, PT ;  /* 0x0000000503007c0c */ /* 0x000fe4000bf86270 */
[----:B------:R-:W-:Y:S02]  /*4a7f0*/  ISETP.GE.AND P5, PT, R2, UR5, PT ;  /* 0x0000000502007c0c */ /* 0x000fe4000bfa6270 */
[----:B------:R-:W-:Y:S02]  /*4a800*/  IADD3 R101, P6, PT, R101, UR10, RZ ;  /* 0x0000000a65657c10 */ /* 0x000fe4000ffde0ff */
[----:B---3--:R-:W-:Y:S02]  /*4a810*/  SEL R127, RZ, 0x4, P4 ;  /* 0x00000004ff7f7807 */ /* 0x008fe40002000000 */
[----:B------:R-:W-:Y:S02]  /*4a820*/  SEL R126, RZ, 0x4, P5 ;  /* 0x00000004ff7e7807 */ /* 0x000fe40002800000 */
[----:B------:R-:W-:-:S02]  /*4a830*/  SEL R127, R127, RZ, !P3 ;  /* 0x000000ff7f7f7207 */ /* 0x000fc40005800000 */
        /* <DEDUP_REMOVED lines=11> */
[----:B------:R-:W-:Y:S02]  /*4a8f0*/  SHF.R.U32.HI R2, RZ, 0x6, R229 ;  /* 0x00000006ff027819 */ /* 0x000fe400000116e5 */
[----:B------:R-:W-:Y:S02]  /*4a900*/  LOP3.LUT R3, R3, 0x4, RZ, 0xfc, !PT ;  /* 0x0000000403037812 */ /* 0x000fe400078efcff */
[----:B------:R-:W-:Y:S01]  /*4a910*/  SGXT.U32 R2, R2, 0x1 ;  /* 0x000000010202781a */ /* 0x000fe20000000000 */
[----:B---3--:R-:W-:Y:S02]  /*4a920*/  IMAD.MOV.U32 R126, RZ, RZ, R103 ;  /* 0x000000ffff7e7224 */ /* 0x008fe400078e0067 */
[----:B------:R-:W-:-:S05]  /*4a930*/  IMAD.MOV.U32 R127, RZ, RZ, R104 ;  /* 0x000000ffff7f7224 */ /* 0x000fca00078e0068 */
[----:B------:R3:W-:Y:S01]  /*4a940*/  LDGSTS.E [R190+-0x19ff8], desc[UR20][R126.64], P4 ;  /* 0xe60080007ebe7fae */ /* 0x0007e2000a1a1014 */
[----:B------:R-:W-:Y:S02]  /*4a950*/  ISETP.GE.AND P4, PT, R3, UR5, PT ;  /* 0x0000000503007c0c */ /* 0x000fe4000bf86270 */
[----:B------:R-:W-:-:S04]  /*4a960*/  LOP3.LUT R2, R2, 0x6, RZ, 0xfc, !PT ;  /* 0x0000000602027812 */ /* 0x000fc800078efcff */
[----:B------:R-:W-:Y:S02]  /*4a970*/  ISETP.GE.AND P5, PT, R2, UR5, PT ;  /* 0x0000000502007c0c */ /* 0x000fe4000bfa6270 */
[----:B---3--:R-:W-:-:S04]  /*4a980*/  SEL R126, RZ, 0x4, P4 ;  /* 0x00000004ff7e7807 */ /* 0x008fc80002000000 */
[----:B------:R-:W-:Y:S02]  /*4a990*/  SEL R126, R126, RZ, !P3 ;  /* 0x000000ff7e7e7207 */ /* 0x000fe40005800000 */
[----:B------:R-:W-:Y:S02]  /*4a9a0*/  IADD3 R9, P6, PT, R9, UR10, RZ ;  /* 0x0000000a09097c10 */ /* 0x000fe4000ffde0ff */
[----:B------:R-:W-:Y:S02]  /*4a9b0*/  ISETP.NE.U32.AND P4, PT, R126, RZ, PT ;  /* 0x000000ff7e00720c */ /* 0x000fe40003f85070 */
[----:B------:R-:W-:Y:S01]  /*4a9c0*/  SEL R126, RZ, 0x4, P5 ;  /* 0x00000004ff7e7807 */ /* 0x000fe20002800000 */
[----:B------:R-:W-:Y:S01]  /*4a9d0*/  IMAD.U32 R190, RZ, RZ, UR15 ;  /* 0x0000000fffbe7e24 */ /* 0x000fe2000f8e00ff */
[----:B------:R-:W-:Y:S02]  /*4a9e0*/  IADD3.X R10, PT, PT, R10, UR11, RZ, P6, !PT ;  /* 0x0000000b0a0a7c10 */ /* 0x000fe4000b7fe4ff */
[----:B------:R-:W-:-:S02]  /*4a9f0*/  SEL R126, R126, RZ, !P3 ;  /* 0x000000ff7e7e7207 */ /* 0x000fc40005800000 */
[----:B------:R-:W-:Y:S02]  /*4aa00*/  SHF.R.U32.HI R2, RZ, 0x6, R229 ;  /* 0x00000006ff027819 */ /* 0x000fe400000116e5 */
[----:B------:R-:W-:Y:S02]  /*4aa10*/  IADD3 R11, P6, PT, R11, UR10, RZ ;  /* 0x0000000a0b0b7c10 */ /* 0x000fe4000ffde0ff */
[----:B------:R-:W-:Y:S01]  /*4aa20*/  ISETP.NE.U32.AND P5, PT, R126, RZ, PT ;  /* 0x000000ff7e00720c */ /* 0x000fe20003fa5070 */
[----:B------:R-:W-:Y:S01]  /*4aa30*/  IMAD.MOV.U32 R126, RZ, RZ, R9 ;  /* 0x000000ffff7e7224 */ /* 0x000fe200078e0009 */
[----:B------:R-:W-:Y:S01]  /*4aa40*/  SGXT.U32 R2, R2, 0x1 ;  /* 0x000000010202781a */ /* 0x000fe20000000000 */
[----:B------:R-:W-:Y:S01]  /*4aa50*/  IMAD.MOV.U32 R127, RZ, RZ, R10 ;  /* 0x000000ffff7f7224 */ /* 0x000fe200078e000a */
[----:B------:R-:W-:Y:S02]  /*4aa60*/  IADD3.X R12, PT, PT, R12, UR11, RZ, P6, !PT ;  /* 0x0000000b0c0c7c10 */ /* 0x000fe4000b7fe4ff */
[----:B------:R-:W-:-:S02]  /*4aa70*/  LOP3.LUT R2, R2, 0x24, RZ, 0xfc, !PT ;  /* 0x0000002402027812 */ /* 0x000fc400078efcff */
[----:B------:R-:W-:-:S04]  /*4aa80*/  IADD3 R41, P6, PT, R41, UR10, RZ ;  /* 0x0000000a29297c10 */ /* 0x000fc8000ffde0ff */
[----:B------:R-:W-:Y:S02]  /*4aa90*/  IADD3.X R42, PT, PT, R42, UR11, RZ, P6, !PT ;  /* 0x0000000b2a2a7c10 */ /* 0x000fe4000b7fe4ff */
[----:B--2---:R-:W-:Y:S02]  /*4aaa0*/  IADD3 R190, PT, PT, R0, 0x100000, R190 ;  /* 0x0010000000be7810 */ /* 0x004fe40007ffe0be */
[----:B------:R-:W-:-:S03]  /*4aab0*/  SHF.R.U32.HI R0, RZ, 0x6, R229 ;  /* 0x00000006ff007819 */ /* 0x000fc600000116e5 */
[----:B------:R2:W-:Y:S01]  /*4aac0*/  LDGSTS.E [R190+-0x20000], desc[UR20][R126.64], P4 ;  /* 0xe00000007ebe7fae */ /* 0x0005e2000a1a1014 */
[----:B------:R-:W-:Y:S02]  /*4aad0*/  SGXT.U32 R0, R0, 0x1 ;  /* 0x000000010000781a */ /* 0x000fe40000000000 */
[----:B------:R-:W-:Y:S02]  /*4aae0*/  ISETP.GE.AND P4, PT, R2, UR5, PT ;  /* 0x0000000502007c0c */ /* 0x000fe4000bf86270 */
[----:B------:R-:W-:Y:S01]  /*4aaf0*/  LOP3.LUT R0, R0, 0x26, RZ, 0xfc, !PT ;  /* 0x0000002600007812 */ /* 0x000fe200078efcff */
[----:B--2---:R-:W-:Y:S02]  /*4ab00*/  IMAD.MOV.U32 R126, RZ, RZ, R11 ;  /* 0x000000ffff7e7224 */ /* 0x004fe400078e000b */
[----:B------:R-:W-:-:S05]  /*4ab10*/  IMAD.MOV.U32 R127, RZ, RZ, R12 ;  /* 0x000000ffff7f7224 */ /* 0x000fca00078e000c */
[----:B------:R2:W-:Y:S01]  /*4ab20*/  LDGSTS.E [R190+-0x1fff8], desc[UR20][R126.64], P5 ;  /* 0xe00080007ebe7fae */ /* 0x0005e2000a9a1014 */
[----:B------:R-:W-:Y:S02]  /*4ab30*/  ISETP.GE.AND P5, PT, R0, UR5, PT ;  /* 0x0000000500007c0c */ /* 0x000fe4000bfa6270 */
[----:B------:R-:W-:Y:S02]  /*4ab40*/  SHF.R.U32.HI R0, RZ, 0x6, R229 ;  /* 0x00000006ff007819 */ /* 0x000fe400000116e5 */
[----:B--2---:R-:W-:-:S04]  /*4ab50*/  SEL R127, RZ, 0x4, P4 ;  /* 0x00000004ff7f7807 */ /* 0x004fc80002000000 */
[----:B------:R-:W-:Y:S02]  /*4ab60*/  SEL R127, R127, RZ, !P3 ;  /* 0x000000ff7f7f7207 */ /* 0x000fe40005800000 */
[----:B------:R-:W-:Y:S02]  /*4ab70*/  SEL R126, RZ, 0x4, P5 ;  /* 0x00000004ff7e7807 */ /* 0x000fe40002800000 */
[----:B------:R-:W-:Y:S02]  /*4ab80*/  ISETP.NE.U32.AND P5, PT, R127, RZ, PT ;  /* 0x000000ff7f00720c */ /* 0x000fe40003fa5070 */
[----:B------:R-:W-:Y:S02]  /*4ab90*/  SEL R126, R126, RZ, !P3 ;  /* 0x000000ff7e7e7207 */ /* 0x000fe40005800000 */
[----:B------:R-:W-:Y:S01]  /*4aba0*/  SGXT.U32 R0, R0, 0x1 ;  /* 0x000000010000781a */ /* 0x000fe20000000000 */
[----:B------:R-:W-:Y:S01]  /*4abb0*/  IMAD.MOV.U32 R127, RZ, RZ, R42 ;  /* 0x000000ffff7f7224 */ /* 0x000fe200078e002a */
[----:B------:R-:W-:Y:S01]  /*4abc0*/  ISETP.NE.U32.AND P4, PT, R126, RZ, PT ;  /* 0x000000ff7e00720c */ /* 0x000fe20003f85070 */
[----:B------:R-:W-:Y:S01]  /*4abd0*/  IMAD.MOV.U32 R126, RZ, RZ, R41 ;  /* 0x000000ffff7e7224 */ /* 0x000fe200078e0029 */
[----:B------:R-:W-:-:S05]  /*4abe0*/  LOP3.LUT R0, R0, 0x46, RZ, 0xfc, !PT ;  /* 0x0000004600007812 */ /* 0x000fca00078efcff */
[----:B------:R2:W-:Y:S01]  /*4abf0*/  LDGSTS.E [R190+-0x1e000], desc[UR20][R126.64], P5 ;  /* 0xe20000007ebe7fae */ /* 0x0005e2000a9a1014 */
[----:B------:R-:W-:-:S03]  /*4ac00*/  ISETP.GE.AND P5, PT, R0, UR5, PT ;  /* 0x0000000500007c0c */ /* 0x000fc6000bfa6270 */
[----:B------:R-:W3:Y:S01]  /*4ac10*/  LDL R0, [R1+0xcb0] ;  /* 0x000cb00001007983 */ /* 0x000ee20000100800 */
[----:B------:R-:W-:Y:S02]  /*4ac20*/  IADD3 R43, P6, PT, R43, UR10, RZ ;  /* 0x0000000a2b2b7c10 */ /* 0x000fe4000ffde0ff */
[----:B------:R-:W-:Y:S02]  /*4ac30*/  SHF.R.U32.HI R2, RZ, 0x6, R229 ;  /* 0x00000006ff027819 */ /* 0x000fe400000116e5 */
[----:B------:R-:W-:Y:S02]  /*4ac40*/  IADD3.X R44, PT, PT, R44, UR11, RZ, P6, !PT ;  /* 0x0000000b2c2c7c10 */ /* 0x000fe4000b7fe4ff */
[----:B------:R-:W-:Y:S01]  /*4ac50*/  SGXT.U32 R2, R2, 0x1 ;  /* 0x000000010202781a */ /* 0x000fe20000000000 */
[----:B--2---:R-:W-:Y:S02]  /*4ac60*/  IMAD.MOV.U32 R126, RZ, RZ, R43 ;  /* 0x000000ffff7e7224 */ /* 0x004fe400078e002b */
[----:B------:R-:W-:Y:S01]  /*4ac70*/  IMAD.MOV.U32 R127, RZ, RZ, R44 ;  /* 0x000000ffff7f7224 */ /* 0x000fe200078e002c */
[----:B------:R-:W-:-:S04]  /*4ac80*/  LOP3.LUT R2, R2, 0x44, RZ, 0xfc, !PT ;  /* 0x0000004402027812 */ /* 0x000fc800078efcff */
[----:B------:R2:W-:Y:S01]  /*4ac90*/  LDGSTS.E [R190+-0x1dff8], desc[UR20][R126.64], P4 ;  /* 0xe20080007ebe7fae */ /* 0x0005e2000a1a1014 */
[----:B------:R-:W-:Y:S02]  /*4aca0*/  ISETP.GE.AND P4, PT, R2, UR5, PT ;  /* 0x0000000502007c0c */ /* 0x000fe4000bf86270 */
[----:B------:R-:W-:Y:S02]  /*4acb0*/  IADD3 R73, P6, PT, R73, UR10, RZ ;  /* 0x0000000a49497c10 */ /* 0x000fe4000ffde0ff */
[----:B--2---:R-:W-:Y:S02]  /*4acc0*/  SEL R127, RZ, 0x4, P4 ;  /* 0x00000004ff7f7807 */ /* 0x004fe40002000000 */
[----:B------:R-:W-:Y:S02]  /*4acd0*/  SEL R126, RZ, 0x4, P5 ;  /* 0x00000004ff7e7807 */ /* 0x000fe40002800000 */
[----:B------:R-:W-:Y:S02]  /*4ace0*/  SEL R127, R127, RZ, !P3 ;  /* 0x000000ff7f7f7207 */ /* 0x000fe40005800000 */
[----:B------:R-:W-:-:S02]  /*4acf0*/  SEL R126, R126, RZ, !P3 ;  /* 0x000000ff7e7e7207 */ /* 0x000fc40005800000 */
        /* <DEDUP_REMOVED lines=13> */
[----:B--2---:R-:W-:Y:S02]  /*4add0*/  IMAD.MOV.U32 R126, RZ, RZ, R75 ;  /* 0x000000ffff7e7224 */ /* 0x004fe400078e004b */
[----:B------:R-:W-:Y:S01]  /*4ade0*/  IMAD.MOV.U32 R127, RZ, RZ, R76 ;  /* 0x000000ffff7f7224 */ /* 0x000fe200078e004c */
[----:B------:R-:W-:-:S04]  /*4adf0*/  LOP3.LUT R2, R2, 0x66, RZ, 0xfc, !PT ;  /* 0x0000006602027812 */ /* 0x000fc800078efcff */
[----:B------:R2:W-:Y:S01]  /*4ae00*/  LDGSTS.E [R190+-0x1bff8], desc[UR20][R126.64], P4 ;  /* 0xe40080007ebe7fae */ /* 0x0005e2000a1a1014 */
[----:B------:R-:W-:Y:S02]  /*4ae10*/  ISETP.GE.AND P4, PT, R3, UR5, PT ;  /* 0x0000000503007c0c */ /* 0x000fe4000bf86270 */
[----:B------:R-:W-:Y:S02]  /*4ae20*/  ISETP.GE.AND P5, PT, R2, UR5, PT ;  /* 0x0000000502007c0c */ /* 0x000fe4000bfa6270 */
[----:B------:R-:W-:Y:S02]  /*4ae30*/  IADD3 R105, P6, PT, R105, UR10, RZ ;  /* 0x0000000a69697c10 */ /* 0x000fe4000ffde0ff */
[----:B--2---:R-:W-:Y:S02]  /*4ae40*/  SEL R127, RZ, 0x4, P4 ;  /* 0x00000004ff7f7807 */ /* 0x004fe40002000000 */
        /* <DEDUP_REMOVED lines=17> */
[----:B------:R-:W-:-:S05]  /*4af60*/  IMAD.MOV.U32 R127, RZ, RZ, R108 ;  /* 0x000000ffff7f7224 */ /* 0x000fca00078e006c */
[----:B------:R2:W-:Y:S01]  /*4af70*/  LDGSTS.E [R190+-0x19ff8], desc[UR20][R126.64], P4 ;  /* 0xe60080007ebe7fae */ /* 0x0005e2000a1a1014 */
[----:B------:R-:W-:Y:S02]  /*4af80*/  ISETP.GE.AND P4, PT, R3, UR5, PT ;  /* 0x0000000503007c0c */ /* 0x000fe4000bf86270 */
[----:B------:R-:W-:-:S04]  /*4af90*/  LOP3.LUT R2, R2, 0xa, RZ, 0xfc, !PT ;  /* 0x0000000a02027812 */ /* 0x000fc800078efcff */
[----:B------:R-:W-:Y:S02]  /*4afa0*/  ISETP.GE.AND P5, PT, R2, UR5, PT ;  /* 0x0000000502007c0c */ /* 0x000fe4000bfa6270 */
[----:B--2---:R-:W-:-:S04]  /*4afb0*/  SEL R126, RZ, 0x4, P4 ;  /* 0x00000004ff7e7807 */ /* 0x004fc80002000000 */
        /* <DEDUP_REMOVED lines=17> */
[----:B---3--:R-:W-:Y:S02]  /*4b0d0*/  IADD3 R190, PT, PT, R0, 0x100000, R190 ;  /* 0x0010000000be7810 */ /* 0x008fe40007ffe0be */
        /* <DEDUP_REMOVED lines=276> */
[----:B------:R-:W-:Y:S01]  /*4c220*/  LOP3.LUT R2, R2, 0x16, RZ, 0xfc, !PT ;  /* 0x0000001602027812 */ /* 0x000fe200078efcff */
[----:B------:R-:W4:Y:S03]  /*4c230*/  LDL.LU R3, [R1+0x5f0] ;  /* 0x0005f00001037983 */ /* 0x000f260000300800 */
[----:B------:R-:W-:Y:S02]  /*4c240*/  ISETP.GE.AND P5, PT, R2, UR5, PT ;  /* 0x0000000502007c0c */ /* 0x000fe4000bfa6270 */
[----:B--2---:R-:W-:-:S04]  /*4c250*/  SEL R126, RZ, 0x4, P4 ;  /* 0x00000004ff7e7807 */ /* 0x004fc80002000000 */
[----:B------:R-:W-:Y:S02]  /*4c260*/  SEL R126, R126, RZ, !P3 ;  /* 0x000000ff7e7e7207 */ /* 0x000fe40005800000 */
[----:B------:R-:W-:Y:S02]  /*4c270*/  IADD3 R25, P6, PT, R25, UR10, RZ ;  /* 0x0000000a19197c10 */ /* 0x000fe4000ffde0ff */
[----:B------:R-:W-:Y:S02]  /*4c280*/  ISETP.NE.U32.AND P4, PT, R126, RZ, PT ;  /* 0x000000ff7e00720c */ /* 0x000fe40003f85070 */
[----:B------:R-:W-:Y:S02]  /*4c290*/  SEL R126, RZ, 0x4, P5 ;  /* 0x00000004ff7e7807 */ /* 0x000fe40002800000 */
[----:B------:R-:W-:Y:S01]  /*4c2a0*/  SHF.R.U32.HI R2, RZ, 0x6, R229 ;  /* 0x00000006ff027819 */ /* 0x000fe200000116e5 */
[----:B------:R-:W-:Y:S01]  /*4c2b0*/  IMAD.U32 R190, RZ, RZ, UR15 ;  /* 0x0000000fffbe7e24 */ /* 0x000fe2000f8e00ff */
[----:B------:R-:W-:-:S02]  /*4c2c0*/  SEL R126, R126, RZ, !P3 ;  /* 0x000000ff7e7e7207 */ /* 0x000fc40005800000 */
[----:B------:R-:W-:Y:S02]  /*4c2d0*/  IADD3.X R26, PT, PT, R26, UR11, RZ, P6, !PT ;  /* 0x0000000b1a1a7c10 */ /* 0x000fe4000b7fe4ff */
[----:B------:R-:W-:Y:S02]  /*4c2e0*/  SGXT.U32 R2, R2, 0x1 ;  /* 0x000000010202781a */ /* 0x000fe40000000000 */
[----:B------:R-:W-:Y:S01]  /*4c2f0*/  ISETP.NE.U32.AND P5, PT, R126, RZ, PT ;  /* 0x000000ff7e00720c */ /* 0x000fe20003fa5070 */
[----:B------:R-:W-:Y:S01]  /*4c300*/  IMAD.MOV.U32 R126, RZ, RZ, R25 ;  /* 0x000000ffff7e7224 */ /* 0x000fe200078e0019 */
[----:B------:R-:W-:Y:S01]  /*4c310*/  LOP3.LUT R2, R2, 0x34, RZ, 0xfc, !PT ;  /* 0x0000003402027812 */ /* 0x000fe200078efcff */
[----:B------:R-:W-:Y:S01]  /*4c320*/  IMAD.MOV.U32 R127, RZ, RZ, R26 ;  /* 0x000000ffff7f7224 */ /* 0x000fe200078e001a */
[----:B------:R-:W-:-:S04]  /*4c330*/  IADD3 R27, P6, PT, R27, UR10, RZ ;  /* 0x0000000a1b1b7c10 */ /* 0x000fc8000ffde0ff */
[----:B------:R-:W-:Y:S02]  /*4c340*/  IADD3.X R28, PT, PT, R28, UR11, RZ, P6, !PT ;  /* 0x0000000b1c1c7c10 */ /* 0x000fe4000b7fe4ff */
[----:B------:R-:W-:-:S04]  /*4c350*/  IADD3 R57, P6, PT, R57, UR10, RZ ;  /* 0x0000000a39397c10 */ /* 0x000fc8000ffde0ff */
[----:B------:R-:W-:Y:S02]  /*4c360*/  IADD3.X R58, PT, PT, R58, UR11, RZ, P6, !PT ;  /* 0x0000000b3a3a7c10 */ /* 0x000fe4000b7fe4ff */
[----:B---3--:R-:W-:-:S05]  /*4c370*/  IADD3 R190, PT, PT, R0, 0x100000, R190 ;  /* 0x0010000000be7810 */ /* 0x008fca0007ffe0be */
[----:B------:R2:W-:Y:S01]  /*4c380*/  LDGSTS.E [R190+-0x20000], desc[UR20][R126.64], P4 ;  /* 0xe00000007ebe7fae */ /* 0x0005e2000a1a1014 */
[----:B------:R-:W-:-:S03]  /*4c390*/  ISETP.GE.AND P4, PT, R2, UR5, PT ;  /* 0x0000000502007c0c */ /* 0x000fc6000bf86270 */
[----:B------:R-:W3:Y:S01]  /*4c3a0*/  LDL.LU R2, [R1+0x5f4] ;  /* 0x0005f40001027983 */ /* 0x000ee20000300800 */
[----:B------:R-:W-:-:S04]  /*4c3b0*/  SHF.R.U32.HI R0, RZ, 0x6, R229 ;  /* 0x00000006ff007819 */ /* 0x000fc800000116e5 */
[----:B------:R-:W-:Y:S01]  /*4c3c0*/  SGXT.U32 R0, R0, 0x1 ;  /* 0x000000010000781a */ /* 0x000fe20000000000 */
[----:B--2---:R-:W-:Y:S02]  /*4c3d0*/  IMAD.MOV.U32 R126, RZ, RZ, R27 ;  /* 0x000000ffff7e7224 */ /* 0x004fe400078e001b */
[----:B------:R-:W-:Y:S01]  /*4c3e0*/  IMAD.MOV.U32 R127, RZ, RZ, R28 ;  /* 0x000000ffff7f7224 */ /* 0x000fe200078e001c */
[----:B------:R-:W-:-:S04]  /*4c3f0*/  LOP3.LUT R0, R0, 0x36, RZ, 0xfc, !PT ;  /* 0x0000003600007812 */ /* 0x000fc800078efcff */
        /* <DEDUP_REMOVED lines=15> */
[----:B------:R-:W4:Y:S01]  /*4c4f0*/  LDL R0, [R1+0xca0] ;  /* 0x000ca00001007983 */ /* 0x000f220000100800 */
[----:B------:R-:W-:Y:S02]  /*4c500*/  IADD3 R59, P6, PT, R59, UR10, RZ ;  /* 0x0000000a3b3b7c10 */ /* 0x000fe4000ffde0ff */
[----:B-1----:R-:W-:Y:S02]  /*4c510*/  SHF.R.U32.HI R5, RZ, 0x6, R229 ;  /* 0x00000006ff057819 */ /* 0x002fe400000116e5 */
        /* <DEDUP_REMOVED lines=8> */
[----:B-1----:R-:W-:Y:S02]  /*4c5a0*/  SEL R127, RZ, 0x4, P4 ;  /* 0x00000004ff7f7807 */ /* 0x002fe40002000000 */
        /* <DEDUP_REMOVED lines=16> */
[----:B-1----:R-:W-:Y:S02]  /*4c6b0*/  IMAD.MOV.U32 R126, RZ, RZ, R91 ;  /* 0x000000ffff7e7224 */ /* 0x002fe400078e005b */
[----:B------:R-:W-:Y:S01]  /*4c6c0*/  IMAD.MOV.U32 R127, RZ, RZ, R92 ;  /* 0x000000ffff7f7224 */ /* 0x000fe200078e005c */
[----:B------:R-:W-:-:S04]  /*4c6d0*/  LOP3.LUT R5, R5, 0x76, RZ, 0xfc, !PT ;  /* 0x0000007605057812 */ /* 0x000fc800078efcff */
[----:B------:R1:W-:Y:S01]  /*4c6e0*/  LDGSTS.E [R190+-0x1bff8], desc[UR20][R126.64], P4 ;  /* 0xe40080007ebe7fae */ /* 0x0003e2000a1a1014 */
[----:B------:R-:W-:Y:S02]  /*4c6f0*/  ISETP.GE.AND P4, PT, R6, UR5, PT ;  /* 0x0000000506007c0c */ /* 0x000fe4000bf86270 */
[----:B------:R-:W-:Y:S02]  /*4c700*/  ISETP.GE.AND P5, PT, R5, UR5, PT ;  /* 0x0000000505007c0c */ /* 0x000fe4000bfa6270 */
[----:B------:R-:W-:Y:S02]  /*4c710*/  IADD3 R121, P6, PT, R121, UR10, RZ ;  /* 0x0000000a79797c10 */ /* 0x000fe4000ffde0ff */
[----:B-1----:R-:W-:-:S04]  /*4c720*/  SEL R127, RZ, 0x4, P4 ;  /* 0x00000004ff7f7807 */ /* 0x002fc80002000000 */
[----:B------:R-:W-:Y:S02]  /*4c730*/  SEL R127, R127, RZ, !P3 ;  /* 0x000000ff7f7f7207 */ /* 0x000fe40005800000 */
[----:B------:R-:W-:Y:S02]  /*4c740*/  SEL R126, RZ, 0x4, P5 ;  /* 0x00000004ff7e7807 */ /* 0x000fe40002800000 */
[----:B------:R-:W-:Y:S02]  /*4c750*/  ISETP.NE.U32.AND P5, PT, R127, RZ, PT ;  /* 0x000000ff7f00720c */ /* 0x000fe40003fa5070 */
[----:B------:R-:W-:Y:S02]  /*4c760*/  SEL R126, R126, RZ, !P3 ;  /* 0x000000ff7e7e7207 */ /* 0x000fe40005800000 */
[----:B------:R-:W-:Y:S02]  /*4c770*/  IADD3.X R122, PT, PT, R122, UR11, RZ, P6, !PT ;  /* 0x0000000b7a7a7c10 */ /* 0x000fe4000b7fe4ff */
[----:B------:R-:W-:Y:S01]  /*4c780*/  ISETP.NE.U32.AND P4, PT, R126, RZ, PT ;  /* 0x000000ff7e00720c */ /* 0x000fe20003f85070 */
[----:B------:R-:W-:-:S02]  /*4c790*/  IMAD.MOV.U32 R126, RZ, RZ, R121 ;  /* 0x000000ffff7e7224 */ /* 0x000fc400078e0079 */
[----:B------:R-:W-:-:S05]  /*4c7a0*/  IMAD.MOV.U32 R127, RZ, RZ, R122 ;  /* 0x000000ffff7f7224 */ /* 0x000fca00078e007a */
[----:B------:R1:W-:Y:S01]  /*4c7b0*/  LDGSTS.E [R190+-0x1a000], desc[UR20][R126.64], P5 ;  /* 0xe60000007ebe7fae */ /* 0x0003e2000a9a1014 */
[----:B---3--:R-:W-:-:S04]  /*4c7c0*/  IADD3 R2, P6, PT, R2, UR10, RZ ;  /* 0x0000000a02027c10 */ /* 0x008fc8000ffde0ff */
[----:B----4-:R-:W-:Y:S01]  /*4c7d0*/  IADD3.X R3, PT, PT, R3, UR11, RZ, P6, !PT ;  /* 0x0000000b03037c10 */ /* 0x010fe2000b7fe4ff */
[----:B------:R-:W-:Y:S04]  /*4c7e0*/  STL [R1+0x5f4], R2 ;  /* 0x0005f40201007387 */ /* 0x000fe80000100800 */
[----:B------:R2:W-:Y:S01]  /*4c7f0*/  STL [R1+0x5f0], R3 ;  /* 0x0005f00301007387 */ /* 0x0005e20000100800 */
[----:B-1----:R-:W-:Y:S02]  /*4c800*/  IMAD.MOV.U32 R127, RZ, RZ, R3 ;  /* 0x000000ffff7f7224 */ /* 0x002fe400078e0003 */
[----:B------:R-:W-:Y:S01]  /*4c810*/  IMAD.MOV.U32 R126, RZ, RZ, R2 ;  /* 0x000000ffff7e7224 */ /* 0x000fe200078e0002 */
[----:B------:R-:W-:Y:S01]  /*4c820*/  IADD3 R29, P6, PT, R29, UR10, RZ ;  /* 0x0000000a1d1d7c10 */ /* 0x000fe2000ffde0ff */
[----:B------:R-:W3:Y:S01]  /*4c830*/  LDL.LU R6, [R1+0x5f8] ;  /* 0x0005f80001067983 */ /* 0x000ee20000300800 */
[----:B--2---:R-:W-:-:S03]  /*4c840*/  SHF.R.U32.HI R3, RZ, 0x6, R229 ;  /* 0x00000006ff037819 */ /* 0x004fc600000116e5 */
[----:B------:R1:W-:Y:S01]  /*4c850*/  LDGSTS.E [R190+-0x19ff8], desc[UR20][R126.64], P4 ;  /* 0xe60080007ebe7fae */ /* 0x0003e2000a1a1014 */
[----:B------:R-:W-:-:S03]  /*4c860*/  SGXT.U32 R3, R3, 0x1 ;  /* 0x000000010303781a */ /* 0x000fc60000000000 */
[----:B------:R-:W2:Y:S01]  /*4c870*/  LDL.LU R5, [R1+0x5fc] ;  /* 0x0005fc0001057983 */ /* 0x000ea20000300800 */
[----:B------:R-:W-:Y:S02]  /*4c880*/  SHF.R.U32.HI R2, RZ, 0x6, R229 ;  /* 0x00000006ff027819 */ /* 0x000fe400000116e5 */
[----:B------:R-:W-:Y:S02]  /*4c890*/  LOP3.LUT R3, R3, 0x18, RZ, 0xfc, !PT ;  /* 0x0000001803037812 */ /* 0x000fe400078efcff */
[----:B------:R-:W-:Y:S02]  /*4c8a0*/  SGXT.U32 R2, R2, 0x1 ;  /* 0x000000010202781a */ /* 0x000fe40000000000 */
[----:B------:R-:W-:Y:S02]  /*4c8b0*/  ISETP.GE.AND P4, PT, R3, UR5, PT ;  /* 0x0000000503007c0c */ /* 0x000fe4000bf86270 */
[----:B------:R-:W-:Y:S01]  /*4c8c0*/  LOP3.LUT R2, R2, 0x1a, RZ, 0xfc, !PT ;  /* 0x0000001a02027812 */ /* 0x000fe200078efcff */
[----:B-1----:R-:W-:Y:S01]  /*4c8d0*/  IMAD.U32 R190, RZ, RZ, UR15 ;  /* 0x0000000fffbe7e24 */ /* 0x002fe2000f8e00ff */
[----:B------:R-:W-:Y:S01]  /*4c8e0*/  SEL R126, RZ, 0x4, P4 ;  /* 0x00000004ff7e7807 */ /* 0x000fe20002000000 */
[----:B------:R-:W4:Y:S01]  /*4c8f0*/  LDL.LU R3, [R1+0x600] ;  /* 0x0006000001037983 */ /* 0x000f220000300800 */
[----:B------:R-:W-:-:S02]  /*4c900*/  ISETP.GE.AND P5, PT, R2, UR5, PT ;  /* 0x0000000502007c0c */ /* 0x000fc4000bfa6270 */
[----:B------:R-:W-:-:S04]  /*4c910*/  SEL R126, R126, RZ, !P3 ;  /* 0x000000ff7e7e7207 */ /* 0x000fc80005800000 */
[----:B------:R-:W-:Y:S02]  /*4c920*/  ISETP.NE.U32.AND P4, PT, R126, RZ, PT ;  /* 0x000000ff7e00720c */ /* 0x000fe40003f85070 */
[----:B------:R-:W-:Y:S02]  /*4c930*/  SEL R126, RZ, 0x4, P5 ;  /* 0x00000004ff7e7807 */ /* 0x000fe40002800000 */
[----:B------:R-:W-:Y:S02]  /*4c940*/  SHF.R.U32.HI R2, RZ, 0x6, R229 ;  /* 0x00000006ff027819 */ /* 0x000fe400000116e5 */
[----:B------:R-:W-:Y:S02]  /*4c950*/  SEL R126, R126, RZ, !P3 ;  /* 0x000000ff7e7e7207 */ /* 0x000fe40005800000 */
[----:B------:R-:W-:Y:S02]  /*4c960*/  IADD3.X R30, PT, PT, R30, UR11, RZ, P6, !PT ;  /* 0x0000000b1e1e7c10 */ /* 0x000fe4000b7fe4ff */
[----:B------:R-:W-:-:S02]  /*4c970*/  SGXT.U32 R2, R2, 0x1 ;  /* 0x000000010202781a */ /* 0x000fc40000000000 */
[----:B------:R-:W-:Y:S01]  /*4c980*/  ISETP.NE.U32.AND P5, PT, R126, RZ, PT ;  /* 0x000000ff7e00720c */ /* 0x000fe20003fa5070 */
[----:B------:R-:W-:Y:S01]  /*4c990*/  IMAD.MOV.U32 R126, RZ, RZ, R29 ;  /* 0x000000ffff7e7224 */ /* 0x000fe200078e001d */
[----:B------:R-:W-:Y:S01]  /*4c9a0*/  IADD3 R190, PT, PT, R0, 0x100000, R190 ;  /* 0x0010000000be7810 */ /* 0x000fe20007ffe0be */
[----:B------:R-:W-:Y:S01]  /*4c9b0*/  IMAD.MOV.U32 R127, RZ, RZ, R30 ;  /* 0x000000ffff7f7224 */ /* 0x000fe200078e001e */
[----:B------:R-:W-:-:S04]  /*4c9c0*/  LOP3.LUT R2, R2, 0x38, RZ, 0xfc, !PT ;  /* 0x0000003802027812 */ /* 0x000fc800078efcff */
[----:B------:R1:W-:Y:S01]  /*4c9d0*/  LDGSTS.E [R190+-0x20000], desc[UR20][R126.64], P4 ;  /* 0xe00000007ebe7fae */ /* 0x0003e2000a1a1014 */
[----:B------:R-:W-:-:S03]  /*4c9e0*/  ISETP.GE.AND P4, PT, R2, UR5, PT ;  /* 0x0000000502007c0c */ /* 0x000fc6000bf86270 */
[----:B------:R-:W4:Y:S01]  /*4c9f0*/  LDL.LU R2, [R1+0x604] ;  /* 0x0006040001027983 */ /* 0x000f220000300800 */
[----:B------:R-:W-:Y:S02]  /*4ca00*/  IADD3 R31, P6, PT, R31, UR10, RZ ;  /* 0x0000000a1f1f7c10 */ /* 0x000fe4000ffde0ff */
[----:B------:R-:W-:Y:S02]  /*4ca10*/  SHF.R.U32.HI R0, RZ, 0x6, R229 ;  /* 0x00000006ff007819 */ /* 0x000fe400000116e5 */
[----:B------:R-:W-:Y:S02]  /*4ca20*/  IADD3.X R32, PT, PT, R32, UR11, RZ, P6, !PT ;  /* 0x0000000b20207c10 */ /* 0x000fe4000b7fe4ff */
[----:B------:R-:W-:Y:S01]  /*4ca30*/  SGXT.U32 R0, R0, 0x1 ;  /* 0x000000010000781a */ /* 0x000fe20000000000 */
[----:B-1----:R-:W-:Y:S02]  /*4ca40*/  IMAD.MOV.U32 R126, RZ, RZ, R31 ;  /* 0x000000ffff7e7224 */ /* 0x002fe400078e001f */
[----:B------:R-:W-:Y:S01]  /*4ca50*/  IMAD.MOV.U32 R127, RZ, RZ, R32 ;  /* 0x000000ffff7f7224 */ /* 0x000fe200078e0020 */
[----:B------:R-:W-:-:S04]  /*4ca60*/  LOP3.LUT R0, R0, 0x3a, RZ, 0xfc, !PT ;  /* 0x0000003a00007812 */ /* 0x000fc800078efcff */
[----:B------:R1:W-:Y:S01]  /*4ca70*/  LDGSTS.E [R190+-0x1fff8], desc[UR20][R126.64], P5 ;  /* 0xe00080007ebe7fae */ /* 0x0003e2000a9a1014 */
[----:B------:R-:W-:Y:S02]  /*4ca80*/  ISETP.GE.AND P5, PT, R0, UR5, PT ;  /* 0x0000000500007c0c */ /* 0x000fe4000bfa6270 */
[----:B------:R-:W-:Y:S02]  /*4ca90*/  IADD3 R61, P6, PT, R61, UR10, RZ ;  /* 0x0000000a3d3d7c10 */ /* 0x000fe4000ffde0ff */
[----:B-1----:R-:W-:-:S04]  /*4caa0*/  SEL R127, RZ, 0x4, P4 ;  /* 0x00000004ff7f7807 */ /* 0x002fc80002000000 */
[----:B------:R-:W-:Y:S02]  /*4cab0*/  SEL R127, R127, RZ, !P3 ;  /* 0x000000ff7f7f7207 */ /* 0x000fe40005800000 */
[----:B------:R-:W-:Y:S02]  /*4cac0*/  SEL R126, RZ, 0x4, P5 ;  /* 0x00000004ff7e7807 */ /* 0x000fe40002800000 */
[----:B------:R-:W-:Y:S02]  /*4cad0*/  ISETP.NE.U32.AND P5, PT, R127, RZ, PT ;  /* 0x000000ff7f00720c */ /* 0x000fe40003fa5070 */
[----:B------:R-:W-:Y:S02]  /*4cae0*/  SHF.R.U32.HI R0, RZ, 0x6, R229 ;  /* 0x00000006ff007819 */ /* 0x000fe400000116e5 */
[----:B------:R-:W-:Y:S02]  /*4caf0*/  SEL R126, R126, RZ, !P3 ;  /* 0x000000ff7e7e7207 */ /* 0x000fe40005800000 */
[----:B------:R-:W-:-:S02]  /*4cb00*/  IADD3.X R62, PT, PT, R62, UR11, RZ, P6, !PT ;  /* 0x0000000b3e3e7c10 */ /* 0x000fc4000b7fe4ff */
[----:B------:R-:W-:Y:S02]  /*4cb10*/  SGXT.U32 R0, R0, 0x1 ;  /* 0x000000010000781a */ /* 0x000fe40000000000 */
[----:B------:R-:W-:Y:S01]  /*4cb20*/  ISETP.NE.U32.AND P4, PT, R126, RZ, PT ;  /* 0x000000ff7e00720c */ /* 0x000fe20003f85070 */
[----:B------:R-:W-:Y:S01]  /*4cb30*/  IMAD.MOV.U32 R126, RZ, RZ, R61 ;  /* 0x000000ffff7e7224 */ /* 0x000fe200078e003d */
[----:B------:R-:W-:Y:S01]  /*4cb40*/  LOP3.LUT R0, R0, 0x5a, RZ, 0xfc, !PT ;  /* 0x0000005a00007812 */ /* 0x000fe200078efcff */
[----:B------:R-:W-:-:S05]  /*4cb50*/  IMAD.MOV.U32 R127, RZ, RZ, R62 ;  /* 0x000000ffff7f7224 */ /* 0x000fca00078e003e */
[----:B------:R1:W-:Y:S01]  /*4cb60*/  LDGSTS.E [R190+-0x1e000], desc[UR20][R126.64], P5 ;  /* 0xe20000007ebe7fae */ /* 0x0003e2000a9a1014 */
[----:B------:R-:W-:-:S03]  /*4cb70*/  ISETP.GE.AND P5, PT, R0, UR5, PT ;  /* 0x0000000500007c0c */ /* 0x000fc6000bfa6270 */
[----:B------:R-:W4:Y:S01]  /*4cb80*/  LDL R0, [R1+0xc9c] ;  /* 0x000c9c0001007983 */ /* 0x000f220000100800 */
        /* <DEDUP_REMOVED lines=33> */
[----:B-1----:R-:W-:-:S04]  /*4cda0*/  SEL R127, RZ, 0x4, P4 ;  /* 0x00000004ff7f7807 */ /* 0x002fc80002000000 */
[----:B------:R-:W-:Y:S02]  /*4cdb0*/  SEL R127, R127, RZ, !P3 ;  /* 0x000000ff7f7f7207 */ /* 0x000fe40005800000 */
[----:B------:R-:W-:Y:S02]  /*4cdc0*/  SEL R126, RZ, 0x4, P5 ;  /* 0x00000004ff7e7807 */ /* 0x000fe40002800000 */
[----:B------:R-:W-:Y:S02]  /*4cdd0*/  ISETP.NE.U32.AND P5, PT, R127, RZ, PT ;  /* 0x000000ff7f00720c */ /* 0x000fe40003fa5070 */
[----:B------:R-:W-:-:S04]  /*4cde0*/  SEL R126, R126, RZ, !P3 ;  /* 0x000000ff7e7e7207 */ /* 0x000fc80005800000 */
[----:B------:R-:W-:Y:S02]  /*4cdf0*/  ISETP.NE.U32.AND P4, PT, R126, RZ, PT ;  /* 0x000000ff7e00720c */ /* 0x000fe40003f85070 */
[----:B--2---:R-:W-:-:S04]  /*4ce00*/  IADD3 R5, P6, PT, R5, UR10, RZ ;  /* 0x0000000a05057c10 */ /* 0x004fc8000ffde0ff */
[----:B---3--:R-:W-:Y:S01]  /*4ce10*/  IADD3.X R6, PT, PT, R6, UR11, RZ, P6, !PT ;  /* 0x0000000b06067c10 */ /* 0x008fe2000b7fe4ff */
[----:B------:R-:W-:Y:S01]  /*4ce20*/  IMAD.MOV.U32 R126, RZ, RZ, R5 ;  /* 0x000000ffff7e7224 */ /* 0x000fe200078e0005 */
[----:B------:R-:W-:Y:S03]  /*4ce30*/  STL [R1+0x5fc], R5 ;  /* 0x0005fc0501007387 */ /* 0x000fe60000100800 */
[----:B------:R-:W-:Y:S01]  /*4ce40*/  IMAD.MOV.U32 R127, RZ, RZ, R6 ;  /* 0x000000ffff7f7224 */ /* 0x000fe200078e0006 */
[----:B------:R-:W-:Y:S04]  /*4ce50*/  STL [R1+0x5f8], R6 ;  /* 0x0005f80601007387 */ /* 0x000fe80000100800 */
[----:B------:R1:W-:Y:S01]  /*4ce60*/  LDGSTS.E [R190+-0x1a000], desc[UR20][R126.64], P5 ;  /* 0xe60000007ebe7fae */ /* 0x0003e2000a9a1014 */
[----:B----4-:R-:W-:-:S04]  /*4ce70*/  IADD3 R2, P6, PT, R2, UR10, RZ ;  /* 0x0000000a02027c10 */ /* 0x010fc8000ffde0ff */
[----:B------:R-:W-:Y:S01]  /*4ce80*/  IADD3.X R3, PT, PT, R3, UR11, RZ, P6, !PT ;  /* 0x0000000b03037c10 */ /* 0x000fe2000b7fe4ff */
        /* <DEDUP_REMOVED lines=8> */
[----:B------:R-:W-:Y:S02]  /*4cf10*/  SGXT.U32 R3, R3, 0x1 ;  /* 0x000000010303781a */ /* 0x000fe40000000000 */
[----:B------:R-:W-:Y:S02]  /*4cf20*/  SHF.R.U32.HI R2, RZ, 0x6, R229 ;  /* 0x00000006ff027819 */ /* 0x000fe400000116e5 */
[----:B------:R-:W-:Y:S02]  /*4cf30*/  LOP3.LUT R3, R3, 0x1c, RZ, 0xfc, !PT ;  /* 0x0000001c03037812 */ /* 0x000fe400078efcff */
[----:B------:R-:W-:Y:S02]  /*4cf40*/  SGXT.U32 R2, R2, 0x1 ;  /* 0x000000010202781a */ /* 0x000fe40000000000 */
[----:B------:R-:W-:Y:S02]  /*4cf50*/  ISETP.GE.AND P4, PT, R3, UR5, PT ;  /* 0x0000000503007c0c */ /* 0x000fe4000bf86270 */
[----:B------:R-:W-:Y:S01]  /*4cf60*/  LOP3.LUT R2, R2, 0x1e, RZ, 0xfc, !PT ;  /* 0x0000001e02027812 */ /* 0x000fe200078efcff */
[----:B-1----:R-:W-:Y:S01]  /*4cf70*/  IMAD.U32 R190, RZ, RZ, UR15 ;  /* 0x0000000fffbe7e24 */ /* 0x002fe2000f8e00ff */
[----:B------:R-:W-:Y:S01]  /*4cf80*/  SEL R126, RZ, 0x4, P4 ;  /* 0x00000004ff7e7807 */ /* 0x000fe20002000000 */
[----:B------:R-:W2:Y:S01]  /*4cf90*/  LDL.LU R3, [R1+0x60c] ;  /* 0x00060c0001037983 */ /* 0x000ea20000300800 */
[----:B------:R-:W-:-:S02]  /*4cfa0*/  ISETP.GE.AND P5, PT, R2, UR5, PT ;  /* 0x0000000502007c0c */ /* 0x000fc4000bfa6270 */
[----:B------:R-:W-:Y:S01]  /*4cfb0*/  SEL R126, R126, RZ, !P3 ;  /* 0x000000ff7e7e7207 */ /* 0x000fe20005800000 */
[----:B------:R-:W4:Y:S03]  /*4cfc0*/  LDL.LU R6, [R1+0x610] ;  /* 0x0006100001067983 */ /* 0x000f260000300800 */
[----:B------:R-:W-:Y:S01]  /*4cfd0*/  ISETP.NE.U32.AND P4, PT, R126, RZ, PT ;  /* 0x000000ff7e00720c */ /* 0x000fe20003f85070 */
[----:B------:R-:W4:Y:S01]  /*4cfe0*/  LDL.LU R5, [R1+0x614] ;  /* 0x0006140001057983 */ /* 0x000f220000300800 */
[----:B------:R-:W-:Y:S02]  /*4cff0*/  SEL R126, RZ, 0x4, P5 ;  /* 0x00000004ff7e7807 */ /* 0x000fe40002800000 */
[----:B------:R-:W-:Y:S02]  /*4d000*/  IADD3.X R34, PT, PT, R34, UR11, RZ, P6, !PT ;  /* 0x0000000b22227c10 */ /* 0x000fe4000b7fe4ff */
[----:B------:R-:W-:-:S02]  /*4d010*/  SEL R126, R126, RZ, !P3 ;  /* 0x000000ff7e7e7207 */ /* 0x000fc40005800000 */
[----:B------:R-:W-:Y:S02]  /*4d020*/  SHF.R.U32.HI R2, RZ, 0x6, R229 ;  /* 0x00000006ff027819 */ /* 0x000fe400000116e5 */
[----:B------:R-:W-:Y:S02]  /*4d030*/  IADD3 R35, P6, PT, R35, UR10, RZ ;  /* 0x0000000a23237c10 */ /* 0x000fe4000ffde0ff */
[----:B------:R-:W-:Y:S01]  /*4d040*/  ISETP.NE.U32.AND P5, PT, R126, RZ, PT ;  /* 0x000000ff7e00720c */ /* 0x000fe20003fa5070 */
[----:B------:R-:W-:Y:S01]  /*4d050*/  IMAD.MOV.U32 R126, RZ, RZ, R33 ;  /* 0x000000ffff7e7224 */ /* 0x000fe200078e0021 */
[----:B------:R-:W-:Y:S01]  /*4d060*/  IADD3 R190, PT, PT, R0, 0x100000, R190 ;  /* 0x0010000000be7810 */ /* 0x000fe20007ffe0be */
[----:B------:R-:W-:Y:S01]  /*4d070*/  IMAD.MOV.U32 R127, RZ, RZ, R34 ;  /* 0x000000ffff7f7224 */ /* 0x000fe200078e0022 */
[----:B------:R-:W-:Y:S02]  /*4d080*/  SGXT.U32 R2, R2, 0x1 ;  /* 0x000000010202781a */ /* 0x000fe40000000000 */
[----:B------:R-:W-:-:S02]  /*4d090*/  IADD3.X R36, PT, PT, R36, UR11, RZ, P6, !PT ;  /* 0x0000000b24247c10 */ /* 0x000fc4000b7fe4ff */
[----:B------:R-:W-:Y:S01]  /*4d0a0*/  SHF.R.U32.HI R0, RZ, 0x6, R229 ;  /* 0x00000006ff007819 */ /* 0x000fe200000116e5 */
[----:B------:R1:W-:Y:S01]  /*4d0b0*/  LDGSTS.E [R190+-0x20000], desc[UR20][R126.64], P4 ;  /* 0xe00000007ebe7fae */ /* 0x0003e2000a1a1014 */
[----:B------:R-:W-:Y:S02]  /*4d0c0*/  LOP3.LUT R2, R2, 0x3c, RZ, 0xfc, !PT ;  /* 0x0000003c02027812 */ /* 0x000fe400078efcff */
[----:B------:R-:W-:Y:S02]  /*4d0d0*/  SGXT.U32 R0, R0, 0x1 ;  /* 0x000000010000781a */ /* 0x000fe40000000000 */
[----:B------:R-:W-:Y:S02]  /*4d0e0*/  ISETP.GE.AND P4, PT, R2, UR5, PT ;  /* 0x0000000502007c0c */ /* 0x000fe4000bf86270 */
[----:B------:R-:W-:Y:S01]  /*4d0f0*/  LOP3.LUT R0, R0, 0x3e, RZ, 0xfc, !PT ;  /* 0x0000003e00007812 */ /* 0x000fe200078efcff */
[----:B-1----:R-:W-:Y:S02]  /*4d100*/  IMAD.MOV.U32 R126, RZ, RZ, R35 ;  /* 0x000000ffff7e7224 */ /* 0x002fe400078e0023 */
[----:B------:R-:W-:-:S05]  /*4d110*/  IMAD.MOV.U32 R127, RZ, RZ, R36 ;  /* 0x000000ffff7f7224 */ /* 0x000fca00078e0024 */
        /* <DEDUP_REMOVED lines=12> */
[--C-:B------:R-:W-:Y:S01]  /*4d1e0*/  SHF.R.U32.HI R2, RZ, 0x6, R229.reuse ;  /* 0x00000006ff027819 */ /* 0x100fe200000116e5 */
[----:B------:R-:W-:Y:S01]  /*4d1f0*/  IMAD.MOV.U32 R127, RZ, RZ, R66 ;  /* 0x000000ffff7f7224 */ /* 0x000fe200078e0042 */
[----:B------:R-:W-:-:S02]  /*4d200*/  SHF.R.U32.HI R0, RZ, 0x6, R229 ;  /* 0x00000006ff007819 */ /* 0x000fc400000116e5 */
[----:B------:R-:W-:Y:S02]  /*4d210*/  IADD3.X R68, PT, PT, R68, UR11, RZ, P6, !PT ;  /* 0x0000000b44447c10 */ /* 0x000fe4000b7fe4ff */
[----:B------:R-:W-:Y:S01]  /*4d220*/  SGXT.U32 R2, R2, 0x1 ;  /* 0x000000010202781a */ /* 0x000fe20000000000 */
[----:B------:R1:W-:Y:S01]  /*4d230*/  LDGSTS.E [R190+-0x1e000], desc[UR20][R126.64], P5 ;  /* 0xe20000007ebe7fae */ /* 0x0003e2000a9a1014 */
[----:B------:R-:W-:Y:S02]  /*4d240*/  SGXT.U32 R0, R0, 0x1 ;  /* 0x000000010000781a */ /* 0x000fe40000000000 */
[----:B------:R-:W-:Y:S02]  /*4d250*/  LOP3.LUT R2, R2, 0x5c, RZ, 0xfc, !PT ;  /* 0x0000005c02027812 */ /* 0x000fe400078efcff */
[----:B------:R-:W-:Y:S01]  /*4d260*/  LOP3.LUT R0, R0, 0x5e, RZ, 0xfc, !PT ;  /* 0x0000005e00007812 */ /* 0x000fe200078efcff */
[----:B-1----:R-:W-:Y:S02]  /*4d270*/  IMAD.MOV.U32 R126, RZ, RZ, R67 ;  /* 0x000000ffff7e7224 */ /* 0x002fe400078e0043 */
[----:B------:R-:W-:Y:S01]  /*4d280*/  IMAD.MOV.U32 R127, RZ, RZ, R68 ;  /* 0x000000ffff7f7224 */ /* 0x000fe200078e0044 */
[----:B------:R-:W-:-:S04]  /*4d290*/  ISETP.GE.AND P5, PT, R0, UR5, PT ;  /* 0x0000000500007c0c */ /* 0x000fc8000bfa6270 */
[----:B------:R1:W-:Y:S01]  /*4d2a0*/  LDGSTS.E [R190+-0x1dff8], desc[UR20][R126.64], P4 ;  /* 0xe20080007ebe7fae */ /* 0x0003e2000a1a1014 */
[----:B------:R-:W-:-:S03]  /*4d2b0*/  ISETP.GE.AND P4, PT, R2, UR5, PT ;  /* 0x0000000502007c0c */ /* 0x000fc6000bf86270 */
[----:B------:R-:W4:Y:S04]  /*4d2c0*/  LDL.LU R2, [R1+0x618] ;  /* 0x0006180001027983 */ /* 0x000f280000300800 */
[----:B------:R-:W4:Y:S01]  /*4d2d0*/  LDL.LU R0, [R1+0x61c] ;  /* 0x00061c0001007983 */ /* 0x000f220000300800 */
[----:B-1----:R-:W-:Y:S02]  /*4d2e0*/  SEL R127, RZ, 0x4, P4 ;  /* 0x00000004ff7f7807 */ /* 0x002fe40002000000 */
[----:B------:R-:W-:Y:S02]  /*4d2f0*/  SEL R126, RZ, 0x4, P5 ;  /* 0x00000004ff7e7807 */ /* 0x000fe40002800000 */
[----:B------:R-:W-:Y:S02]  /*4d300*/  SEL R127, R127, RZ, !P3 ;  /* 0x000000ff7f7f7207 */ /* 0x000fe40005800000 */
[----:B------:R-:W-:-:S02]  /*4d310*/  IADD3 R97, P6, PT, R97, UR10, RZ ;  /* 0x0000000a61617c10 */ /* 0x000fc4000ffde0ff */
[----:B------:R-:W-:Y:S02]  /*4d320*/  ISETP.NE.U32.AND P5, PT, R127, RZ, PT ;  /* 0x000000ff7f00720c */ /* 0x000fe40003fa5070 */
[----:B------:R-:W-:Y:S02]  /*4d330*/  SEL R126, R126, RZ, !P3 ;  /* 0x000000ff7e7e7207 */ /* 0x000fe40005800000 */
        /* <DEDUP_REMOVED lines=18> */
[----:B-1----:R-:W-:Y:S02]  /*4d460*/  SEL R127, RZ, 0x4, P4 ;  /* 0x00000004ff7f7807 */ /* 0x002fe40002000000 */
[----:B------:R-:W-:Y:S02]  /*4d470*/  SEL R126, RZ, 0x4, P5 ;  /* 0x00000004ff7e7807 */ /* 0x000fe40002800000 */
[----:B------:R-:W-:Y:S02]  /*4d480*/  SEL R127, R127, RZ, !P3 ;  /* 0x000000ff7f7f7207 */ /* 0x000fe40005800000 */
[----:B------:R-:W-:-:S02]  /*4d490*/  SEL R126, R126, RZ, !P3 ;  /* 0x000000ff7e7e7207 */ /* 0x000fc40005800000 */
[----:B------:R-:W-:Y:S02]  /*4d4a0*/  ISETP.NE.U32.AND P5, PT, R127, RZ, PT ;  /* 0x000000ff7f00720c */ /* 0x000fe40003fa5070 */
[----:B------:R-:W-:Y:S02]  /*4d4b0*/  ISETP.NE.U32.AND P4, PT, R126, RZ, PT ;  /* 0x000000ff7e00720c */ /* 0x000fe40003f85070 */
[----:B--2---:R-:W-:-:S04]  /*4d4c0*/  IADD3 R3, P6, PT, R3, UR10, RZ ;  /* 0x0000000a03037c10 */ /* 0x004fc8000ffde0ff */
[----:B---3--:R-:W-:Y:S01]  /*4d4d0*/  IADD3.X R7, PT, PT, R7, UR11, RZ, P6, !PT ;  /* 0x0000000b07077c10 */ /* 0x008fe2000b7fe4ff */
[----:B------:R-:W-:Y:S01]  /*4d4e0*/  IMAD.MOV.U32 R126, RZ, RZ, R3 ;  /* 0x000000ffff7e7224 */ /* 0x000fe200078e0003 */
[----:B----4-:R-:W-:-:S03]  /*4d4f0*/  IADD3 R5, P6, PT, R5, UR10, RZ ;  /* 0x0000000a05057c10 */ /* 0x010fc6000ffde0ff */
[----:B------:R-:W-:Y:S01]  /*4d500*/  IMAD.MOV.U32 R127, RZ, RZ, R7 ;  /* 0x000000ffff7f7224 */ /* 0x000fe200078e0007 */
[----:B------:R-:W-:-:S04]  /*4d510*/  IADD3.X R6, PT, PT, R6, UR11, RZ, P6, !PT ;  /* 0x0000000b06067c10 */ /* 0x000fc8000b7fe4ff */
[----:B------:R1:W-:Y:S04]  /*4d520*/  LDGSTS.E [R190+-0x1a000], desc[UR20][R126.64], P5 ;  /* 0xe60000007ebe7fae */ /* 0x0003e8000a9a1014 */
[----:B------:R2:W-:Y:S01]  /*4d530*/  STL [R1+0x60c], R3 ;  /* 0x00060c0301007387 */ /* 0x0005e20000100800 */
[----:B-1----:R-:W-:Y:S02]  /*4d540*/  IMAD.MOV.U32 R126, RZ, RZ, R5 ;  /* 0x000000ffff7e7224 */ /* 0x002fe400078e0005 */
[----:B------:R-:W-:Y:S01]  /*4d550*/  IMAD.MOV.U32 R127, RZ, RZ, R6 ;  /* 0x000000ffff7f7224 */ /* 0x000fe200078e0006 */
[----:B--2---:R-:W-:-:S04]  /*4d560*/  LOP3.LUT R3, R229, 0x7f, RZ, 0xc0, !PT ;  /* 0x0000007fe5037812 */ /* 0x004fc800078ec0ff */
[----:B------:R1:W-:Y:S01]  /*4d570*/  LDGSTS.E [R190+-0x19ff8], desc[UR20][R126.64], P4 ;  /* 0xe60080007ebe7fae */ /* 0x0003e2000a1a1014 */
[----:B------:R-:W-:-:S03]  /*4d580*/  ISETP.GE.AND P4, PT, R3, UR5, PT ;  /* 0x0000000503007c0c */ /* 0x000fc6000bf86270 */
[----:B------:R-:W-:Y:S01]  /*4d590*/  STL [R1+0x608], R7 ;  /* 0x0006080701007387 */ /* 0x000fe20000100800 */
[----:B------:R-:W-:-:S03]  /*4d5a0*/  IADD3 R135, P5, PT, R135, UR12, RZ ;  /* 0x0000000c87877c10 */ /* 0x000fc6000ffbe0ff */
[----:B------:R-:W0:Y:S01]  /*4d5b0*/  LDGDEPBAR ;  /* 0x00000000000079af */ /* 0x000e220000000000 */
[----:B-1----:R-:W-:-:S03]  /*4d5c0*/  SEL R126, RZ, 0x4, P4 ;  /* 0x00000004ff7e7807 */ /* 0x002fc60002000000 */
[----:B------:R1:W-:Y:S04]  /*4d5d0*/  STL [R1+0x614], R5 ;  /* 0x0006140501007387 */ /* 0x0003e80000100800 */
[----:B------:R-:W-:Y:S01]  /*4d5e0*/  STL [R1+0x610], R6 ;  /* 0x0006100601007387 */ /* 0x000fe20000100800 */
[----:B------:R-:W-:-:S04]  /*4d5f0*/  SEL R126, R126, RZ, !P3 ;  /* 0x000000ff7e7e7207 */ /* 0x000fc80005800000 */
[----:B------:R-:W-:Y:S02]  /*4d600*/  ISETP.NE.U32.AND P3, PT, R126, RZ, PT ;  /* 0x000000ff7e00720c */ /* 0x000fe40003f65070 */
[----:B------:R-:W-:-:S04]  /*4d610*/  IADD3 R0, P4, PT, R0, UR12, RZ ;  /* 0x0000000c00007c10 */ /* 0x000fc8000ff9e0ff */
[----:B------:R-:W-:Y:S01]  /*4d620*/  IADD3.X R2, PT, PT, R2, UR13, RZ, P4, !PT ;  /* 0x0000000d02027c10 */ /* 0x000fe2000a7fe4ff */
[----:B------:R2:W-:Y:S04]  /*4d630*/  STL [R1+0x61c], R0 ;  /* 0x00061c0001007387 */ /* 0x0005e80000100800 */
[----:B------:R3:W-:Y:S04]  /*4d640*/  STL [R1+0x618], R2 ;  /* 0x0006180201007387 */ /* 0x0007e80000100800 */
[----:B------:R-:W4:Y:S04]  /*4d650*/  LDL.LU R38, [R1+0x28] ;  /* 0x0000280001267983 */ /* 0x000f280000300800 */
[----:B------:R-:W4:Y:S01]  /*4d660*/  LDL.LU R8, [R1+0x2c] ;  /* 0x00002c0001087983 */ /* 0x000f220000300800 */
[----:B------:R-:W-:-:S03]  /*4d670*/  IMAD.MOV.U32 R126, RZ, RZ, R0 ;  /* 0x000000ffff7e7224 */ /* 0x000fc600078e0000 */
[----:B-1----:R-:W4:Y:S04]  /*4d680*/  LDL.LU R5, [R1+0x68] ;  /* 0x0000680001057983 */ /* 0x002f280000300800 */
[----:B--2---:R-:W2:Y:S01]  /*4d690*/  LDL.LU R0, [R1+0x6c] ;  /* 0x00006c0001007983 */ /* 0x004ea20000300800 */
[----:B------:R-:W-:-:S03]  /*4d6a0*/  IMAD.MOV.U32 R127, RZ, RZ, R2 ;  /* 0x000000ffff7f7224 */ /* 0x000fc600078e0002 */
[----:B------:R-:W2:Y:S04]  /*4d6b0*/  LDL.LU R7, [R1+0xa8] ;  /* 0x0000a80001077983 */ /* 0x000ea80000300800 */
[----:B---3--:R-:W3:Y:S01]  /*4d6c0*/  LDL.LU R2, [R1+0xac] ;  /* 0x0000ac0001027983 */ /* 0x008ee20000300800 */
[----:B------:R-:W-:Y:S01]  /*4d6d0*/  ULEA UR5, UR17, UR7, 0x11 ;  /* 0x0000000711057291 */ /* 0x000fe2000f8e88ff */
[----:B------:R-:W-:Y:S02]  /*4d6e0*/  IADD3.X R134, PT, PT, R134, UR13, RZ, P5, !PT ;  /* 0x0000000d86867c10 */ /* 0x000fe4000affe4ff */
[----:B------:R-:W-:Y:S01]  /*4d6f0*/  IADD3 R151, P4, PT, R151, UR12, RZ ;  /* 0x0000000c97977c10 */ /* 0x000fe2000ff9e0ff */
[----:B------:R-:W3:Y:S02]  /*4d700*/  LDL.LU R3, [R1+0xec] ;  /* 0x0000ec0001037983 */ /* 0x000ee40000300800 */
[----:B------:R-:W-:Y:S01]  /*4d710*/  VIADD R190, R4, UR5 ;  /* 0x0000000504be7c36 */ /* 0x000fe20008000000 */
[----:B------:R-:W-:Y:S01]  /*4d720*/  IADD3.X R150, PT, PT, R150, UR13, RZ, P4, !PT ;  /* 0x0000000d96967c10 */ /* 0x000fe2000a7fe4ff */
[----:B------:R-:W3:Y:S04]  /*4d730*/  LDL.LU R6, [R1+0x12c] ;  /* 0x00012c0001067983 */ /* 0x000ee80000300800 */
[----:B------:R1:W-:Y:S01]  /*4d740*/  LDGSTS.E [R190], desc[UR20][R126.64], P3 ;  /* 0x000000007ebe7fae */ /* 0x0003e200099a1014 */
[----:B------:R-:W-:-:S02]  /*4d750*/  IADD3 R167, P5, PT, R167, UR12, RZ ;  /* 0x0000000ca7a77c10 */ /* 0x000fc4000ffbe0ff */
[----:B------:R-:W-:Y:S02]  /*4d760*/  IADD3 R183, P4, PT, R183, UR12, RZ ;  /* 0x0000000cb7b77c10 */ /* 0x000fe4000ff9e0ff */
[----:B------:R-:W-:Y:S01]  /*4d770*/  IADD3.X R166, PT, PT, R166, UR13, RZ, P5, !PT ;  /* 0x0000000da6a67c10 */ /* 0x000fe2000affe4ff */
[----:B-1----:R-:W-:Y:S02]  /*4d780*/  IMAD.MOV.U32 R126, RZ, RZ, R135 ;  /* 0x000000ffff7e7224 */ /* 0x002fe400078e0087 */
[----:B------:R-:W-:-:S05]  /*4d790*/  IMAD.MOV.U32 R127, RZ, RZ, R134 ;  /* 0x000000ffff7f7224 */ /* 0x000fca00078e0086 */
[----:B------:R1:W-:Y:S01]  /*4d7a0*/  LDGSTS.E [R190+0x400], desc[UR20][R126.64], P3 ;  /* 0x004000007ebe7fae */ /* 0x0003e200099a1014 */
[----:B------:R-:W-:Y:S02]  /*4d7b0*/  IADD3.X R182, PT, PT, R182, UR13, RZ, P4, !PT ;  /* 0x0000000db6b67c10 */ /* 0x000fe4000a7fe4ff */
[----:B------:R-:W-:Y:S01]  /*4d7c0*/  IADD3 R200, P5, PT, R200, UR12, RZ ;  /* 0x0000000cc8c87c10 */ /* 0x000fe2000ffbe0ff */
        /* <DEDUP_REMOVED lines=18> */
[----:B------:R-:W-:Y:S01]  /*4d8f0*/  IADD3.X R247, PT, PT, R247, UR13, RZ, P4, !PT ;  /* 0x0000000df7f77c10 */ /* 0x000fe2000a7fe4ff */
[----:B-1----:R-:W-:Y:S02]  /*4d900*/  IMAD.MOV.U32 R126, RZ, RZ, R216 ;  /* 0x000000ffff7e7224 */ /* 0x002fe400078e00d8 */
[----:B------:R-:W-:-:S05]  /*4d910*/  IMAD.MOV.U32 R127, RZ, RZ, R215 ;  /* 0x000000ffff7f7224 */ /* 0x000fca00078e00d7 */
[----:B------:R1:W-:Y:S02]  /*4d920*/  LDGSTS.E [R190+0x1800], desc[UR20][R126.64], P3 ;  /* 0x018000007ebe7fae */ /* 0x0003e400099a1014 */
[----:B-1----:R-:W-:Y:S02]  /*4d930*/  IMAD.MOV.U32 R126, RZ, RZ, R232 ;  /* 0x000000ffff7e7224 */ /* 0x002fe400078e00e8 */
[----:B------:R-:W-:-:S05]  /*4d940*/  IMAD.MOV.U32 R127, RZ, RZ, R231 ;  /* 0x000000ffff7f7224 */ /* 0x000fca00078e00e7 */
[----:B------:R1:W-:Y:S02]  /*4d950*/  LDGSTS.E [R190+0x1c00], desc[UR20][R126.64], P3 ;  /* 0x01c000007ebe7fae */ /* 0x0003e400099a1014 */
[----:B-1----:R-:W-:Y:S02]  /*4d960*/  IMAD.MOV.U32 R126, RZ, RZ, R248 ;  /* 0x000000ffff7e7224 */ /* 0x002fe400078e00f8 */
[----:B------:R-:W-:-:S05]  /*4d970*/  IMAD.MOV.U32 R127, RZ, RZ, R247 ;  /* 0x000000ffff7f7224 */ /* 0x000fca00078e00f7 */
[----:B------:R1:W-:Y:S01]  /*4d980*/  LDGSTS.E [R190+0x2000], desc[UR20][R126.64], P3 ;  /* 0x020000007ebe7fae */ /* 0x0003e200099a1014 */
[----:B----4-:R-:W-:-:S04]  /*4d990*/  IADD3 R8, P5, PT, R8, UR12, RZ ;  /* 0x0000000c08087c10 */ /* 0x010fc8000ffbe0ff */
[----:B------:R-:W-:Y:S01]  /*4d9a0*/  IADD3.X R38, PT, PT, R38, UR13, RZ, P5, !PT ;  /* 0x0000000d26267c10 */ /* 0x000fe2000affe4ff */
[----:B------:R4:W-:Y:S01]  /*4d9b0*/  STL [R1+0x2c], R8 ;  /* 0x00002c0801007387 */ /* 0x0009e20000100800 */
[----:B--2---:R-:W-:-:S03]  /*4d9c0*/  IADD3 R0, P4, PT, R0, UR12, RZ ;  /* 0x0000000c00007c10 */ /* 0x004fc6000ff9e0ff */
[----:B------:R2:W-:Y:S01]  /*4d9d0*/  STL [R1+0x28], R38 ;  /* 0x0000282601007387 */ /* 0x0005e20000100800 */
[----:B-1----:R-:W-:Y:S02]  /*4d9e0*/  IMAD.MOV.U32 R126, RZ, RZ, R8 ;  /* 0x000000ffff7e7224 */ /* 0x002fe400078e0008 */
[----:B------:R-:W-:Y:S01]  /*4d9f0*/  IMAD.MOV.U32 R127, RZ, RZ, R38 ;  /* 0x000000ffff7f7224 */ /* 0x000fe200078e0026 */
[----:B------:R-:W-:Y:S01]  /*4da00*/  IADD3.X R5, PT, PT, R5, UR13, RZ, P4, !PT ;  /* 0x0000000d05057c10 */ /* 0x000fe2000a7fe4ff */
[----:B----4-:R-:W4:Y:S01]  /*4da10*/  LDL.LU R8, [R1+0xe8] ;  /* 0x0000e80001087983 */ /* 0x010f220000300800 */
[----:B---3--:R-:W-:-:S03]  /*4da20*/  IADD3 R2, P5, PT, R2, UR12, RZ ;  /* 0x0000000c02027c10 */ /* 0x008fc6000ffbe0ff */
[----:B--2---:R-:W2:Y:S01]  /*4da30*/  LDL.LU R38, [R1+0x128] ;  /* 0x0001280001267983 */ /* 0x004ea20000300800 */
[----:B------:R-:W-:-:S03]  /*4da40*/  IADD3.X R7, PT, PT, R7, UR13, RZ, P5, !PT ;  /* 0x0000000d07077c10 */ /* 0x000fc6000affe4ff */
[----:B------:R1:W-:Y:S04]  /*4da50*/  LDGSTS.E [R190+0x2400], desc[UR20][R126.64], P3 ;  /* 0x024000007ebe7fae */ /* 0x0003e800099a1014 */
[----:B------:R3:W-:Y:S04]  /*4da60*/  STL [R1+0x6c], R0 ;  /* 0x00006c0001007387 */ /* 0x0007e80000100800 */
[----:B------:R3:W-:Y:S01]  /*4da70*/  STL [R1+0x68], R5 ;  /* 0x0000680501007387 */ /* 0x0007e20000100800 */
[----:B-1----:R-:W-:Y:S02]  /*4da80*/  IMAD.MOV.U32 R126, RZ, RZ, R0 ;  /* 0x000000ffff7e7224 */ /* 0x002fe400078e0000 */
[----:B------:R-:W-:Y:S01]  /*4da90*/  IMAD.MOV.U32 R127, RZ, RZ, R5 ;  /* 0x000000ffff7f7224 */ /* 0x000fe200078e0005 */
[----:B------:R1:W-:Y:S04]  /*4daa0*/  STL [R1+0xac], R2 ;  /* 0x0000ac0201007387 */ /* 0x0003e80000100800 */
[----:B---3--:R-:W3:Y:S04]  /*4dab0*/  LDL.LU R0, [R1+0x16c] ;  /* 0x00016c0001007983 */ /* 0x008ee80000300800 */
[----:B------:R1:W-:Y:S04]  /*4dac0*/  STL [R1+0xa8], R7 ;  /* 0x0000a80701007387 */ /* 0x0003e80000100800 */
[----:B------:R1:W-:Y:S04]  /*4dad0*/  LDGSTS.E [R190+0x2800], desc[UR20][R126.64], P3 ;  /* 0x028000007ebe7fae */ /* 0x0003e800099a1014 */
[----:B------:R-:W3:Y:S01]  /*4dae0*/  LDL.LU R5, [R1+0x1ac] ;  /* 0x0001ac0001057983 */ /* 0x000ee20000300800 */
[----:B-1----:R-:W-:-:S03]  /*4daf0*/  IMAD.MOV.U32 R126, RZ, RZ, R2 ;  /* 0x000000ffff7e7224 */ /* 0x002fc600078e0002 */
[----:B------:R-:W3:Y:S01]  /*4db00*/  LDL.LU R2, [R1+0x168] ;  /* 0x0001680001027983 */ /* 0x000ee20000300800 */
[----:B------:R-:W-:-:S03]  /*4db10*/  IMAD.MOV.U32 R127, RZ, RZ, R7 ;  /* 0x000000ffff7f7224 */ /* 0x000fc600078e0007 */
[----:B------:R-:W3:Y:S01]  /*4db20*/  LDL.LU R7, [R1+0x1a8] ;  /* 0x0001a80001077983 */ /* 0x000ee20000300800 */
[----:B------:R-:W-:Y:S02]  /*4db30*/  IADD3 R3, P4, PT, R3, UR12, RZ ;  /* 0x0000000c03037c10 */ /* 0x000fe4000ff9e0ff */
[----:B------:R-:W-:Y:S01]  /*4db40*/  IADD3 R6, P5, PT, R6, UR12, RZ ;  /* 0x0000000c06067c10 */ /* 0x000fe2000ffbe0ff */
[----:B------:R1:W-:Y:S04]  /*4db50*/  LDGSTS.E [R190+0x2c00], desc[UR20][R126.64], P3 ;  /* 0x02c000007ebe7fae */ /* 0x0003e800099a1014 */
[----:B------:R2:W-:Y:S01]  /*4db60*/  STL [R1+0xec], R3 ;  /* 0x0000ec0301007387 */ /* 0x0005e20000100800 */
[----:B-1----:R-:W-:Y:S01]  /*4db70*/  IMAD.MOV.U32 R126, RZ, RZ, R3 ;  /* 0x000000ffff7e7224 */ /* 0x002fe200078e0003 */
[----:B----4-:R-:W-:-:S02]  /*4db80*/  IADD3.X R8, PT, PT, R8, UR13, RZ, P4, !PT ;  /* 0x0000000d08087c10 */ /* 0x010fc4000a7fe4ff */
[----:B--2---:R-:W-:-:S03]  /*4db90*/  IADD3.X R38, PT, PT, R38, UR13, RZ, P5, !PT ;  /* 0x0000000d26267c10 */ /* 0x004fc6000affe4ff */
[----:B------:R-:W-:Y:S01]  /*4dba0*/  IMAD.MOV.U32 R127, RZ, RZ, R8 ;  /* 0x000000ffff7f7224 */ /* 0x000fe200078e0008 */
[----:B------:R1:W-:Y:S04]  /*4dbb0*/  STL [R1+0xe8], R8 ;  /* 0x0000e80801007387 */ /* 0x0003e80000100800 */
[----:B------:R2:W-:Y:S04]  /*4dbc0*/  STL [R1+0x12c], R6 ;  /* 0x00012c0601007387 */ /* 0x0005e80000100800 */
[----:B------:R-:W4:Y:S04]  /*4dbd0*/  LDL.LU R3, [R1+0x1ec] ;  /* 0x0001ec0001037983 */ /* 0x000f280000300800 */
[----:B------:R2:W-:Y:S04]  /*4dbe0*/  STL [R1+0x128], R38 ;  /* 0x0001282601007387 */ /* 0x0005e80000100800 */
[----:B------:R2:W-:Y:S04]  /*4dbf0*/  LDGSTS.E [R190+0x3000], desc[UR20][R126.64], P3 ;  /* 0x030000007ebe7fae */ /* 0x0005e800099a1014 */
[----:B-1----:R-:W4:Y:S01]  /*4dc00*/  LDL.LU R8, [R1+0x22c] ;  /* 0x00022c0001087983 */ /* 0x002f220000300800 */
[----:B---3--:R-:W-:Y:S01]  /*4dc10*/  IADD3 R0, P4, PT, R0, UR12, RZ ;  /* 0x0000000c00007c10 */ /* 0x008fe2000ff9e0ff */
[----:B--2---:R-:W-:-:S02]  /*4dc20*/  IMAD.MOV.U32 R126, RZ, RZ, R6 ;  /* 0x000000ffff7e7224 */ /* 0x004fc400078e0006 */
[----:B------:R-:W-:Y:S01]  /*4dc30*/  IMAD.MOV.U32 R127, RZ, RZ, R38 ;  /* 0x000000ffff7f7224 */ /* 0x000fe200078e0026 */
[----:B------:R-:W2:Y:S01]  /*4dc40*/  LDL.LU R6, [R1+0x1e8] ;  /* 0x0001e80001067983 */ /* 0x000ea20000300800 */
[----:B------:R-:W-:-:S03]  /*4dc50*/  IADD3 R5, P5, PT, R5, UR12, RZ ;  /* 0x0000000c05057c10 */ /* 0x000fc6000ffbe0ff */
[----:B------:R-:W3:Y:S04]  /*4dc60*/  LDL.LU R38, [R1+0x228] ;  /* 0x0002280001267983 */ /* 0x000ee80000300800 */
[----:B------:R1:W-:Y:S01]  /*4dc70*/  LDGSTS.E [R190+0x3400], desc[UR20][R126.64], P3 ;  /* 0x034000007ebe7fae */ /* 0x0003e200099a1014 */
[----:B------:R-:W-:-:S03]  /*4dc80*/  IADD3.X R2, PT, PT, R2, UR13, RZ, P4, !PT ;  /* 0x0000000d02027c10 */ /* 0x000fc6000a7fe4ff */
[----:B------:R1:W-:Y:S01]  /*4dc90*/  STL [R1+0x16c], R0 ;  /* 0x00016c0001007387 */ /* 0x0003e20000100800 */
[----:B------:R-:W-:-:S03]  /*4dca0*/  IADD3.X R7, PT, PT, R7, UR13, RZ, P5, !PT ;  /* 0x0000000d07077c10 */ /* 0x000fc6000affe4ff */
[----:B------:R1:W-:Y:S02]  /*4dcb0*/  STL [R1+0x168], R2 ;  /* 0x0001680201007387 */ /* 0x0003e40000100800 */
[----:B-1----:R-:W-:Y:S02]  /*4dcc0*/  IMAD.MOV.U32 R126, RZ, RZ, R0 ;  /* 0x000000ffff7e7224 */ /* 0x002fe400078e0000 */
[----:B------:R-:W-:Y:S01]  /*4dcd0*/  IMAD.MOV.U32 R127, RZ, RZ, R2 ;  /* 0x000000ffff7f7224 */ /* 0x000fe200078e0002 */
[----:B------:R1:W-:Y:S04]  /*4dce0*/  STL [R1+0x1ac], R5 ;  /* 0x0001ac0501007387 */ /* 0x0003e80000100800 */
[----:B------:R-:W3:Y:S04]  /*4dcf0*/  LDL.LU R0, [R1+0x26c] ;  /* 0x00026c0001007983 */ /* 0x000ee80000300800 */
[----:B------:R1:W-:Y:S04]  /*4dd00*/  STL [R1+0x1a8], R7 ;  /* 0x0001a80701007387 */ /* 0x0003e80000100800 */
[----:B------:R1:W-:Y:S04]  /*4dd10*/  LDGSTS.E [R190+0x3800], desc[UR20][R126.64], P3 ;  /* 0x038000007ebe7fae */ /* 0x0003e800099a1014 */
[----:B------:R-:W3:Y:S01]  /*4dd20*/  LDL.LU R2, [R1+0x2ac] ;  /* 0x0002ac0001027983 */ /* 0x000ee20000300800 */
[----:B-1----:R-:W-:-:S03]  /*4dd30*/  IMAD.MOV.U32 R126, RZ, RZ, R5 ;  /* 0x000000ffff7e7224 */ /* 0x002fc600078e0005 */
[----:B------:R-:W3:Y:S01]  /*4dd40*/  LDL.LU R5, [R1+0x268] ;  /* 0x0002680001057983 */ /* 0x000ee20000300800 */
[----:B------:R-:W-:-:S03]  /*4dd50*/  IMAD.MOV.U32 R127, RZ, RZ, R7 ;  /* 0x000000ffff7f7224 */ /* 0x000fc600078e0007 */
[----:B------:R-:W3:Y:S04]  /*4dd60*/  LDL.LU R7, [R1+0x2a8] ;  /* 0x0002a80001077983 */ /* 0x000ee80000300800 */
[----:B------:R1:W-:Y:S01]  /*4dd70*/  LDGSTS.E [R190+0x3c00], desc[UR20][R126.64], P3 ;  /* 0x03c000007ebe7fae */ /* 0x0003e200099a1014 */
[----:B----4-:R-:W-:-:S05]  /*4dd80*/  IADD3 R3, P4, PT, R3, UR12, RZ ;  /* 0x0000000c03037c10 */ /* 0x010fca000ff9e0ff */
[----:B------:R4:W-:Y:S01]  /*4dd90*/  STL [R1+0x1ec], R3 ;  /* 0x0001ec0301007387 */ /* 0x0009e20000100800 */
[----:B-1----:R-:W-:Y:S01]  /*4dda0*/  IMAD.MOV.U32 R126, RZ, RZ, R3 ;  /* 0x000000ffff7e7224 */ /* 0x002fe200078e0003 */
[----:B------:R-:W-:Y:S02]  /*4ddb0*/  IADD3 R8, P5, PT, R8, UR12, RZ ;  /* 0x0000000c08087c10 */ /* 0x000fe4000ffbe0ff */
[----:B--2---:R-:W-:Y:S02]  /*4ddc0*/  IADD3.X R6, PT, PT, R6, UR13, RZ, P4, !PT ;  /* 0x0000000d06067c10 */ /* 0x004fe4000a7fe4ff */
[----:B---3--:R-:W-:-:S03]  /*4ddd0*/  IADD3.X R38, PT, PT, R38, UR13, RZ, P5, !PT ;  /* 0x0000000d26267c10 */ /* 0x008fc6000affe4ff */
[----:B------:R-:W-:Y:S01]  /*4dde0*/  IMAD.MOV.U32 R127, RZ, RZ, R6 ;  /* 0x000000ffff7f7224 */ /* 0x000fe200078e0006 */
[----:B------:R1:W-:Y:S04]  /*4ddf0*/  STL [R1+0x1e8], R6 ;  /* 0x0001e80601007387 */ /* 0x0003e80000100800 */
[----:B------:R2:W-:Y:S04]  /*4de00*/  STL [R1+0x22c], R8 ;  /* 0x00022c0801007387 */ /* 0x0005e80000100800 */
[----:B----4-:R-:W3:Y:S04]  /*4de10*/  LDL.LU R3, [R1+0x2ec] ;  /* 0x0002ec0001037983 */ /* 0x010ee80000300800 */
[----:B------:R4:W-:Y:S04]  /*4de20*/  STL [R1+0x228], R38 ;  /* 0x0002282601007387 */ /* 0x0009e80000100800 */
[----:B------:R2:W-:Y:S04]  /*4de30*/  LDGSTS.E [R190+0x4000], desc[UR20][R126.64], P3 ;  /* 0x040000007ebe7fae */ /* 0x0005e800099a1014 */
[----:B-1----:R-:W3:Y:S01]  /*4de40*/  LDL.LU R6, [R1+0x32c] ;  /* 0x00032c0001067983 */ /* 0x002ee20000300800 */
[----:B------:R-:W-:Y:S01]  /*4de50*/  IADD3 R0, P4, PT, R0, UR12, RZ ;  /* 0x0000000c00007c10 */ /* 0x000fe2000ff9e0ff */
[----:B--2---:R-:W-:-:S02]  /*4de60*/  IMAD.MOV.U32 R126, RZ, RZ, R8 ;  /* 0x000000ffff7e7224 */ /* 0x004fc400078e0008 */
[----:B------:R-:W-:Y:S01]  /*4de70*/  IMAD.MOV.U32 R127, RZ, RZ, R38 ;  /* 0x000000ffff7f7224 */ /* 0x000fe200078e0026 */
[----:B------:R-:W2:Y:S01]  /*4de80*/  LDL.LU R8, [R1+0x2e8] ;  /* 0x0002e80001087983 */ /* 0x000ea20000300800 */
[----:B------:R-:W-:-:S03]  /*4de90*/  IADD3 R2, P5, PT, R2, UR12, RZ ;  /* 0x0000000c02027c10 */ /* 0x000fc6000ffbe0ff */
[----:B----4-:R-:W4:Y:S04]  /*4dea0*/  LDL.LU R38, [R1+0x328] ;  /* 0x0003280001267983 */ /* 0x010f280000300800 */
[----:B------:R1:W-:Y:S01]  /*4deb0*/  LDGSTS.E [R190+0x4400], desc[UR20][R126.64], P3 ;  /* 0x044000007ebe7fae */ /* 0x0003e200099a1014 */
[----:B------:R-:W-:-:S03]  /*4dec0*/  IADD3.X R5, PT, PT, R5, UR13, RZ, P4, !PT ;  /* 0x0000000d05057c10 */ /* 0x000fc6000a7fe4ff */
[----:B------:R-:W-:Y:S01]  /*4ded0*/  STL [R1+0x26c], R0 ;  /* 0x00026c0001007387 */ /* 0x000fe20000100800 */
[----:B------:R-:W-:-:S03]  /*4dee0*/  IADD3.X R7, PT, PT, R7, UR13, RZ, P5, !PT ;  /* 0x0000000d07077c10 */ /* 0x000fc6000affe4ff */
[----:B------:R1:W-:Y:S02]  /*4def0*/  STL [R1+0x268], R5 ;  /* 0x0002680501007387 */ /* 0x0003e40000100800 */
[----:B-1----:R-:W-:Y:S02]  /*4df00*/  IMAD.MOV.U32 R126, RZ, RZ, R0 ;  /* 0x000000ffff7e7224 */ /* 0x002fe400078e0000 */
[----:B------:R-:W-:Y:S01]  /*4df10*/  IMAD.MOV.U32 R127, RZ, RZ, R5 ;  /* 0x000000ffff7f7224 */ /* 0x000fe200078e0005 */
[----:B------:R-:W-:Y:S04]  /*4df20*/  STL [R1+0x2ac], R2 ;  /* 0x0002ac0201007387 */ /* 0x000fe80000100800 */
[----:B------:R-:W4:Y:S04]  /*4df30*/  LDL.LU R5, [R1+0x36c] ;  /* 0x00036c0001057983 */ /* 0x000f280000300800 */
[----:B------:R1:W-:Y:S04]  /*4df40*/  STL [R1+0x2a8], R7 ;  /* 0x0002a80701007387 */ /* 0x0003e80000100800 */
[----:B------:R-:W4:Y:S04]  /*4df50*/  LDL.LU R0, [R1+0x3ac] ;  /* 0x0003ac0001007983 */ /* 0x000f280000300800 */
[----:B------:R1:W-:Y:S02]  /*4df60*/  LDGSTS.E [R190+0x4800], desc[UR20][R126.64], P3 ;  /* 0x048000007ebe7fae */ /* 0x0003e400099a1014 */
[----:B-1----:R-:W-:-:S02]  /*4df70*/  IMAD.MOV.U32 R127, RZ, RZ, R7 ;  /* 0x000000ffff7f7224 */ /* 0x002fc400078e0007 */
[----:B------:R-:W4:Y:S01]  /*4df80*/  LDL.LU R7, [R1+0x368] ;  /* 0x0003680001077983 */ /* 0x000f220000300800 */
[----:B------:R-:W-:-:S03]  /*4df90*/  IMAD.MOV.U32 R126, RZ, RZ, R2 ;  /* 0x000000ffff7e7224 */ /* 0x000fc600078e0002 */
[----:B------:R-:W4:Y:S04]  /*4dfa0*/  LDL.LU R2, [R1+0x3a8] ;  /* 0x0003a80001027983 */ /* 0x000f280000300800 */
[----:B------:R1:W-:Y:S01]  /*4dfb0*/  LDGSTS.E [R190+0x4c00], desc[UR20][R126.64], P3 ;  /* 0x04c000007ebe7fae */ /* 0x0003e200099a1014 */
[----:B---3--:R-:W-:-:S05]  /*4dfc0*/  IADD3 R3, P4, PT, R3, UR12, RZ ;  /* 0x0000000c03037c10 */ /* 0x008fca000ff9e0ff */
[----:B------:R-:W-:Y:S01]  /*4dfd0*/  STL [R1+0x2ec], R3 ;  /* 0x0002ec0301007387 */ /* 0x000fe20000100800 */
[----:B-1----:R-:W-:Y:S01]  /*4dfe0*/  IMAD.MOV.U32 R126, RZ, RZ, R3 ;  /* 0x000000ffff7e7224 */ /* 0x002fe200078e0003 */
[----:B------:R-:W-:Y:S02]  /*4dff0*/  IADD3 R6, P5, PT, R6, UR12, RZ ;  /* 0x0000000c06067c10 */ /* 0x000fe4000ffbe0ff */
[----:B--2---:R-:W-:Y:S02]  /*4e000*/  IADD3.X R8, PT, PT, R8, UR13, RZ, P4, !PT ;  /* 0x0000000d08087c10 */ /* 0x004fe4000a7fe4ff */
[----:B----4-:R-:W-:-:S03]  /*4e010*/  IADD3.X R38, PT, PT, R38, UR13, RZ, P5, !PT ;  /* 0x0000000d26267c10 */ /* 0x010fc6000affe4ff */
[----:B------:R-:W-:Y:S01]  /*4e020*/  IMAD.MOV.U32 R127, RZ, RZ, R8 ;  /* 0x000000ffff7f7224 */ /* 0x000fe200078e0008 */
[----:B------:R1:W-:Y:S04]  /*4e030*/  STL [R1+0x2e8], R8 ;  /* 0x0002e80801007387 */ /* 0x0003e80000100800 */
[----:B------:R-:W-:Y:S04]  /*4e040*/  STL [R1+0x32c], R6 ;  /* 0x00032c0601007387 */ /* 0x000fe80000100800 */
[----:B------:R2:W-:Y:S04]  /*4e050*/  LDGSTS.E [R190+0x5000], desc[UR20][R126.64], P3 ;  /* 0x050000007ebe7fae */ /* 0x0005e800099a1014 */
[----:B-1----:R-:W3:Y:S04]  /*4e060*/  LDL.LU R8, [R1+0x3ec] ;  /* 0x0003ec0001087983 */ /* 0x002ee80000300800 */
[----:B------:R1:W-:Y:S04]  /*4e070*/  STL [R1+0x328], R38 ;  /* 0x0003282601007387 */ /* 0x0003e80000100800 */
[----:B------:R-:W4:Y:S01]  /*4e080*/  LDL.LU R3, [R1+0x42c] ;  /* 0x00042c0001037983 */ /* 0x000f220000300800 */
[----:B------:R-:W-:Y:S01]  /*4e090*/  IADD3 R5, P4, PT, R5, UR12, RZ ;  /* 0x0000000c05057c10 */ /* 0x000fe2000ff9e0ff */
[----:B--2---:R-:W-:-:S02]  /*4e0a0*/  IMAD.MOV.U32 R127, RZ, RZ, R38 ;  /* 0x000000ffff7f7224 */ /* 0x004fc400078e0026 */
[----:B------:R-:W-:Y:S01]  /*4e0b0*/  IMAD.MOV.U32 R126, RZ, RZ, R6 ;  /* 0x000000ffff7e7224 */ /* 0x000fe200078e0006 */
[----:B-1----:R-:W2:Y:S01]  /*4e0c0*/  LDL.LU R38, [R1+0x3e8] ;  /* 0x0003e80001267983 */ /* 0x002ea20000300800 */
[----:B------:R-:W-:-:S03]  /*4e0d0*/  IADD3 R0, P5, PT, R0, UR12, RZ ;  /* 0x0000000c00007c10 */ /* 0x000fc6000ffbe0ff */
[----:B------:R-:W2:Y:S04]  /*4e0e0*/  LDL.LU R6, [R1+0x428] ;  /* 0x0004280001067983 */ /* 0x000ea80000300800 */
[----:B------:R-:W-:Y:S04]  /*4e0f0*/  STL [R1+0x36c], R5 ;  /* 0x00036c0501007387 */ /* 0x000fe80000100800 */
[----:B------:R1:W-:Y:S01]  /*4e100*/  LDGSTS.E [R190+0x5400], desc[UR20][R126.64], P3 ;  /* 0x054000007ebe7fae */ /* 0x0003e200099a1014 */
[----:B------:R-:W-:Y:S02]  /*4e110*/  IADD3.X R7, PT, PT, R7, UR13, RZ, P4, !PT ;  /* 0x0000000d07077c10 */ /* 0x000fe4000a7fe4ff */
[----:B------:R-:W-:-:S03]  /*4e120*/  IADD3.X R2, PT, PT, R2, UR13, RZ, P5, !PT ;  /* 0x0000000d02027c10 */ /* 0x000fc6000affe4ff */
[----:B------:R1:W-:Y:S02]  /*4e130*/  STL [R1+0x368], R7 ;  /* 0x0003680701007387 */ /* 0x0003e40000100800 */
[----:B-1----:R-:W-:Y:S02]  /*4e140*/  IMAD.MOV.U32 R126, RZ, RZ, R5 ;  /* 0x000000ffff7e7224 */ /* 0x002fe400078e0005 */
[----:B------:R-:W-:Y:S01]  /*4e150*/  IMAD.MOV.U32 R127, RZ, RZ, R7 ;  /* 0x000000ffff7f7224 */ /* 0x000fe200078e0007 */
[----:B------:R-:W-:Y:S04]  /*4e160*/  STL [R1+0x3ac], R0 ;  /* 0x0003ac0001007387 */ /* 0x000fe80000100800 */
[----:B------:R1:W-:Y:S04]  /*4e170*/  STL [R1+0x3a8], R2 ;  /* 0x0003a80201007387 */ /* 0x0003e80000100800 */
[----:B------:R-:W2:Y:S04]  /*4e180*/  LDL.LU R7, [R1+0x468] ;  /* 0x0004680001077983 */ /* 0x000ea80000300800 */
[----:B------:R-:W2:Y:S04]  /*4e190*/  LDL.LU R5, [R1+0x46c] ;  /* 0x00046c0001057983 */ /* 0x000ea80000300800 */
[----:B------:R1:W-:Y:S02]  /*4e1a0*/  LDGSTS.E [R190+0x5800], desc[UR20][R126.64], P3 ;  /* 0x058000007ebe7fae */ /* 0x0003e400099a1014 */
[----:B-1----:R-:W-:-:S02]  /*4e1b0*/  IMAD.MOV.U32 R127, RZ, RZ, R2 ;  /* 0x000000ffff7f7224 */ /* 0x002fc400078e0002 */
[----:B------:R-:W-:Y:S01]  /*4e1c0*/  IMAD.MOV.U32 R126, RZ, RZ, R0 ;  /* 0x000000ffff7e7224 */ /* 0x000fe200078e0000 */
[----:B------:R-:W2:Y:S04]  /*4e1d0*/  LDL.LU R2, [R1+0x4a8] ;  /* 0x0004a80001027983 */ /* 0x000ea80000300800 */
[----:B------:R-:W2:Y:S04]  /*4e1e0*/  LDL.LU R0, [R1+0x4ac] ;  /* 0x0004ac0001007983 */ /* 0x000ea80000300800 */
[----:B------:R1:W-:Y:S01]  /*4e1f0*/  LDGSTS.E [R190+0x5c00], desc[UR20][R126.64], P3 ;  /* 0x05c000007ebe7fae */ /* 0x0003e200099a1014 */
[----:B---3--:R-:W-:-:S02]  /*4e200*/  IADD3 R8, P4, PT, R8, UR12, RZ ;  /* 0x0000000c08087c10 */ /* 0x008fc4000ff9e0ff */
[----:B----4-:R-:W-:-:S03]  /*4e210*/  IADD3 R3, P5, PT, R3, UR12, RZ ;  /* 0x0000000c03037c10 */ /* 0x010fc6000ffbe0ff */
[----:B------:R-:W-:Y:S01]  /*4e220*/  STL [R1+0x3ec], R8 ;  /* 0x0003ec0801007387 */ /* 0x000fe20000100800 */
[----:B--2---:R-:W-:Y:S02]  /*4e230*/  IADD3.X R38, PT, PT, R38, UR13, RZ, P4, !PT ;  /* 0x0000000d26267c10 */ /* 0x004fe4000a7fe4ff */
[----:B------:R-:W-:-:S03]  /*4e240*/  IADD3.X R6, PT, PT, R6, UR13, RZ, P5, !PT ;  /* 0x0000000d06067c10 */ /* 0x000fc6000affe4ff */
[----:B------:R2:W-:Y:S01]  /*4e250*/  STL [R1+0x3e8], R38 ;  /* 0x0003e82601007387 */ /* 0x0005e20000100800 */
[----:B-1----:R-:W-:Y:S02]  /*4e260*/  IMAD.MOV.U32 R126, RZ, RZ, R8 ;  /* 0x000000ffff7e7224 */ /* 0x002fe400078e0008 */
[----:B------:R-:W-:Y:S01]  /*4e270*/  IMAD.MOV.U32 R127, RZ, RZ, R38 ;  /* 0x000000ffff7f7224 */ /* 0x000fe200078e0026 */
[----:B------:R-:W-:Y:S04]  /*4e280*/  STL [R1+0x42c], R3 ;  /* 0x00042c0301007387 */ /* 0x000fe80000100800 */
[----:B------:R1:W-:Y:S04]  /*4e290*/  STL [R1+0x428], R6 ;  /* 0x0004280601007387 */ /* 0x0003e80000100800 */
[----:B------:R-:W3:Y:S04]  /*4e2a0*/  LDL.LU R245, [R1+0x4e8] ;  /* 0x0004e80001f57983 */ /* 0x000ee80000300800 */
[----:B------:R-:W4:Y:S04]  /*4e2b0*/  LDL.LU R229, [R1+0x4ec] ;  /* 0x0004ec0001e57983 */ /* 0x000f280000300800 */
[----:B------:R1:W-:Y:S04]  /*4e2c0*/  LDGSTS.E [R190+0x6000], desc[UR20][R126.64], P3 ;  /* 0x060000007ebe7fae */ /* 0x0003e800099a1014 */
[----:B--2---:R-:W2:Y:S04]  /*4e2d0*/  LDL.LU R38, [R1+0x528] ;  /* 0x0005280001267983 */ /* 0x004ea80000300800 */
[----:B------:R-:W2:Y:S01]  /*4e2e0*/  LDL.LU R8, [R1+0x52c] ;  /* 0x00052c0001087983 */ /* 0x000ea20000300800 */
[----:B-1----:R-:W-:-:S02]  /*4e2f0*/  IMAD.MOV.U32 R126, RZ, RZ, R3 ;  /* 0x000000ffff7e7224 */ /* 0x002fc400078e0003 */
[----:B------:R-:W-:Y:S02]  /*4e300*/  IMAD.MOV.U32 R127, RZ, RZ, R6 ;  /* 0x000000ffff7f7224 */ /* 0x000fe400078e0006 */
[----:B------:R-:W2:Y:S01]  /*4e310*/  LDL.LU R6, [R1+0x56c] ;  /* 0x00056c0001067983 */ /* 0x000ea20000300800 */
[----:B------:R-:W-:-:S03]  /*4e320*/  IADD3 R5, P4, PT, R5, UR12, RZ ;  /* 0x0000000c05057c10 */ /* 0x000fc6000ff9e0ff */
[----:B------:R1:W-:Y:S01]  /*4e330*/  LDGSTS.E [R190+0x6400], desc[UR20][R126.64], P3 ;  /* 0x064000007ebe7fae */ /* 0x0003e200099a1014 */
[----:B------:R-:W-:-:S03]  /*4e340*/  IADD3.X R7, PT, PT, R7, UR13, RZ, P4, !PT ;  /* 0x0000000d07077c10 */ /* 0x000fc6000a7fe4ff */
[----:B------:R-:W2:Y:S04]  /*4e350*/  LDL.LU R3, [R1+0x5ac] ;  /* 0x0005ac0001037983 */ /* 0x000ea80000300800 */
[----:B------:R-:W-:Y:S01]  /*4e360*/  STL [R1+0x46c], R5 ;  /* 0x00046c0501007387 */ /* 0x000fe20000100800 */
[----:B-1----:R-:W-:Y:S02]  /*4e370*/  IMAD.MOV.U32 R126, RZ, RZ, R5 ;  /* 0x000000ffff7e7224 */ /* 0x002fe400078e0005 */
[----:B------:R-:W-:Y:S01]  /*4e380*/  IMAD.MOV.U32 R127, RZ, RZ, R7 ;  /* 0x000000ffff7f7224 */ /* 0x000fe200078e0007 */
[----:B------:R-:W-:Y:S01]  /*4e390*/  IADD3 R0, P5, PT, R0, UR12, RZ ;  /* 0x0000000c00007c10 */ /* 0x000fe2000ffbe0ff */
[----:B------:R1:W-:Y:S03]  /*4e3a0*/  STL [R1+0x468], R7 ;  /* 0x0004680701007387 */ /* 0x0003e60000100800 */
[----:B------:R-:W-:Y:S01]  /*4e3b0*/  IADD3.X R2, PT, PT, R2, UR13, RZ, P5, !PT ;  /* 0x0000000d02027c10 */ /* 0x000fe2000affe4ff */
[----:B------:R-:W-:Y:S04]  /*4e3c0*/  STL [R1+0x4ac], R0 ;  /* 0x0004ac0001007387 */ /* 0x000fe80000100800 */
[----:B------:R1:W-:Y:S04]  /*4e3d0*/  LDGSTS.E [R190+0x6800], desc[UR20][R126.64], P3 ;  /* 0x068000007ebe7fae */ /* 0x0003e800099a1014 */
[----:B-1----:R-:W2:Y:S04]  /*4e3e0*/  LDL.LU R7, [R1+0x568] ;  /* 0x0005680001077983 */ /* 0x002ea80000300800 */
[----:B------:R1:W-:Y:S04]  /*4e3f0*/  STL [R1+0x4a8], R2 ;  /* 0x0004a80201007387 */ /* 0x0003e80000100800 */
[----:B------:R-:W2:Y:S01]  /*4e400*/  LDL.LU R5, [R1+0x5a8] ;  /* 0x0005a80001057983 */ /* 0x000ea20000300800 */
[----:B------:R-:W-:-:S02]  /*4e410*/  IMAD.MOV.U32 R127, RZ, RZ, R2 ;  /* 0x000000ffff7f7224 */ /* 0x000fc400078e0002 */
[----:B------:R-:W-:Y:S01]  /*4e420*/  IMAD.MOV.U32 R126, RZ, RZ, R0 ;  /* 0x000000ffff7e7224 */ /* 0x000fe200078e0000 */
[----:B-1----:R-:W2:Y:S04]  /*4e430*/  LDL.LU R2, [R1+0x620] ;  /* 0x0006200001027983 */ /* 0x002ea80000300800 */
[----:B------:R-:W2:Y:S04]  /*4e440*/  LDL.LU R0, [R1+0x624] ;  /* 0x0006240001007983 */ /* 0x000ea80000300800 */
[----:B------:R1:W-:Y:S01]  /*4e450*/  LDGSTS.E [R190+0x6c00], desc[UR20][R126.64], P3 ;  /* 0x06c000007ebe7fae */ /* 0x0003e200099a1014 */
[----:B----4-:R-:W-:-:S04]  /*4e460*/  IADD3 R229, P4, PT, R229, UR12, RZ ;  /* 0x0000000ce5e57c10 */ /* 0x010fc8000ff9e0ff */
[----:B---3--:R-:W-:Y:S01]  /*4e470*/  IADD3.X R245, PT, PT, R245, UR13, RZ, P4, !PT ;  /* 0x0000000df5f57c10 */ /* 0x008fe2000a7fe4ff */
[----:B-1----:R-:W-:-:S04]  /*4e480*/  IMAD.MOV.U32 R126, RZ, RZ, R229 ;  /* 0x000000ffff7e7224 */ /* 0x002fc800078e00e5 */
[----:B------:R-:W-:Y:S01]  /*4e490*/  IMAD.MOV.U32 R127, RZ, RZ, R245 ;  /* 0x000000ffff7f7224 */ /* 0x000fe200078e00f5 */
[----:B--2---:R-:W-:-:S04]  /*4e4a0*/  IADD3 R8, P5, PT, R8, UR12, RZ ;  /* 0x0000000c08087c10 */ /* 0x004fc8000ffbe0ff */
[----:B------:R1:W-:Y:S01]  /*4e4b0*/  LDGSTS.E [R190+0x7000], desc[UR20][R126.64], P3 ;  /* 0x070000007ebe7fae */ /* 0x0003e200099a1014 */
[----:B------:R-:W-:Y:S02]  /*4e4c0*/  IADD3.X R38, PT, PT, R38, UR13, RZ, P5, !PT ;  /* 0x0000000d26267c10 */ /* 0x000fe4000affe4ff */
[----:B------:R-:W-:Y:S01]  /*4e4d0*/  IADD3 R6, P4, PT, R6, UR12, RZ ;  /* 0x0000000c06067c10 */ /* 0x000fe2000ff9e0ff */
[----:B------:R-:W-:Y:S01]  /*4e4e0*/  STL [R1+0x4ec], R229 ;  /* 0x0004ece501007387 */ /* 0x000fe20000100800 */
[----:B-1----:R-:W-:Y:S02]  /*4e4f0*/  IMAD.MOV.U32 R126, RZ, RZ, R8 ;  /* 0x000000ffff7e7224 */ /* 0x002fe400078e0008 */
[----:B------:R-:W-:Y:S01]  /*4e500*/  IMAD.MOV.U32 R127, RZ, RZ, R38 ;  /* 0x000000ffff7f7224 */ /* 0x000fe200078e0026 */
[----:B------:R-:W-:Y:S01]  /*4e510*/  IADD3 R3, P5, PT, R3, UR12, RZ ;  /* 0x0000000c03037c10 */ /* 0x000fe2000ffbe0ff */
[----:B------:R-:W-:Y:S04]  /*4e520*/  STL [R1+0x4e8], R245 ;  /* 0x0004e8f501007387 */ /* 0x000fe80000100800 */
[----:B------:R1:W-:Y:S04]  /*4e530*/  STL [R1+0x52c], R8 ;  /* 0x00052c0801007387 */ /* 0x0003e80000100800 */
[----:B------:R-:W-:Y:S04]  /*4e540*/  STL [R1+0x528], R38 ;  /* 0x0005282601007387 */ /* 0x000fe80000100800 */
[----:B------:R2:W-:Y:S04]  /*4e550*/  LDGSTS.E [R190+0x7400], desc[UR20][R126.64], P3 ;  /* 0x074000007ebe7fae */ /* 0x0005e800099a1014 */
[----:B------:R-:W-:Y:S01]  /*4e560*/  STL [R1+0x56c], R6 ;  /* 0x00056c0601007387 */ /* 0x000fe20000100800 */
[----:B------:R-:W-:Y:S01]  /*4e570*/  IADD3.X R7, PT, PT, R7, UR13, RZ, P4, !PT ;  /* 0x0000000d07077c10 */ /* 0x000fe2000a7fe4ff */
[----:B--2---:R-:W-:-:S04]  /*4e580*/  IMAD.MOV.U32 R126, RZ, RZ, R6 ;  /* 0x000000ffff7e7224 */ /* 0x004fc800078e0006 */
[----:B------:R-:W-:Y:S01]  /*4e590*/  IMAD.MOV.U32 R127, RZ, RZ, R7 ;  /* 0x000000ffff7f7224 */ /* 0x000fe200078e0007 */
[----:B------:R-:W-:Y:S01]  /*4e5a0*/  IADD3.X R5, PT, PT, R5, UR13, RZ, P5, !PT ;  /* 0x0000000d05057c10 */ /* 0x000fe2000affe4ff */
[----:B------:R2:W-:Y:S01]  /*4e5b0*/  STL [R1+0x568], R7 ;  /* 0x0005680701007387 */ /* 0x0005e20000100800 */
[----:B------:R-:W-:-:S03]  /*4e5c0*/  IADD3 R0, P4, PT, R0, UR12, RZ ;  /* 0x0000000c00007c10 */ /* 0x000fc6000ff9e0ff */
[----:B------:R3:W-:Y:S01]  /*4e5d0*/  STL [R1+0x5ac], R3 ;  /* 0x0005ac0301007387 */ /* 0x0007e20000100800 */
[----:B------:R-:W-:-:S03]  /*4e5e0*/  IADD3.X R2, PT, PT, R2, UR13, RZ, P4, !PT ;  /* 0x0000000d02027c10 */ /* 0x000fc6000a7fe4ff */
[----:B------:R-:W-:Y:S04]  /*4e5f0*/  STL [R1+0x5a8], R5 ;  /* 0x0005a80501007387 */ /* 0x000fe80000100800 */
[----:B------:R4:W-:Y:S04]  /*4e600*/  STL [R1+0x624], R0 ;  /* 0x0006240001007387 */ /* 0x0009e80000100800 */
[----:B------:R2:W-:Y:S04]  /*4e610*/  LDGSTS.E [R190+0x7800], desc[UR20][R126.64], P3 ;  /* 0x078000007ebe7fae */ /* 0x0005e800099a1014 */
[----:B------:R3:W-:Y:S04]  /*4e620*/  STL [R1+0x620], R2 ;  /* 0x0006200201007387 */ /* 0x0007e80000100800 */
[----:B-1----:R-:W4:Y:S01]  /*4e630*/  LDL.LU R8, [R1+0x30] ;  /* 0x0000300001087983 */ /* 0x002f220000300800 */
[----:B--2---:R-:W-:-:S03]  /*4e640*/  IMAD.MOV.U32 R126, RZ, RZ, R3 ;  /* 0x000000ffff7e7224 */ /* 0x004fc600078e0003 */
[----:B------:R-:W2:Y:S01]  /*4e650*/  LDL.LU R7, [R1+0x34] ;  /* 0x0000340001077983 */ /* 0x000ea20000300800 */
[----:B------:R-:W-:Y:S01]  /*4e660*/  IMAD.MOV.U32 R127, RZ, RZ, R5 ;  /* 0x000000ffff7f7224 */ /* 0x000fe200078e0005 */
[----:B---3--:R-:W-:Y:S02]  /*4e670*/  LOP3.LUT R3, R4, 0x10, RZ, 0x3c, !PT ;  /* 0x0000001004037812 */ /* 0x008fe400078e3cff */
[----:B------:R-:W3:Y:S04]  /*4e680*/  LDL.LU R6, [R1+0x70] ;  /* 0x0000700001067983 */ /* 0x000ee80000300800 */
[----:B------:R1:W-:Y:S02]  /*4e690*/  LDGSTS.E [R190+0x7c00], desc[UR20][R126.64], P3 ;  /* 0x07c000007ebe7fae */ /* 0x0003e400099a1014 */
[----:B-1----:R-:W-:-:S02]  /*4e6a0*/  IMAD.MOV.U32 R126, RZ, RZ, R0 ;  /* 0x000000ffff7e7224 */ /* 0x002fc400078e0000 */
[----:B----4-:R-:W4:Y:S01]  /*4e6b0*/  LDL.LU R0, [R1+0x74] ;  /* 0x0000740001007983 */ /* 0x010f220000300800 */
[----:B------:R-:W-:-:S03]  /*4e6c0*/  VIADD R190, R3, UR5 ;  /* 0x0000000503be7c36 */ /* 0x000fc60008000000 */
[----:B------:R-:W3:Y:S04]  /*4e6d0*/  LDL.LU R38, [R1+0xb0] ;  /* 0x0000b00001267983 */ /* 0x000ee80000300800 */
[----:B------:R-:W3:Y:S01]  /*4e6e0*/  LDL.LU R3, [R1+0xb4] ;  /* 0x0000b40001037983 */ /* 0x000ee20000300800 */
[----:B------:R-:W-:Y:S01]  /*4e6f0*/  IADD3 R137, P5, PT, R137, UR12, RZ ;  /* 0x0000000c89897c10 */ /* 0x000fe2000ffbe0ff */
[----:B------:R-:W-:Y:S01]  /*4e700*/  IMAD.MOV.U32 R127, RZ, RZ, R2 ;  /* 0x000000ffff7f7224 */ /* 0x000fe200078e0002 */
[----:B------:R-:W-:Y:S01]  /*4e710*/  IADD3 R153, P4, PT, R153, UR12, RZ ;  /* 0x0000000c99997c10 */ /* 0x000fe2000ff9e0ff */
[----:B------:R-:W3:Y:S01]  /*4e720*/  LDL.LU R2, [R1+0xf4] ;  /* 0x0000f40001027983 */ /* 0x000ee20000300800 */
[----:B------:R-:W-:-:S03]  /*4e730*/  IADD3.X R136, PT, PT, R136, UR13, RZ, P5, !PT ;  /* 0x0000000d88887c10 */ /* 0x000fc6000affe4ff */
[----:B------:R1:W-:Y:S01]  /*4e740*/  LDGSTS.E [R190+0x80], desc[UR20][R126.64], P3 ;  /* 0x000800007ebe7fae */ /* 0x0003e200099a1014 */
[----:B------:R-:W-:Y:S02]  /*4e750*/  IADD3.X R152, PT, PT, R152, UR13, RZ, P4, !PT ;  /* 0x0000000d98987c10 */ /* 0x000fe4000a7fe4ff */
[----:B------:R-:W-:Y:S01]  /*4e760*/  IADD3 R169, P5, PT, R169, UR12, RZ ;  /* 0x0000000ca9a97c10 */ /* 0x000fe2000ffbe0ff */
[----:B------:R-:W3:Y:S01]  /*4e770*/  LDL.LU R5, [R1+0x134] ;  /* 0x0001340001057983 */ /* 0x000ee20000300800 */
[----:B-1----:R-:W-:Y:S02]  /*4e780*/  IMAD.MOV.U32 R126, RZ, RZ, R137 ;  /* 0x000000ffff7e7224 */ /* 0x002fe400078e0089 */
[----:B------:R-:W-:Y:S01]  /*4e790*/  IMAD.MOV.U32 R127, RZ, RZ, R136 ;  /* 0x000000ffff7f7224 */ /* 0x000fe200078e0088 */
[----:B------:R-:W-:-:S04]  /*4e7a0*/  IADD3.X R168, PT, PT, R168, UR13, RZ, P5, !PT ;  /* 0x0000000da8a87c10 */ /* 0x000fc8000affe4ff */
[----:B------:R1:W-:Y:S01]  /*4e7b0*/  LDGSTS.E [R190+0x480], desc[UR20][R126.64], P3 ;  /* 0x004800007ebe7fae */ /* 0x0003e200099a1014 */
[----:B------:R-:W-:Y:S02]  /*4e7c0*/  IADD3 R185, P4, PT, R185, UR12, RZ ;  /* 0x0000000cb9b97c10 */ /* 0x000fe4000ff9e0ff */
        /* <DEDUP_REMOVED lines=30> */
[----:B--2---:R-:W-:-:S04]  /*4e9b0*/  IADD3 R7, P5, PT, R7, UR12, RZ ;  /* 0x0000000c07077c10 */ /* 0x004fc8000ffbe0ff */
[----:B------:R-:W-:Y:S01]  /*4e9c0*/  IADD3.X R8, PT, PT, R8, UR13, RZ, P5, !PT ;  /* 0x0000000d08087c10 */ /* 0x000fe2000affe4ff */
[----:B------:R2:W-:Y:S01]  /*4e9d0*/  STL [R1+0x34], R7 ;  /* 0x0000340701007387 */ /* 0x0005e20000100800 */
[----:B-1----:R-:W-:-:S03]  /*4e9e0*/  IMAD.MOV.U32 R126, RZ, RZ, R7 ;  /* 0x000000ffff7e7224 */ /* 0x002fc600078e0007 */
[----:B------:R1:W-:Y:S01]  /*4e9f0*/  STL [R1+0x30], R8 ;  /* 0x0000300801007387 */ /* 0x0003e20000100800 */
[----:B------:R-:W-:-:S03]  /*4ea00*/  IMAD.MOV.U32 R127, RZ, RZ, R8 ;  /* 0x000000ffff7f7224 */ /* 0x000fc600078e0008 */
[----:B--2---:R-:W2:Y:S04]  /*4ea10*/  LDL.LU R7, [R1+0xf0] ;  /* 0x0000f00001077983 */ /* 0x004ea80000300800 */
[----:B-1----:R-:W2:Y:S01]  /*4ea20*/  LDL.LU R8, [R1+0x130] ;  /* 0x0001300001087983 */ /* 0x002ea20000300800 */
[----:B----4-:R-:W-:-:S03]  /*4ea30*/  IADD3 R0, P4, PT, R0, UR12, RZ ;  /* 0x0000000c00007c10 */ /* 0x010fc6000ff9e0ff */
[----:B------:R1:W-:Y:S01]  /*4ea40*/  LDGSTS.E [R190+0x2480], desc[UR20][R126.64], P3 ;  /* 0x024800007ebe7fae */ /* 0x0003e200099a1014 */
[----:B---3--:R-:W-:Y:S02]  /*4ea50*/  IADD3.X R6, PT, PT, R6, UR13, RZ, P4, !PT ;  /* 0x0000000d06067c10 */ /* 0x008fe4000a7fe4ff */
[----:B------:R-:W-:Y:S01]  /*4ea60*/  IADD3 R3, P5, PT, R3, UR12, RZ ;  /* 0x0000000c03037c10 */ /* 0x000fe2000ffbe0ff */
[----:B------:R3:W-:Y:S03]  /*4ea70*/  STL [R1+0x74], R0 ;  /* 0x0000740001007387 */ /* 0x0007e60000100800 */
[----:B------:R-:W-:Y:S01]  /*4ea80*/  IADD3.X R38, PT, PT, R38, UR13, RZ, P5, !PT ;  /* 0x0000000d26267c10 */ /* 0x000fe2000affe4ff */
[----:B-1----:R-:W-:Y:S01]  /*4ea90*/  IMAD.MOV.U32 R126, RZ, RZ, R0 ;  /* 0x000000ffff7e7224 */ /* 0x002fe200078e0000 */
[----:B------:R1:W-:Y:S01]  /*4eaa0*/  STL [R1+0x70], R6 ;  /* 0x0000700601007387 */ /* 0x0003e20000100800 */
[----:B------:R-:W-:-:S03]  /*4eab0*/  IMAD.MOV.U32 R127, RZ, RZ, R6 ;  /* 0x000000ffff7f7224 */ /* 0x000fc600078e0006 */
[----:B------:R4:W-:Y:S04]  /*4eac0*/  STL [R1+0xb4], R3 ;  /* 0x0000b40301007387 */ /* 0x0009e80000100800 */
[----:B---3--:R-:W3:Y:S04]  /*4ead0*/  LDL.LU R0, [R1+0x174] ;  /* 0x0001740001007983 */ /* 0x008ee80000300800 */
[----:B------:R4:W-:Y:S04]  /*4eae0*/  STL [R1+0xb0], R38 ;  /* 0x0000b02601007387 */ /* 0x0009e80000100800 */
[----:B------:R4:W-:Y:S04]  /*4eaf0*/  LDGSTS.E [R190+0x2880], desc[UR20][R126.64], P3 ;  /* 0x028800007ebe7fae */ /* 0x0009e800099a1014 */
[----:B-1----:R-:W3:Y:S01]  /*4eb00*/  LDL.LU R6, [R1+0x1b4] ;  /* 0x0001b40001067983 */ /* 0x002ee20000300800 */
[----:B----4-:R-:W-:-:S03]  /*4eb10*/  IMAD.MOV.U32 R126, RZ, RZ, R3 ;  /* 0x000000ffff7e7224 */ /* 0x010fc600078e0003 */
[----:B------:R-:W4:Y:S01]  /*4eb20*/  LDL.LU R3, [R1+0x170] ;  /* 0x0001700001037983 */ /* 0x000f220000300800 */
[----:B------:R-:W-:-:S03]  /*4eb30*/  IMAD.MOV.U32 R127, RZ, RZ, R38 ;  /* 0x000000ffff7f7224 */ /* 0x000fc600078e0026 */
[----:B------:R-:W4:Y:S01]  /*4eb40*/  LDL.LU R38, [R1+0x1b0] ;  /* 0x0001b00001267983 */ /* 0x000f220000300800 */
[----:B------:R-:W-:Y:S02]  /*4eb50*/  IADD3 R2, P4, PT, R2, UR12, RZ ;  /* 0x0000000c02027c10 */ /* 0x000fe4000ff9e0ff */
[----:B------:R-:W-:Y:S01]  /*4eb60*/  IADD3 R5, P5, PT, R5, UR12, RZ ;  /* 0x0000000c05057c10 */ /* 0x000fe2000ffbe0ff */
[----:B------:R1:W-:Y:S04]  /*4eb70*/  LDGSTS.E [R190+0x2c80], desc[UR20][R126.64], P3 ;  /* 0x02c800007ebe7fae */ /* 0x0003e800099a1014 */
[----:B------:R2:W-:Y:S01]  /*4eb80*/  STL [R1+0xf4], R2 ;  /* 0x0000f40201007387 */ /* 0x0005e20000100800 */
[----:B-1----:R-:W-:Y:S01]  /*4eb90*/  IMAD.MOV.U32 R126, RZ, RZ, R2 ;  /* 0x000000ffff7e7224 */ /* 0x002fe200078e0002 */
[----:B--2---:R-:W-:-:S02]  /*4eba0*/  IADD3.X R7, PT, PT, R7, UR13, RZ, P4, !PT ;  /* 0x0000000d07077c10 */ /* 0x004fc4000a7fe4ff */
[----:B------:R-:W-:-:S03]  /*4ebb0*/  IADD3.X R8, PT, PT, R8, UR13, RZ, P5, !PT ;  /* 0x0000000d08087c10 */ /* 0x000fc6000affe4ff */
        /* <DEDUP_REMOVED lines=14> */
[----:B----4-:R-:W-:-:S03]  /*4eca0*/  IADD3.X R3, PT, PT, R3, UR13, RZ, P4, !PT ;  /* 0x0000000d03037c10 */ /* 0x010fc6000a7fe4ff */
[----:B------:R4:W-:Y:S01]  /*4ecb0*/  STL [R1+0x174], R0 ;  /* 0x0001740001007387 */ /* 0x0009e20000100800 */
[----:B------:R-:W-:-:S03]  /*4ecc0*/  IADD3.X R38, PT, PT, R38, UR13, RZ, P5, !PT ;  /* 0x0000000d26267c10 */ /* 0x000fc6000affe4ff */
[----:B------:R4:W-:Y:S01]  /*4ecd0*/  STL [R1+0x170], R3 ;  /* 0x0001700301007387 */ /* 0x0009e20000100800 */
[----:B-1----:R-:W-:Y:S02]  /*4ece0*/  IMAD.MOV.U32 R126, RZ, RZ, R0 ;  /* 0x000000ffff7e7224 */ /* 0x002fe400078e0000 */
[----:B------:R-:W-:Y:S01]  /*4ecf0*/  IMAD.MOV.U32 R127, RZ, RZ, R3 ;  /* 0x000000ffff7f7224 */ /* 0x000fe200078e0003 */
[----:B------:R1:W-:Y:S04]  /*4ed00*/  STL [R1+0x1b4], R6 ;  /* 0x0001b40601007387 */ /* 0x0003e80000100800 */
[----:B----4-:R-:W4:Y:S04]  /*4ed10*/  LDL.LU R0, [R1+0x274] ;  /* 0x0002740001007983 */ /* 0x010f280000300800 */
[----:B------:R1:W-:Y:S04]  /*4ed20*/  STL [R1+0x1b0], R38 ;  /* 0x0001b02601007387 */ /* 0x0003e80000100800 */
[----:B------:R1:W-:Y:S04]  /*4ed30*/  LDGSTS.E [R190+0x3880], desc[UR20][R126.64], P3 ;  /* 0x038800007ebe7fae */ /* 0x0003e800099a1014 */
[----:B------:R-:W4:Y:S01]  /*4ed40*/  LDL.LU R3, [R1+0x2b4] ;  /* 0x0002b40001037983 */ /* 0x000f220000300800 */
[----:B-1----:R-:W-:-:S03]  /*4ed50*/  IMAD.MOV.U32 R126, RZ, RZ, R6 ;  /* 0x000000ffff7e7224 */ /* 0x002fc600078e0006 */
[----:B------:R-:W4:Y:S01]  /*4ed60*/  LDL.LU R6, [R1+0x270] ;  /* 0x0002700001067983 */ /* 0x000f220000300800 */
[----:B------:R-:W-:-:S03]  /*4ed70*/  IMAD.MOV.U32 R127, RZ, RZ, R38 ;  /* 0x000000ffff7f7224 */ /* 0x000fc600078e0026 */
[----:B------:R-:W4:Y:S04]  /*4ed80*/  LDL.LU R38, [R1+0x2b0] ;  /* 0x0002b00001267983 */ /* 0x000f280000300800 */
[----:B------:R1:W-:Y:S01]  /*4ed90*/  LDGSTS.E [R190+0x3c80], desc[UR20][R126.64], P3 ;  /* 0x03c800007ebe7fae */ /* 0x0003e200099a1014 */
[----:B------:R-:W-:-:S05]  /*4eda0*/  IADD3 R2, P4, PT, R2, UR12, RZ ;  /* 0x0000000c02027c10 */ /* 0x000fca000ff9e0ff */
        /* <DEDUP_REMOVED lines=8> */
[----:B------:R-:W3:Y:S04]  /*4ee30*/  LDL.LU R2, [R1+0x2f4] ;  /* 0x0002f40001027983 */ /* 0x000ee80000300800 */
[----:B------:R2:W-:Y:S04]  /*4ee40*/  STL [R1+0x230], R8 ;  /* 0x0002300801007387 */ /* 0x0005e80000100800 */
[----:B------:R2:W-:Y:S04]  /*4ee50*/  LDGSTS.E [R190+0x4080], desc[UR20][R126.64], P3 ;  /* 0x040800007ebe7fae */ /* 0x0005e800099a1014 */
[----:B-1----:R-:W3:Y:S01]  /*4ee60*/  LDL.LU R5, [R1+0x334] ;  /* 0x0003340001057983 */ /* 0x002ee20000300800 */
[----:B----4-:R-:W-:Y:S01]  /*4ee70*/  IADD3 R0, P4, PT, R0, UR12, RZ ;  /* 0x0000000c00007c10 */ /* 0x010fe2000ff9e0ff */
[----:B--2---:R-:W-:-:S02]  /*4ee80*/  IMAD.MOV.U32 R126, RZ, RZ, R7 ;  /* 0x000000ffff7e7224 */ /* 0x004fc400078e0007 */
[----:B------:R-:W-:Y:S01]  /*4ee90*/  IMAD.MOV.U32 R127, RZ, RZ, R8 ;  /* 0x000000ffff7f7224 */ /* 0x000fe200078e0008 */
[----:B------:R-:W2:Y:S01]  /*4eea0*/  LDL.LU R7, [R1+0x2f0] ;  /* 0x0002f00001077983 */ /* 0x000ea20000300800 */
[----:B------:R-:W-:-:S03]  /*4eeb0*/  IADD3 R3, P5, PT, R3, UR12, RZ ;  /* 0x0000000c03037c10 */ /* 0x000fc6000ffbe0ff */
[----:B------:R-:W4:Y:S04]  /*4eec0*/  LDL.LU R8, [R1+0x330] ;  /* 0x0003300001087983 */ /* 0x000f280000300800 */
        /* <DEDUP_REMOVED lines=32> */
[----:B------:R-:W-:Y:S02]  /*4f0d0*/  IMAD.MOV.U32 R127, RZ, RZ, R8 ;  /* 0x000000ffff7f7224 */ /* 0x000fe400078e0008 */
[----:B-1----:R-:W2:Y:S04]  /*4f0e0*/  LDL.LU R8, [R1+0x3f0] ;  /* 0x0003f00001087983 */ /* 0x002ea80000300800 */
[----:B------:R-:W2:Y:S01]  /*4f0f0*/  LDL.LU R5, [R1+0x430] ;  /* 0x0004300001057983 */ /* 0x000ea20000300800 */
[----:B------:R-:W-:-:S03]  /*4f100*/  IADD3 R0, P5, PT, R0, UR12, RZ ;  /* 0x0000000c00007c10 */ /* 0x000fc6000ffbe0ff */
[----:B------:R1:W-:Y:S01]  /*4f110*/  LDGSTS.E [R190+0x5480], desc[UR20][R126.64], P3 ;  /* 0x054800007ebe7fae */ /* 0x0003e200099a1014 */
[----:B------:R-:W-:-:S03]  /*4f120*/  IADD3.X R38, PT, PT, R38, UR13, RZ, P4, !PT ;  /* 0x0000000d26267c10 */ /* 0x000fc6000a7fe4ff */
[----:B------:R1:W-:Y:S02]  /*4f130*/  STL [R1+0x374], R6 ;  /* 0x0003740601007387 */ /* 0x0003e40000100800 */
[----:B-1----:R-:W-:Y:S01]  /*4f140*/  IMAD.MOV.U32 R126, RZ, RZ, R6 ;  /* 0x000000ffff7e7224 */ /* 0x002fe200078e0006 */
[----:B------:R-:W-:Y:S01]  /*4f150*/  IADD3.X R3, PT, PT, R3, UR13, RZ, P5, !PT ;  /* 0x0000000d03037c10 */ /* 0x000fe2000affe4ff */
[----:B------:R-:W-:Y:S01]  /*4f160*/  IMAD.MOV.U32 R127, RZ, RZ, R38 ;  /* 0x000000ffff7f7224 */ /* 0x000fe200078e0026 */
[----:B------:R-:W-:Y:S04]  /*4f170*/  STL [R1+0x370], R38 ;  /* 0x0003702601007387 */ /* 0x000fe80000100800 */
[----:B------:R-:W-:Y:S04]  /*4f180*/  STL [R1+0x3b4], R0 ;  /* 0x0003b40001007387 */ /* 0x000fe80000100800 */
[----:B------:R1:W-:Y:S04]  /*4f190*/  LDGSTS.E [R190+0x5880], desc[UR20][R126.64], P3 ;  /* 0x058800007ebe7fae */ /* 0x0003e800099a1014 */
[----:B------:R1:W-:Y:S04]  /*4f1a0*/  STL [R1+0x3b0], R3 ;  /* 0x0003b00301007387 */ /* 0x0003e80000100800 */
[----:B------:R-:W2:Y:S01]  /*4f1b0*/  LDL.LU R6, [R1+0x470] ;  /* 0x0004700001067983 */ /* 0x000ea20000300800 */
[----:B-1----:R-:W-:-:S03]  /*4f1c0*/  IMAD.MOV.U32 R127, RZ, RZ, R3 ;  /* 0x000000ffff7f7224 */ /* 0x002fc600078e0003 */
[----:B------:R-:W2:Y:S01]  /*4f1d0*/  LDL.LU R3, [R1+0x474] ;  /* 0x0004740001037983 */ /* 0x000ea20000300800 */
[----:B------:R-:W-:-:S03]  /*4f1e0*/  IMAD.MOV.U32 R126, RZ, RZ, R0 ;  /* 0x000000ffff7e7224 */ /* 0x000fc600078e0000 */
[----:B------:R-:W2:Y:S04]  /*4f1f0*/  LDL.LU R245, [R1+0x4b0] ;  /* 0x0004b00001f57983 */ /* 0x000ea80000300800 */
[----:B------:R-:W2:Y:S04]  /*4f200*/  LDL.LU R0, [R1+0x4b4] ;  /* 0x0004b40001007983 */ /* 0x000ea80000300800 */
[----:B------:R1:W-:Y:S01]  /*4f210*/  LDGSTS.E [R190+0x5c80], desc[UR20][R126.64], P3 ;  /* 0x05c800007ebe7fae */ /* 0x0003e200099a1014 */
[----:B---3--:R-:W-:Y:S02]  /*4f220*/  IADD3 R7, P4, PT, R7, UR12, RZ ;  /* 0x0000000c07077c10 */ /* 0x008fe4000ff9e0ff */
[----:B----4-:R-:W-:-:S03]  /*4f230*/  IADD3 R2, P5, PT, R2, UR12, RZ ;  /* 0x0000000c02027c10 */ /* 0x010fc6000ffbe0ff */
[----:B------:R-:W-:Y:S01]  /*4f240*/  STL [R1+0x3f4], R7 ;  /* 0x0003f40701007387 */ /* 0x000fe20000100800 */
[----:B--2---:R-:W-:Y:S02]  /*4f250*/  IADD3.X R8, PT, PT, R8, UR13, RZ, P4, !PT ;  /* 0x0000000d08087c10 */ /* 0x004fe4000a7fe4ff */
[----:B------:R-:W-:-:S03]  /*4f260*/  IADD3.X R5, PT, PT, R5, UR13, RZ, P5, !PT ;  /* 0x0000000d05057c10 */ /* 0x000fc6000affe4ff */
[----:B------:R2:W-:Y:S01]  /*4f270*/  STL [R1+0x3f0], R8 ;  /* 0x0003f00801007387 */ /* 0x0005e20000100800 */
[----:B-1----:R-:W-:-:S03]  /*4f280*/  IMAD.MOV.U32 R126, RZ, RZ, R7 ;  /* 0x000000ffff7e7224 */ /* 0x002fc600078e0007 */
[----:B------:R-:W-:Y:S01]  /*4f290*/  STL [R1+0x434], R2 ;  /* 0x0004340201007387 */ /* 0x000fe20000100800 */
[----:B------:R-:W-:-:S03]  /*4f2a0*/  IMAD.MOV.U32 R127, RZ, RZ, R8 ;  /* 0x000000ffff7f7224 */ /* 0x000fc600078e0008 */
        /* <DEDUP_REMOVED lines=12> */
[----:B------:R-:W2:Y:S01]  /*4f370*/  LDL.LU R2, [R1+0x5b4] ;  /* 0x0005b40001027983 */ /* 0x000ea20000300800 */
[----:B------:R-:W-:-:S03]  /*4f380*/  IADD3 R0, P5, PT, R0, UR12, RZ ;  /* 0x0000000c00007c10 */ /* 0x000fc6000ffbe0ff */
[----:B------:R-:W-:Y:S01]  /*4f390*/  STL [R1+0x474], R3 ;  /* 0x0004740301007387 */ /* 0x000fe20000100800 */
[----:B------:R-:W-:Y:S01]  /*4f3a0*/  IADD3.X R245, PT, PT, R245, UR13, RZ, P5, !PT ;  /* 0x0000000df5f57c10 */ /* 0x000fe2000affe4ff */
[----:B-1----:R-:W-:Y:S02]  /*4f3b0*/  IMAD.MOV.U32 R126, RZ, RZ, R3 ;  /* 0x000000ffff7e7224 */ /* 0x002fe400078e0003 */
[----:B------:R-:W-:Y:S01]  /*4f3c0*/  IMAD.MOV.U32 R127, RZ, RZ, R6 ;  /* 0x000000ffff7f7224 */ /* 0x000fe200078e0006 */
[----:B------:R1:W-:Y:S04]  /*4f3d0*/  STL [R1+0x470], R6 ;  /* 0x0004700601007387 */ /* 0x0003e80000100800 */
[----:B------:R1:W-:Y:S04]  /*4f3e0*/  STL [R1+0x4b4], R0 ;  /* 0x0004b40001007387 */ /* 0x0003e80000100800 */
[----:B------:R1:W-:Y:S04]  /*4f3f0*/  LDGSTS.E [R190+0x6880], desc[UR20][R126.64], P3 ;  /* 0x068800007ebe7fae */ /* 0x0003e800099a1014 */
[----:B-1----:R-:W2:Y:S04]  /*4f400*/  LDL.LU R6, [R1+0x570] ;  /* 0x0005700001067983 */ /* 0x002ea80000300800 */
[----:B------:R-:W-:Y:S04]  /*4f410*/  STL [R1+0x4b0], R245 ;  /* 0x0004b0f501007387 */ /* 0x000fe80000100800 */
[----:B------:R-:W2:Y:S01]  /*4f420*/  LDL.LU R3, [R1+0x5b0] ;  /* 0x0005b00001037983 */ /* 0x000ea20000300800 */
[----:B------:R-:W-:-:S03]  /*4f430*/  IMAD.MOV.U32 R126, RZ, RZ, R0 ;  /* 0x000000ffff7e7224 */ /* 0x000fc600078e0000 */
[----:B------:R-:W2:Y:S01]  /*4f440*/  LDL.LU R0, [R1+0x628] ;  /* 0x0006280001007983 */ /* 0x000ea20000300800 */
[----:B------:R-:W-:-:S05]  /*4f450*/  IMAD.MOV.U32 R127, RZ, RZ, R245 ;  /* 0x000000ffff7f7224 */ /* 0x000fca00078e00f5 */
        /* <DEDUP_REMOVED lines=14> */
[----:B------:R-:W-:Y:S04]  /*4f540*/  STL [R1+0x534], R7 ;  /* 0x0005340701007387 */ /* 0x000fe80000100800 */
[----:B------:R1:W-:Y:S04]  /*4f550*/  STL [R1+0x530], R8 ;  /* 0x0005300801007387 */ /* 0x0003e80000100800 */
[----:B------:R2:W-:Y:S04]  /*4f560*/  LDGSTS.E [R190+0x7480], desc[UR20][R126.64], P3 ;  /* 0x074800007ebe7fae */ /* 0x0005e800099a1014 */
[----:B------:R-:W-:Y:S01]  /*4f570*/  STL [R1+0x574], R5 ;  /* 0x0005740501007387 */ /* 0x000fe20000100800 */
[----:B------:R-:W-:Y:S01]  /*4f580*/  IADD3.X R6, PT, PT, R6, UR13, RZ, P4, !PT ;  /* 0x0000000d06067c10 */ /* 0x000fe2000a7fe4ff */
[----:B--2---:R-:W-:-:S04]  /*4f590*/  IMAD.MOV.U32 R126, RZ, RZ, R5 ;  /* 0x000000ffff7e7224 */ /* 0x004fc800078e0005 */
[----:B------:R2:W-:Y:S01]  /*4f5a0*/  STL [R1+0x570], R6 ;  /* 0x0005700601007387 */ /* 0x0005e20000100800 */
[----:B------:R-:W-:Y:S01]  /*4f5b0*/  IADD3.X R3, PT, PT, R3, UR13, RZ, P5, !PT ;  /* 0x0000000d03037c10 */ /* 0x000fe2000affe4ff */
[----:B------:R-:W-:Y:S01]  /*4f5c0*/  IMAD.MOV.U32 R127, RZ, RZ, R6 ;  /* 0x000000ffff7f7224 */ /* 0x000fe200078e0006 */
[----:B------:R-:W-:Y:S01]  /*4f5d0*/  IADD3 R0, P4, PT, R0, UR12, RZ ;  /* 0x0000000c00007c10 */ /* 0x000fe2000ff9e0ff */
[----:B------:R-:W-:Y:S04]  /*4f5e0*/  STL [R1+0x5b4], R2 ;  /* 0x0005b40201007387 */ /* 0x000fe80000100800 */
[----:B------:R-:W-:Y:S04]  /*4f5f0*/  STL [R1+0x5b0], R3 ;  /* 0x0005b00301007387 */ /* 0x000fe80000100800 */
[----:B------:R3:W-:Y:S04]  /*4f600*/  STL [R1+0x628], R0 ;  /* 0x0006280001007387 */ /* 0x0007e80000100800 */
[----:B-1----:R-:W4:Y:S04]  /*4f610*/  LDL.LU R8, [R1+0x38] ;  /* 0x0000380001087983 */ /* 0x002f280000300800 */
[----:B------:R1:W-:Y:S04]  /*4f620*/  LDGSTS.E [R190+0x7880], desc[UR20][R126.64], P3 ;  /* 0x078800007ebe7fae */ /* 0x0003e800099a1014 */
[----:B------:R-:W4:Y:S04]  /*4f630*/  LDL.LU R7, [R1+0x3c] ;  /* 0x00003c0001077983 */ /* 0x000f280000300800 */
[----:B--2---:R-:W2:Y:S01]  /*4f640*/  LDL.LU R6, [R1+0x78] ;  /* 0x0000780001067983 */ /* 0x004ea20000300800 */
[----:B-1----:R-:W-:-:S02]  /*4f650*/  IMAD.MOV.U32 R126, RZ, RZ, R2 ;  /* 0x000000ffff7e7224 */ /* 0x002fc400078e0002 */
[----:B------:R-:W-:-:S05]  /*4f660*/  IMAD.MOV.U32 R127, RZ, RZ, R3 ;  /* 0x000000ffff7f7224 */ /* 0x000fca00078e0003 */
[----:B------:R1:W-:Y:S02]  /*4f670*/  LDGSTS.E [R190+0x7c80], desc[UR20][R126.64], P3 ;  /* 0x07c800007ebe7fae */ /* 0x0003e400099a1014 */
[----:B-1----:R-:W-:Y:S02]  /*4f680*/  IMAD.MOV.U32 R126, RZ, RZ, R0 ;  /* 0x000000ffff7e7224 */ /* 0x002fe400078e0000 */
[----:B---3--:R-:W3:Y:S04]  /*4f690*/  LDL.LU R0, [R1+0x7c] ;  /* 0x00007c0001007983 */ /* 0x008ee80000300800 */
[----:B------:R-:W2:Y:S04]  /*4f6a0*/  LDL.LU R38, [R1+0xb8] ;  /* 0x0000b80001267983 */ /* 0x000ea80000300800 */
[----:B------:R-:W2:Y:S01]  /*4f6b0*/  LDL.LU R3, [R1+0xbc] ;  /* 0x0000bc0001037983 */ /* 0x000ea20000300800 */
[----:B------:R-:W-:-:S02]  /*4f6c0*/  LOP3.LUT R2, R4, 0x20, RZ, 0x3c, !PT ;  /* 0x0000002004027812 */ /* 0x000fc400078e3cff */
[----:B------:R-:W-:Y:S02]  /*4f6d0*/  IADD3.X R123, PT, PT, R123, UR13, RZ, P4, !PT ;  /* 0x0000000d7b7b7c10 */ /* 0x000fe4000a7fe4ff */
[----:B------:R-:W-:Y:S01]  /*4f6e0*/  IADD3 R139, P5, PT, R139, UR12, RZ ;  /* 0x0000000c8b8b7c10 */ /* 0x000fe2000ffbe0ff */
[----:B------:R-:W-:Y:S02]  /*4f6f0*/  VIADD R190, R2, UR5 ;  /* 0x0000000502be7c36 */ /* 0x000fe40008000000 */
[----:B------:R-:W-:Y:S01]  /*4f700*/  IMAD.MOV.U32 R127, RZ, RZ, R123 ;  /* 0x000000ffff7f7224 */ /* 0x000fe200078e007b */
[----:B------:R-:W-:Y:S01]  /*4f710*/  IADD3.X R138, PT, PT, R138, UR13, RZ, P5, !PT ;  /* 0x0000000d8a8a7c10 */ /* 0x000fe2000affe4ff */
[----:B------:R-:W2:Y:S01]  /*4f720*/  LDL.LU R2, [R1+0xfc] ;  /* 0x0000fc0001027983 */ /* 0x000ea20000300800 */
[----:B------:R-:W-:-:S03]  /*4f730*/  IADD3 R155, P4, PT, R155, UR12, RZ ;  /* 0x0000000c9b9b7c10 */ /* 0x000fc6000ff9e0ff */
[----:B------:R1:W-:Y:S01]  /*4f740*/  LDGSTS.E [R190+0x100], desc[UR20][R126.64], P3 ;  /* 0x001000007ebe7fae */ /* 0x0003e200099a1014 */
[----:B------:R-:W-:Y:S02]  /*4f750*/  IADD3.X R154, PT, PT, R154, UR13, RZ, P4, !PT ;  /* 0x0000000d9a9a7c10 */ /* 0x000fe4000a7fe4ff */
[----:B------:R-:W-:Y:S01]  /*4f760*/  IADD3 R171, P5, PT, R171, UR12, RZ ;  /* 0x0000000cabab7c10 */ /* 0x000fe2000ffbe0ff */
[----:B------:R-:W2:Y:S01]  /*4f770*/  LDL.LU R5, [R1+0x13c] ;  /* 0x00013c0001057983 */ /* 0x000ea20000300800 */
        /* <DEDUP_REMOVED lines=38> */
[----:B-1----:R-:W-:-:S03]  /*4f9e0*/  IMAD.MOV.U32 R126, RZ, RZ, R7 ;  /* 0x000000ffff7e7224 */ /* 0x002fc600078e0007 */
[----:B------:R1:W-:Y:S01]  /*4f9f0*/  STL [R1+0x38], R8 ;  /* 0x0000380801007387 */ /* 0x0003e20000100800 */
[----:B------:R-:W-:-:S03]  /*4fa00*/  IMAD.MOV.U32 R127, RZ, RZ, R8 ;  /* 0x000000ffff7f7224 */ /* 0x000fc600078e0008 */
[----:B----4-:R-:W4:Y:S04]  /*4fa10*/  LDL.LU R7, [R1+0xf8] ;  /* 0x0000f80001077983 */ /* 0x010f280000300800 */
[----:B-1----:R-:W4:Y:S04]  /*4fa20*/  LDL.LU R8, [R1+0x138] ;  /* 0x0001380001087983 */ /* 0x002f280000300800 */
[----:B------:R1:W-:Y:S01]  /*4fa30*/  LDGSTS.E [R190+0x2500], desc[UR20][R126.64], P3 ;  /* 0x025000007ebe7fae */ /* 0x0003e200099a1014 */
[----:B---3--:R-:W-:-:S04]  /*4fa40*/  IADD3 R0, P4, PT, R0, UR12, RZ ;  /* 0x0000000c00007c10 */ /* 0x008fc8000ff9e0ff */
[----:B--2---:R-:W-:Y:S02]  /*4fa50*/  IADD3.X R6, PT, PT, R6, UR13, RZ, P4, !PT ;  /* 0x0000000d06067c10 */ /* 0x004fe4000a7fe4ff */
[----:B------:R-:W-:Y:S01]  /*4fa60*/  IADD3 R3, P5, PT, R3, UR12, RZ ;  /* 0x0000000c03037c10 */ /* 0x000fe2000ffbe0ff */
[----:B------:R2:W-:Y:S01]  /*4fa70*/  STL [R1+0x7c], R0 ;  /* 0x00007c0001007387 */ /* 0x0005e20000100800 */
[----:B-1----:R-:W-:Y:S02]  /*4fa80*/  IMAD.MOV.U32 R126, RZ, RZ, R0 ;  /* 0x000000ffff7e7224 */ /* 0x002fe400078e0000 */
[----:B------:R-:W-:Y:S01]  /*4fa90*/  IADD3.X R38, PT, PT, R38, UR13, RZ, P5, !PT ;  /* 0x0000000d26267c10 */ /* 0x000fe2000affe4ff */
[----:B------:R-:W-:Y:S01]  /*4faa0*/  IMAD.MOV.U32 R127, RZ, RZ, R6 ;  /* 0x000000ffff7f7224 */ /* 0x000fe200078e0006 */
[----:B------:R1:W-:Y:S04]  /*4fab0*/  STL [R1+0x78], R6 ;  /* 0x0000780601007387 */ /* 0x0003e80000100800 */
[----:B------:R3:W-:Y:S04]  /*4fac0*/  STL [R1+0xbc], R3 ;  /* 0x0000bc0301007387 */ /* 0x0007e80000100800 */
[----:B--2---:R-:W2:Y:S04]  /*4fad0*/  LDL.LU R0, [R1+0x17c] ;  /* 0x00017c0001007983 */ /* 0x004ea80000300800 */
[----:B------:R3:W-:Y:S04]  /*4fae0*/  STL [R1+0xb8], R38 ;  /* 0x0000b82601007387 */ /* 0x0007e80000100800 */
[----:B------:R3:W-:Y:S04]  /*4faf0*/  LDGSTS.E [R190+0x2900], desc[UR20][R126.64], P3 ;  /* 0x029000007ebe7fae */ /* 0x0007e800099a1014 */
[----:B-1----:R-:W2:Y:S01]  /*4fb00*/  LDL.LU R6, [R1+0x1bc] ;  /* 0x0001bc0001067983 */ /* 0x002ea20000300800 */
[----:B---3--:R-:W-:-:S03]  /*4fb10*/  IMAD.MOV.U32 R126, RZ, RZ, R3 ;  /* 0x000000ffff7e7224 */ /* 0x008fc600078e0003 */
        /* <DEDUP_REMOVED lines=9> */
[----:B------:R-:W-:-:S03]  /*4fbb0*/  IADD3.X R8, PT, PT, R8, UR13, RZ, P5, !PT ;  /* 0x0000000d08087c10 */ /* 0x000fc6000affe4ff */
[----:B------:R-:W-:Y:S01]  /*4fbc0*/  IMAD.MOV.U32 R127, RZ, RZ, R7 ;  /* 0x000000ffff7f7224 */ /* 0x000fe200078e0007 */
[----:B------:R1:W-:Y:S04]  /*4fbd0*/  STL [R1+0xf8], R7 ;  /* 0x0000f80701007387 */ /* 0x0003e80000100800 */
[----:B------:R4:W-:Y:S04]  /*4fbe0*/  STL [R1+0x13c], R5 ;  /* 0x00013c0501007387 */ /* 0x0009e80000100800 */
[----:B------:R-:W3:Y:S04]  /*4fbf0*/  LDL.LU R2, [R1+0x1fc] ;  /* 0x0001fc0001027983 */ /* 0x000ee80000300800 */
[----:B------:R2:W-:Y:S04]  /*4fc00*/  STL [R1+0x138], R8 ;  /* 0x0001380801007387 */ /* 0x0005e80000100800 */
[----:B------:R4:W-:Y:S04]  /*4fc10*/  LDGSTS.E [R190+0x3100], desc[UR20][R126.64], P3 ;  /* 0x031000007ebe7fae */ /* 0x0009e800099a1014 */
[----:B-1----:R-:W3:Y:S01]  /*4fc20*/  LDL.LU R7, [R1+0x23c] ;  /* 0x00023c0001077983 */ /* 0x002ee20000300800 */
[----:B----4-:R-:W-:Y:S01]  /*4fc30*/  IMAD.MOV.U32 R126, RZ, RZ, R5 ;  /* 0x000000ffff7e7224 */ /* 0x010fe200078e0005 */
[----:B--2---:R-:W-:-:S02]  /*4fc40*/  IADD3 R0, P4, PT, R0, UR12, RZ ;  /* 0x0000000c00007c10 */ /* 0x004fc4000ff9e0ff */
[----:B------:R-:W2:Y:S01]  /*4fc50*/  LDL.LU R5, [R1+0x1f8] ;  /* 0x0001f80001057983 */ /* 0x000ea20000300800 */
[----:B------:R-:W-:-:S03]  /*4fc60*/  IMAD.MOV.U32 R127, RZ, RZ, R8 ;  /* 0x000000ffff7f7224 */ /* 0x000fc600078e0008 */
[----:B------:R-:W4:Y:S04]  /*4fc70*/  LDL.LU R8, [R1+0x238] ;  /* 0x0002380001087983 */ /* 0x000f280000300800 */
[----:B------:R1:W-:Y:S01]  /*4fc80*/  LDGSTS.E [R190+0x3500], desc[UR20][R126.64], P3 ;  /* 0x035000007ebe7fae */ /* 0x0003e200099a1014 */
[----:B------:R-:W-:-:S03]  /*4fc90*/  IADD3 R6, P5, PT, R6, UR12, RZ ;  /* 0x0000000c06067c10 */ /* 0x000fc6000ffbe0ff */
[----:B------:R3:W-:Y:S02]  /*4fca0*/  STL [R1+0x17c], R0 ;  /* 0x00017c0001007387 */ /* 0x0007e40000100800 */
[----:B---3--:R-:W-:Y:S01]  /*4fcb0*/  IADD3.X R3, PT, PT, R3, UR13, RZ, P4, !PT ;  /* 0x0000000d03037c10 */ /* 0x008fe2000a7fe4ff */
[----:B-1----:R-:W-:Y:S01]  /*4fcc0*/  IMAD.MOV.U32 R126, RZ, RZ, R0 ;  /* 0x000000ffff7e7224 */ /* 0x002fe200078e0000 */
        /* <DEDUP_REMOVED lines=8> */
[----:B---3--:R-:W-:-:S03]  /*4fd50*/  IMAD.MOV.U32 R126, RZ, RZ, R6 ;  /* 0x000000ffff7e7224 */ /* 0x008fc600078e0006 */
[----:B------:R-:W3:Y:S01]  /*4fd60*/  LDL.LU R6, [R1+0x278] ;  /* 0x0002780001067983 */ /* 0x000ee20000300800 */
[----:B------:R-:W-:-:S03]  /*4fd70*/  IMAD.MOV.U32 R127, RZ, RZ, R38 ;  /* 0x000000ffff7f7224 */ /* 0x000fc600078e0026 */
[----:B------:R-:W3:Y:S04]  /*4fd80*/  LDL.LU R38, [R1+0x2b8] ;  /* 0x0002b80001267983 */ /* 0x000ee80000300800 */
[----:B------:R1:W-:Y:S01]  /*4fd90*/  LDGSTS.E [R190+0x3d00], desc[UR20][R126.64], P3 ;  /* 0x03d000007ebe7fae */ /* 0x0003e200099a1014 */
[----:B------:R-:W-:-:S05]  /*4fda0*/  IADD3 R2, P4, PT, R2, UR12, RZ ;  /* 0x0000000c02027c10 */ /* 0x000fca000ff9e0ff */
[----:B------:R2:W-:Y:S01]  /*4fdb0*/  STL [R1+0x1fc], R2 ;  /* 0x0001fc0201007387 */ /* 0x0005e20000100800 */
[----:B-1----:R-:W-:Y:S01]  /*4fdc0*/  IMAD.MOV.U32 R126, RZ, RZ, R2 ;  /* 0x000000ffff7e7224 */ /* 0x002fe200078e0002 */
[----:B------:R-:W-:Y:S02]  /*4fdd0*/  IADD3 R7, P5, PT, R7, UR12, RZ ;  /* 0x0000000c07077c10 */ /* 0x000fe4000ffbe0ff */
[----:B--2---:R-:W-:Y:S02]  /*4fde0*/  IADD3.X R5, PT, PT, R5, UR13, RZ, P4, !PT ;  /* 0x0000000d05057c10 */ /* 0x004fe4000a7fe4ff */
[----:B----4-:R-:W-:-:S03]  /*4fdf0*/  IADD3.X R8, PT, PT, R8, UR13, RZ, P5, !PT ;  /* 0x0000000d08087c10 */ /* 0x010fc6000affe4ff */
[----:B------:R-:W-:Y:S01]  /*4fe00*/  IMAD.MOV.U32 R127, RZ, RZ, R5 ;  /* 0x000000ffff7f7224 */ /* 0x000fe200078e0005 */
[----:B------:R1:W-:Y:S04]  /*4fe10*/  STL [R1+0x1f8], R5 ;  /* 0x0001f80501007387 */ /* 0x0003e80000100800 */
[----:B------:R2:W-:Y:S04]  /*4fe20*/  STL [R1+0x23c], R7 ;  /* 0x00023c0701007387 */ /* 0x0005e80000100800 */
[----:B------:R-:W4:Y:S04]  /*4fe30*/  LDL.LU R2, [R1+0x2fc] ;  /* 0x0002fc0001027983 */ /* 0x000f280000300800 */
[----:B------:R2:W-:Y:S04]  /*4fe40*/  STL [R1+0x238], R8 ;  /* 0x0002380801007387 */ /* 0x0005e80000100800 */
[----:B------:R2:W-:Y:S04]  /*4fe50*/  LDGSTS.E [R190+0x4100], desc[UR20][R126.64], P3 ;  /* 0x041000007ebe7fae */ /* 0x0005e800099a1014 */
[----:B-1----:R-:W4:Y:S01]  /*4fe60*/  LDL.LU R5, [R1+0x33c] ;  /* 0x00033c0001057983 */ /* 0x002f220000300800 */
[----:B--2---:R-:W-:Y:S01]  /*4fe70*/  IMAD.MOV.U32 R126, RZ, RZ, R7 ;  /* 0x000000ffff7e7224 */ /* 0x004fe200078e0007 */
[----:B------:R-:W-:-:S02]  /*4fe80*/  IADD3 R0, P4, PT, R0, UR12, RZ ;  /* 0x0000000c00007c10 */ /* 0x000fc4000ff9e0ff */
[----:B------:R-:W2:Y:S01]  /*4fe90*/  LDL.LU R7, [R1+0x2f8] ;  /* 0x0002f80001077983 */ /* 0x000ea20000300800 */
[----:B------:R-:W-:-:S03]  /*4fea0*/  IMAD.MOV.U32 R127, RZ, RZ, R8 ;  /* 0x000000ffff7f7224 */ /* 0x000fc600078e0008 */
[----:B------:R-:W2:Y:S04]  /*4feb0*/  LDL.LU R8, [R1+0x338] ;  /* 0x0003380001087983 */ /* 0x000ea80000300800 */
[----:B------:R1:W-:Y:S01]  /*4fec0*/  LDGSTS.E [R190+0x4500], desc[UR20][R126.64], P3 ;  /* 0x045000007ebe7fae */ /* 0x0003e200099a1014 */
[----:B------:R-:W-:-:S03]  /*4fed0*/  IADD3 R3, P5, PT, R3, UR12, RZ ;  /* 0x0000000c03037c10 */ /* 0x000fc6000ffbe0ff */
[----:B------:R-:W-:Y:S01]  /*4fee0*/  STL [R1+0x27c], R0 ;  /* 0x00027c0001007387 */ /* 0x000fe20000100800 */
[----:B---3--:R-:W-:Y:S01]  /*4fef0*/  IADD3.X R6, PT, PT, R6, UR13, RZ, P4, !PT ;  /* 0x0000000d06067c10 */ /* 0x008fe2000a7fe4ff */
[----:B-1----:R-:W-:Y:S01]  /*4ff00*/  IMAD.MOV.U32 R126, RZ, RZ, R0 ;  /* 0x000000ffff7e7224 */ /* 0x002fe200078e0000 */
[----:B------:R-:W-:-:S03]  /*4ff10*/  IADD3.X R38, PT, PT, R38, UR13, RZ, P5, !PT ;  /* 0x0000000d26267c10 */ /* 0x000fc6000affe4ff */
[----:B------:R-:W-:Y:S01]  /*4ff20*/  IMAD.MOV.U32 R127, RZ, RZ, R6 ;  /* 0x000000ffff7f7224 */ /* 0x000fe200078e0006 */
[----:B------:R1:W-:Y:S04]  /*4ff30*/  STL [R1+0x278], R6 ;  /* 0x0002780601007387 */ /* 0x0003e80000100800 */
[----:B------:R-:W-:Y:S04]  /*4ff40*/  STL [R1+0x2bc], R3 ;  /* 0x0002bc0301007387 */ /* 0x000fe80000100800 */
[----:B------:R3:W-:Y:S04]  /*4ff50*/  LDGSTS.E [R190+0x4900], desc[UR20][R126.64], P3 ;  /* 0x049000007ebe7fae */ /* 0x0007e800099a1014 */
[----:B-1----:R-:W2:Y:S04]  /*4ff60*/  LDL.LU R6, [R1+0x37c] ;  /* 0x00037c0001067983 */ /* 0x002ea80000300800 */
[----:B------:R1:W-:Y:S04]  /*4ff70*/  STL [R1+0x2b8], R38 ;  /* 0x0002b82601007387 */ /* 0x0003e80000100800 */
[----:B------:R-:W2:Y:S01]  /*4ff80*/  LDL.LU R0, [R1+0x3bc] ;  /* 0x0003bc0001007983 */ /* 0x000ea20000300800 */
[----:B---3--:R-:W-:-:S03]  /*4ff90*/  IMAD.MOV.U32 R127, RZ, RZ, R38 ;  /* 0x000000ffff7f7224 */ /* 0x008fc600078e0026 */
[----:B-1----:R-:W3:Y:S01]  /*4ffa0*/  LDL.LU R38, [R1+0x378] ;  /* 0x0003780001267983 */ /* 0x002ee20000300800 */
[----:B------:R-:W-:-:S03]  /*4ffb0*/  IMAD.MOV.U32 R126, RZ, RZ, R3 ;  /* 0x000000ffff7e7224 */ /* 0x000fc600078e0003 */
[----:B------:R-:W3:Y:S04]  /*4ffc0*/  LDL.LU R3, [R1+0x3b8] ;  /* 0x0003b80001037983 */ /* 0x000ee80000300800 */
[----:B------:R1:W-:Y:S01]  /*4ffd0*/  LDGSTS.E [R190+0x4d00], desc[UR20][R126.64], P3 ;  /* 0x04d000007ebe7fae */ /* 0x0003e200099a1014 */
[----:B----4-:R-:W-:-:S05]  /*4ffe0*/  IADD3 R2, P4, PT, R2, UR12, RZ ;  /* 0x0000000c02027c10 */ /* 0x010fca000ff9e0ff */
[----:B------:R-:W-:Y:S01]  /*4fff0*/  STL [R1+0x2fc], R2 ;  /* 0x0002fc0201007387 */ /* 0x000fe20000100800 */
[----:B-1----:R-:W-:Y:S01]  /*50000*/  IMAD.MOV.U32 R126, RZ, RZ, R2 ;  /* 0x000000ffff7e7224 */ /* 0x002fe200078e0002 */
[----:B------:R-:W-:Y:S02]  /*50010*/  IADD3 R5, P5, PT, R5, UR12, RZ ;  /* 0x0000000c05057c10 */ /* 0x000fe4000ffbe0ff */
[----:B--2---:R-:W-:Y:S02]  /*50020*/  IADD3.X R7, PT, PT, R7, UR13, RZ, P4, !PT ;  /* 0x0000000d07077c10 */ /* 0x004fe4000a7fe4ff */
[----:B------:R-:W-:-:S03]  /*50030*/  IADD3.X R8, PT, PT, R8, UR13, RZ, P5, !PT ;  /* 0x0000000d08087c10 */ /* 0x000fc6000affe4ff */
[----:B------:R-:W-:Y:S01]  /*50040*/  IMAD.MOV.U32 R127, RZ, RZ, R7 ;  /* 0x000000ffff7f7224 */ /* 0x000fe200078e0007 */
[----:B------:R1:W-:Y:S04]  /*50050*/  STL [R1+0x2f8], R7 ;  /* 0x0002f80701007387 */ /* 0x0003e80000100800 */
[----:B------:R-:W-:Y:S04]  /*50060*/  STL [R1+0x33c], R5 ;  /* 0x00033c0501007387 */ /* 0x000fe80000100800 */
[----:B------:R2:W-:Y:S04]  /*50070*/  LDGSTS.E [R190+0x5100], desc[UR20][R126.64], P3 ;  /* 0x051000007ebe7fae */ /* 0x0005e800099a1014 */
[----:B-1----:R-:W4:Y:S04]  /*50080*/  LDL.LU R7, [R1+0x3fc] ;  /* 0x0003fc0001077983 */ /* 0x002f280000300800 */
[----:B------:R1:W-:Y:S04]  /*50090*/  STL [R1+0x338], R8 ;  /* 0x0003380801007387 */ /* 0x0003e80000100800 */
[----:B------:R-:W4:Y:S01]  /*500a0*/  LDL.LU R2, [R1+0x43c] ;  /* 0x00043c0001027983 */ /* 0x000f220000300800 */
[----:B--2---:R-:W-:-:S02]  /*500b0*/  IMAD.MOV.U32 R127, RZ, RZ, R8 ;  /* 0x000000ffff7f7224 */ /* 0x004fc400078e0008 */
[----:B------:R-:W-:Y:S01]  /*500c0*/  IMAD.MOV.U32 R126, RZ, RZ, R5 ;  /* 0x000000ffff7e7224 */ /* 0x000fe200078e0005 */
[----:B-1----:R-:W2:Y:S04]  /*500d0*/  LDL.LU R8, [R1+0x3f8] ;  /* 0x0003f80001087983 */ /* 0x002ea80000300800 */
[----:B------:R-:W2:Y:S01]  /*500e0*/  LDL.LU R5, [R1+0x438] ;  /* 0x0004380001057983 */ /* 0x000ea20000300800 */
[----:B------:R-:W-:-:S03]  /*500f0*/  IADD3 R6, P4, PT, R6, UR12, RZ ;  /* 0x0000000c06067c10 */ /* 0x000fc6000ff9e0ff */
[----:B------:R1:W-:Y:S01]  /*50100*/  LDGSTS.E [R190+0x5500], desc[UR20][R126.64], P3 ;  /* 0x055000007ebe7fae */ /* 0x0003e200099a1014 */
[----:B------:R-:W-:Y:S02]  /*50110*/  IADD3 R0, P5, PT, R0, UR12, RZ ;  /* 0x0000000c00007c10 */ /* 0x000fe4000ffbe0ff */
[----:B---3--:R-:W-:Y:S01]  /*50120*/  IADD3.X R38, PT, PT, R38, UR13, RZ, P4, !PT ;  /* 0x0000000d26267c10 */ /* 0x008fe2000a7fe4ff */
[----:B-1----:R-:W-:Y:S01]  /*50130*/  IMAD.MOV.U32 R126, RZ, RZ, R6 ;  /* 0x000000ffff7e7224 */ /* 0x002fe200078e0006 */
[----:B------:R1:W-:Y:S01]  /*50140*/  STL [R1+0x37c], R6 ;  /* 0x00037c0601007387 */ /* 0x0003e20000100800 */
[----:B------:R-:W-:Y:S02]  /*50150*/  IADD3.X R3, PT, PT, R3, UR13, RZ, P5, !PT ;  /* 0x0000000d03037c10 */ /* 0x000fe4000affe4ff */
[----:B------:R-:W-:Y:S01]  /*50160*/  IMAD.MOV.U32 R127, RZ, RZ, R38 ;  /* 0x000000ffff7f7224 */ /* 0x000fe200078e0026 */
[----:B------:R-:W-:Y:S04]  /*50170*/  STL [R1+0x378], R38 ;  /* 0x0003782601007387 */ /* 0x000fe80000100800 */
[----:B------:R-:W-:Y:S04]  /*50180*/  STL [R1+0x3bc], R0 ;  /* 0x0003bc0001007387 */ /* 0x000fe80000100800 */
[----:B------:R3:W-:Y:S04]  /*50190*/  LDGSTS.E [R190+0x5900], desc[UR20][R126.64], P3 ;  /* 0x059000007ebe7fae */ /* 0x0007e800099a1014 */
[----:B------:R3:W-:Y:S04]  /*501a0*/  STL [R1+0x3b8], R3 ;  /* 0x0003b80301007387 */ /* 0x0007e80000100800 */
[----:B-1----:R-:W2:Y:S01]  /*501b0*/  LDL.LU R6, [R1+0x478] ;  /* 0x0004780001067983 */ /* 0x002ea20000300800 */
[----:B---3--:R-:W-:-:S03]  /*501c0*/  IMAD.MOV.U32 R127, RZ, RZ, R3 ;  /* 0x000000ffff7f7224 */ /* 0x008fc600078e0003 */
[----:B------:R-:W3:Y:S01]  /*501d0*/  LDL.LU R3, [R1+0x47c] ;  /* 0x00047c0001037983 */ /* 0x000ee20000300800 */
[----:B------:R-:W-:-:S03]  /*501e0*/  IMAD.MOV.U32 R126, RZ, RZ, R0 ;  /* 0x000000ffff7e7224 */ /* 0x000fc600078e0000 */
[----:B------:R-:W3:Y:S04]  /*501f0*/  LDL.LU R245, [R1+0x4b8] ;  /* 0x0004b80001f57983 */ /* 0x000ee80000300800 */
[----:B------:R-:W3:Y:S04]  /*50200*/  LDL.LU R0, [R1+0x4bc] ;  /* 0x0004bc0001007983 */ /* 0x000ee80000300800 */
[----:B------:R1:W-:Y:S01]  /*50210*/  LDGSTS.E [R190+0x5d00], desc[UR20][R126.64], P3 ;  /* 0x05d000007ebe7fae */ /* 0x0003e200099a1014 */
[----:B----4-:R-:W-:Y:S02]  /*50220*/  IADD3 R7, P4, PT, R7, UR12, RZ ;  /* 0x0000000c07077c10 */ /* 0x010fe4000ff9e0ff */
[----:B------:R-:W-:-:S03]  /*50230*/  IADD3 R2, P5, PT, R2, UR12, RZ ;  /* 0x0000000c02027c10 */ /* 0x000fc6000ffbe0ff */
[----:B------:R-:W-:Y:S01]  /*50240*/  STL [R1+0x3fc], R7 ;  /* 0x0003fc0701007387 */ /* 0x000fe20000100800 */
[----:B--2---:R-:W-:Y:S02]  /*50250*/  IADD3.X R8, PT, PT, R8, UR13, RZ, P4, !PT ;  /* 0x0000000d08087c10 */ /* 0x004fe4000a7fe4ff */
[----:B------:R-:W-:-:S03]  /*50260*/  IADD3.X R5, PT, PT, R5, UR13, RZ, P5, !PT ;  /* 0x0000000d05057c10 */ /* 0x000fc6000affe4ff */
[----:B------:R2:W-:Y:S04]  /*50270*/  STL [R1+0x3f8], R8 ;  /* 0x0003f80801007387 */ /* 0x0005e80000100800 */
[----:B------:R-:W-:Y:S04]  /*50280*/  STL [R1+0x43c], R2 ;  /* 0x00043c0201007387 */ /* 0x000fe80000100800 */
[----:B------:R4:W-:Y:S04]  /*50290*/  STL [R1+0x438], R5 ;  /* 0x0004380501007387 */ /* 0x0009e80000100800 */
[----:B------:R-:W3:Y:S01]  /*502a0*/  LDL.LU R229, [R1+0x4f8] ;  /* 0x0004f80001e57983 */ /* 0x000ee20000300800 */
[----:B-1----:R-:W-:-:S03]  /*502b0*/  IMAD.MOV.U32 R126, RZ, RZ, R7 ;  /* 0x000000ffff7e7224 */ /* 0x002fc600078e0007 */
[----:B------:R-:W3:Y:S01]  /*502c0*/  LDL.LU R38, [R1+0x4fc] ;  /* 0x0004fc0001267983 */ /* 0x000ee20000300800 */
[----:B------:R-:W-:-:S03]  /*502d0*/  IMAD.MOV.U32 R127, RZ, RZ, R8 ;  /* 0x000000ffff7f7224 */ /* 0x000fc600078e0008 */
[----:B--2---:R-:W2:Y:S04]  /*502e0*/  LDL.LU R8, [R1+0x538] ;  /* 0x0005380001087983 */ /* 0x004ea80000300800 */
[----:B------:R-:W2:Y:S04]  /*502f0*/  LDL.LU R7, [R1+0x53c] ;  /* 0x00053c0001077983 */ /* 0x000ea80000300800 */
[----:B------:R1:W-:Y:S02]  /*50300*/  LDGSTS.E [R190+0x6100], desc[UR20][R126.64], P3 ;  /* 0x061000007ebe7fae */ /* 0x0003e400099a1014 */
[----:B-1----:R-:W-:Y:S01]  /*50310*/  IMAD.MOV.U32 R126, RZ, RZ, R2 ;  /* 0x000000ffff7e7224 */ /* 0x002fe200078e0002 */
[----:B---3--:R-:W-:Y:S01]  /*50320*/  IADD3 R3, P4, PT, R3, UR12, RZ ;  /* 0x0000000c03037c10 */ /* 0x008fe2000ff9e0ff */
[----:B------:R-:W-:-:S02]  /*50330*/  IMAD.MOV.U32 R127, RZ, RZ, R5 ;  /* 0x000000ffff7f7224 */ /* 0x000fc400078e0005 */
[----:B----4-:R-:W3:Y:S01]  /*50340*/  LDL.LU R5, [R1+0x57c] ;  /* 0x00057c0001057983 */ /* 0x010ee20000300800 */
[----:B------:R-:W-:-:S03]  /*50350*/  IADD3.X R6, PT, PT, R6, UR13, RZ, P4, !PT ;  /* 0x0000000d06067c10 */ /* 0x000fc6000a7fe4ff */
[----:B------:R-:W4:Y:S01]  /*50360*/  LDL.LU R2, [R1+0x5bc] ;  /* 0x0005bc0001027983 */ /* 0x000f220000300800 */
[----:B------:R-:W-:-:S03]  /*50370*/  IADD3 R0, P5, PT, R0, UR12, RZ ;  /* 0x0000000c00007c10 */ /* 0x000fc6000ffbe0ff */
[----:B------:R-:W-:Y:S01]  /*50380*/  STL [R1+0x47c], R3 ;  /* 0x00047c0301007387 */ /* 0x000fe20000100800 */
[----:B------:R-:W-:-:S03]  /*50390*/  IADD3.X R245, PT, PT, R245, UR13, RZ, P5, !PT ;  /* 0x0000000df5f57c10 */ /* 0x000fc6000affe4ff */
[----:B------:R1:W-:Y:S04]  /*503a0*/  LDGSTS.E [R190+0x6500], desc[UR20][R126.64], P3 ;  /* 0x065000007ebe7fae */ /* 0x0003e800099a1014 */
[----:B------:R1:W-:Y:S04]  /*503b0*/  STL [R1+0x478], R6 ;  /* 0x0004780601007387 */ /* 0x0003e80000100800 */
[----:B------:R1:W-:Y:S02]  /*503c0*/  STL [R1+0x4bc], R0 ;  /* 0x0004bc0001007387 */ /* 0x0003e40000100800 */
[----:B-1----:R-:W-:-:S02]  /*503d0*/  IMAD.MOV.U32 R127, RZ, RZ, R6 ;  /* 0x000000ffff7f7224 */ /* 0x002fc400078e0006 */
[----:B------:R-:W4:Y:S01]  /*503e0*/  LDL.LU R6, [R1+0x578] ;  /* 0x0005780001067983 */ /* 0x000f220000300800 */
[----:B------:R-:W-:-:S03]  /*503f0*/  IMAD.MOV.U32 R126, RZ, RZ, R3 ;  /* 0x000000ffff7e7224 */ /* 0x000fc600078e0003 */
[----:B------:R-:W-:Y:S04]  /*50400*/  STL [R1+0x4b8], R245 ;  /* 0x0004b8f501007387 */ /* 0x000fe80000100800 */
[----:B------:R-:W4:Y:S04]  /*50410*/  LDL.LU R3, [R1+0x5b8] ;  /* 0x0005b80001037983 */ /* 0x000f280000300800 */
[----:B------:R1:W-:Y:S02]  /*50420*/  LDGSTS.E [R190+0x6900], desc[UR20][R126.64], P3 ;  /* 0x069000007ebe7fae */ /* 0x0003e400099a1014 */
[----:B-1----:R-:W-:-:S02]  /*50430*/  IMAD.MOV.U32 R126, RZ, RZ, R0 ;  /* 0x000000ffff7e7224 */ /* 0x002fc400078e0000 */
[----:B------:R-:W4:Y:S01]  /*50440*/  LDL.LU R0, [R1+0x5ec] ;  /* 0x0005ec0001007983 */ /* 0x000f220000300800 */
[----:B------:R-:W-:-:S05]  /*50450*/  IMAD.MOV.U32 R127, RZ, RZ, R245 ;  /* 0x000000ffff7f7224 */ /* 0x000fca00078e00f5 */
[----:B------:R1:W-:Y:S01]  /*50460*/  LDGSTS.E [R190+0x6d00], desc[UR20][R126.64], P3 ;  /* 0x06d000007ebe7fae */ /* 0x0003e200099a1014 */
[----:B------:R-:W-:-:S04]  /*50470*/  IADD3 R38, P4, PT, R38, UR12, RZ ;  /* 0x0000000c26267c10 */ /* 0x000fc8000ff9e0ff */
[----:B------:R-:W-:Y:S01]  /*50480*/  IADD3.X R229, PT, PT, R229, UR13, RZ, P4, !PT ;  /* 0x0000000de5e57c10 */ /* 0x000fe2000a7fe4ff */
[----:B-1----:R-:W-:Y:S01]  /*50490*/  IMAD.MOV.U32 R126, RZ, RZ, R38 ;  /* 0x000000ffff7e7224 */ /* 0x002fe200078e0026 */
[----:B--2---:R-:W-:-:S03]  /*504a0*/  IADD3 R7, P5, PT, R7, UR12, RZ ;  /* 0x0000000c07077c10 */ /* 0x004fc6000ffbe0ff */
[----:B------:R-:W-:Y:S01]  /*504b0*/  IMAD.MOV.U32 R127, RZ, RZ, R229 ;  /* 0x000000ffff7f7224 */ /* 0x000fe200078e00e5 */
[----:B------:R-:W-:-:S04]  /*504c0*/  IADD3.X R8, PT, PT, R8, UR13, RZ, P5, !PT ;  /* 0x0000000d08087c10 */ /* 0x000fc8000affe4ff */
[----:B------:R1:W-:Y:S04]  /*504d0*/  LDGSTS.E [R190+0x7100], desc[UR20][R126.64], P3 ;  /* 0x071000007ebe7fae */ /* 0x0003e800099a1014 */
[----:B------:R-:W-:Y:S01]  /*504e0*/  STL [R1+0x4fc], R38 ;  /* 0x0004fc2601007387 */ /* 0x000fe20000100800 */
[----:B-1----:R-:W-:Y:S02]  /*504f0*/  IMAD.MOV.U32 R126, RZ, RZ, R7 ;  /* 0x000000ffff7e7224 */ /* 0x002fe400078e0007 */
[----:B------:R-:W-:Y:S01]  /*50500*/  IMAD.MOV.U32 R127, RZ, RZ, R8 ;  /* 0x000000ffff7f7224 */ /* 0x000fe200078e0008 */
[----:B---3--:R-:W-:-:S04]  /*50510*/  IADD3 R5, P4, PT, R5, UR12, RZ ;  /* 0x0000000c05057c10 */ /* 0x008fc8000ff9e0ff */
[----:B------:R1:W-:Y:S01]  /*50520*/  LDGSTS.E [R190+0x7500], desc[UR20][R126.64], P3 ;  /* 0x075000007ebe7fae */ /* 0x0003e200099a1014 */
[----:B----4-:R-:W-:-:S03]  /*50530*/  IADD3 R2, P5, PT, R2, UR12, RZ ;  /* 0x0000000c02027c10 */ /* 0x010fc6000ffbe0ff */
[----:B------:R-:W-:Y:S04]  /*50540*/  STL [R1+0x4f8], R229 ;  /* 0x0004f8e501007387 */ /* 0x000fe80000100800 */
[----:B------:R-:W-:Y:S01]  /*50550*/  STL [R1+0x53c], R7 ;  /* 0x00053c0701007387 */ /* 0x000fe20000100800 */
[----:B-1----:R-:W-:-:S03]  /*50560*/  IMAD.MOV.U32 R126, RZ, RZ, R5 ;  /* 0x000000ffff7e7224 */ /* 0x002fc600078e0005 */
[----:B------:R-:W-:Y:S01]  /*50570*/  STL [R1+0x538], R8 ;  /* 0x0005380801007387 */ /* 0x000fe20000100800 */
[----:B------:R-:W-:-:S03]  /*50580*/  IADD3.X R6, PT, PT, R6, UR13, RZ, P4, !PT ;  /* 0x0000000d06067c10 */ /* 0x000fc6000a7fe4ff */
[----:B------:R-:W-:Y:S02]  /*50590*/  STL [R1+0x57c], R5 ;  /* 0x00057c0501007387 */ /* 0x000fe40000100800 */
[----:B------:R-:W-:Y:S01]  /*505a0*/  IMAD.MOV.U32 R127, RZ, RZ, R6 ;  /* 0x000000ffff7f7224 */ /* 0x000fe200078e0006 */
[----:B------:R-:W-:Y:S01]  /*505b0*/  IADD3.X R3, PT, PT, R3, UR13, RZ, P5, !PT ;  /* 0x0000000d03037c10 */ /* 0x000fe2000affe4ff */
[----:B------:R-:W-:Y:S04]  /*505c0*/  STL [R1+0x578], R6 ;  /* 0x0005780601007387 */ /* 0x000fe80000100800 */
[----:B------:R1:W-:Y:S04]  /*505d0*/  LDGSTS.E [R190+0x7900], desc[UR20][R126.64], P3 ;  /* 0x079000007ebe7fae */ /* 0x0003e800099a1014 */
[----:B------:R2:W-:Y:S04]  /*505e0*/  STL [R1+0x5bc], R2 ;  /* 0x0005bc0201007387 */ /* 0x0005e80000100800 */
[----:B------:R-:W-:Y:S01]  /*505f0*/  STL [R1+0x5b8], R3 ;  /* 0x0005b80301007387 */ /* 0x000fe20000100800 */
[----:B-1----:R-:W-:Y:S01]  /*50600*/  IMAD.MOV.U32 R126, RZ, RZ, R2 ;  /* 0x000000ffff7e7224 */ /* 0x002fe200078e0002 */
[----:B------:R-:W-:Y:S01]  /*50610*/  IADD3 R0, P4, PT, R0, UR12, RZ ;  /* 0x0000000c00007c10 */ /* 0x000fe2000ff9e0ff */
[----:B------:R-:W-:Y:S01]  /*50620*/  IMAD.MOV.U32 R127, RZ, RZ, R3 ;  /* 0x000000ffff7f7224 */ /* 0x000fe200078e0003 */
[----:B--2---:R-:W-:-:S03]  /*50630*/  LOP3.LUT R2, R4, 0x30, RZ, 0x3c, !PT ;  /* 0x0000003004027812 */ /* 0x004fc600078e3cff */
[----:B------:R1:W-:Y:S04]  /*50640*/  STL [R1+0x5ec], R0 ;  /* 0x0005ec0001007387 */ /* 0x0003e80000100800 */
[----:B------:R2:W-:Y:S04]  /*50650*/  LDGSTS.E [R190+0x7d00], desc[UR20][R126.64], P3 ;  /* 0x07d000007ebe7fae */ /* 0x0005e800099a1014 */
[----:B------:R-:W3:Y:S01]  /*50660*/  LDL.LU R5, [R1] ;  /* 0x0000000001057983 */ /* 0x000ee20000300800 */
[----:B--2---:R-:W-:-:S03]  /*50670*/  VIADD R190, R2, UR5 ;  /* 0x0000000502be7c36 */ /* 0x004fc60008000000 */
[----:B------:R-:W2:Y:S04]  /*50680*/  LDL.LU R2, [R1+0x4] ;  /* 0x0000040001027983 */ /* 0x000ea80000300800 */
[----:B------:R-:W4:Y:S04]  /*50690*/  LDL.LU R8, [R1+0x40] ;  /* 0x0000400001087983 */ /* 0x000f280000300800 */
[----:B------:R-:W4:Y:S01]  /*506a0*/  LDL.LU R7, [R1+0x44] ;  /* 0x0000440001077983 */ /* 0x000f220000300800 */
[----:B------:R-:W-:-:S03]  /*506b0*/  IMAD.MOV.U32 R126, RZ, RZ, R0 ;  /* 0x000000ffff7e7224 */ /* 0x000fc600078e0000 */
[----:B------:R-:W4:Y:S04]  /*506c0*/  LDL.LU R6, [R1+0x80] ;  /* 0x0000800001067983 */ /* 0x000f280000300800 */
[----:B-1----:R-:W4:Y:S04]  /*506d0*/  LDL.LU R0, [R1+0x84] ;  /* 0x0000840001007983 */ /* 0x002f280000300800 */
[----:B------:R-:W4:Y:S04]  /*506e0*/  LDL.LU R38, [R1+0xc0] ;  /* 0x0000c00001267983 */ /* 0x000f280000300800 */
[----:B------:R-:W4:Y:S01]  /*506f0*/  LDL.LU R3, [R1+0xc4] ;  /* 0x0000c40001037983 */ /* 0x000f220000300800 */
[----:B------:R-:W-:-:S02]  /*50700*/  IADD3.X R124, PT, PT, R124, UR13, RZ, P4, !PT ;  /* 0x0000000d7c7c7c10 */ /* 0x000fc4000a7fe4ff */
[----:B------:R-:W-:-:S03]  /*50710*/  IADD3 R141, P5, PT, R141, UR12, RZ ;  /* 0x0000000c8d8d7c10 */ /* 0x000fc6000ffbe0ff */
[----:B------:R-:W-:Y:S01]  /*50720*/  IMAD.MOV.U32 R127, RZ, RZ, R124 ;  /* 0x000000ffff7f7224 */ /* 0x000fe200078e007c */
[----:B------:R-:W-:Y:S02]  /*50730*/  IADD3.X R140, PT, PT, R140, UR13, RZ, P5, !PT ;  /* 0x0000000d8c8c7c10 */ /* 0x000fe4000affe4ff */
[----:B------:R-:W-:Y:S02]  /*50740*/  IADD3 R157, P4, PT, R157, UR12, RZ ;  /* 0x0000000c9d9d7c10 */ /* 0x000fe4000ff9e0ff */
[----:B------:R1:W-:Y:S02]  /*50750*/  LDGSTS.E [R190+0x180], desc[UR20][R126.64], P3 ;  /* 0x001800007ebe7fae */ /* 0x0003e400099a1014 */
[----:B------:R-:W-:Y:S02]  /*50760*/  IADD3.X R156, PT, PT, R156, UR13, RZ, P4, !PT ;  /* 0x0000000d9c9c7c10 */ /* 0x000fe4000a7fe4ff */
[----:B------:R-:W-:Y:S01]  /*50770*/  IADD3 R173, P5, PT, R173, UR12, RZ ;  /* 0x0000000cadad7c10 */ /* 0x000fe2000ffbe0ff */
[----:B-1----:R-:W-:-:S02]  /*50780*/  IMAD.MOV.U32 R126, RZ, RZ, R141 ;  /* 0x000000ffff7e7224 */ /* 0x002fc400078e008d */
        /* <DEDUP_REMOVED lines=30> */
[----:B---3--:R-:W-:Y:S02]  /*50970*/  IADD3.X R5, PT, PT, R5, UR13, RZ, P4, !PT ;  /* 0x0000000d05057c10 */ /* 0x008fe4000a7fe4ff */
[----:B----4-:R-:W-:Y:S01]  /*50980*/  IADD3 R7, P5, PT, R7, UR12, RZ ;  /* 0x0000000c07077c10 */ /* 0x010fe2000ffbe0ff */
[----:B------:R2:W-:Y:S01]  /*50990*/  STL [R1+0x4], R2 ;  /* 0x0000040201007387 */ /* 0x0005e20000100800 */
[----:B-1----:R-:W-:Y:S02]  /*509a0*/  IMAD.MOV.U32 R126, RZ, RZ, R2 ;  /* 0x000000ffff7e7224 */ /* 0x002fe400078e0002 */
[----:B------:R-:W-:Y:S01]  /*509b0*/  IADD3.X R8, PT, PT, R8, UR13, RZ, P5, !PT ;  /* 0x0000000d08087c10 */ /* 0x000fe2000affe4ff */
[----:B------:R-:W-:Y:S01]  /*509c0*/  IMAD.MOV.U32 R127, RZ, RZ, R5 ;  /* 0x000000ffff7f7224 */ /* 0x000fe200078e0005 */
[----:B------:R1:W-:Y:S04]  /*509d0*/  STL [R1], R5 ;  /* 0x0000000501007387 */ /* 0x0003e80000100800 */
[----:B------:R3:W-:Y:S01]  /*509e0*/  STL [R1+0x44], R7 ;  /* 0x0000440701007387 */ /* 0x0007e20000100800 */
[----:B------:R-:W-:-:S03]  /*509f0*/  IADD3 R0, P4, PT, R0, UR12, RZ ;  /* 0x0000000c00007c10 */ /* 0x000fc6000ff9e0ff */
[----:B--2---:R-:W2:Y:S04]  /*50a00*/  LDL.LU R2, [R1+0x104] ;  /* 0x0001040001027983 */ /* 0x004ea80000300800 */
[----:B------:R4:W-:Y:S04]  /*50a10*/  STL [R1+0x40], R8 ;  /* 0x0000400801007387 */ /* 0x0009e80000100800 */
[----:B------:R3:W-:Y:S01]  /*50a20*/  LDGSTS.E [R190+0x2180], desc[UR20][R126.64], P3 ;  /* 0x021800007ebe7fae */ /* 0x0007e200099a1014 */
[----:B------:R-:W-:-:S03]  /*50a30*/  IADD3.X R6, PT, PT, R6, UR13, RZ, P4, !PT ;  /* 0x0000000d06067c10 */ /* 0x000fc6000a7fe4ff */
[----:B-1----:R-:W2:Y:S01]  /*50a40*/  LDL.LU R5, [R1+0x144] ;  /* 0x0001440001057983 */ /* 0x002ea20000300800 */
[----:B------:R-:W-:Y:S01]  /*50a50*/  IADD3 R3, P5, PT, R3, UR12, RZ ;  /* 0x0000000c03037c10 */ /* 0x000fe2000ffbe0ff */
[----:B---3--:R-:W-:Y:S02]  /*50a60*/  IMAD.MOV.U32 R126, RZ, RZ, R7 ;  /* 0x000000ffff7e7224 */ /* 0x008fe400078e0007 */
[----:B------:R-:W3:Y:S01]  /*50a70*/  LDL.LU R7, [R1+0x100] ;  /* 0x0001000001077983 */ /* 0x000ee20000300800 */
[----:B------:R-:W-:Y:S01]  /*50a80*/  IMAD.MOV.U32 R127, RZ, RZ, R8 ;  /* 0x000000ffff7f7224 */ /* 0x000fe200078e0008 */
[----:B------:R-:W-:Y:S02]  /*50a90*/  IADD3.X R38, PT, PT, R38, UR13, RZ, P5, !PT ;  /* 0x0000000d26267c10 */ /* 0x000fe4000affe4ff */
[----:B----4-:R-:W4:Y:S04]  /*50aa0*/  LDL.LU R8, [R1+0x140] ;  /* 0x0001400001087983 */ /* 0x010f280000300800 */
[----:B------:R1:W-:Y:S04]  /*50ab0*/  LDGSTS.E [R190+0x2580], desc[UR20][R126.64], P3 ;  /* 0x025800007ebe7fae */ /* 0x0003e800099a1014 */
[----:B------:R1:W-:Y:S04]  /*50ac0*/  STL [R1+0x84], R0 ;  /* 0x0000840001007387 */ /* 0x0003e80000100800 */
[----:B------:R1:W-:Y:S02]  /*50ad0*/  STL [R1+0x80], R6 ;  /* 0x0000800601007387 */ /* 0x0003e40000100800 */
[----:B-1----:R-:W-:-:S02]  /*50ae0*/  IMAD.MOV.U32 R126, RZ, RZ, R0 ;  /* 0x000000ffff7e7224 */ /* 0x002fc400078e0000 */
[----:B------:R-:W-:Y:S01]  /*50af0*/  IMAD.MOV.U32 R127, RZ, RZ, R6 ;  /* 0x000000ffff7f7224 */ /* 0x000fe200078e0006 */
[----:B------:R1:W-:Y:S04]  /*50b00*/  STL [R1+0xc4], R3 ;  /* 0x0000c40301007387 */ /* 0x0003e80000100800 */
        /* <DEDUP_REMOVED lines=9> */
[----:B--2---:R-:W-:-:S05]  /*50ba0*/  IADD3 R2, P4, PT, R2, UR12, RZ ;  /* 0x0000000c02027c10 */ /* 0x004fca000ff9e0ff */
[----:B------:R2:W-:Y:S01]  /*50bb0*/  STL [R1+0x104], R2 ;  /* 0x0001040201007387 */ /* 0x0005e20000100800 */
[----:B-1----:R-:W-:Y:S01]  /*50bc0*/  IMAD.MOV.U32 R126, RZ, RZ, R2 ;  /* 0x000000ffff7e7224 */ /* 0x002fe200078e0002 */
[----:B------:R-:W-:Y:S02]  /*50bd0*/  IADD3 R5, P5, PT, R5, UR12, RZ ;  /* 0x0000000c05057c10 */ /* 0x000fe4000ffbe0ff */
[----:B---3--:R-:W-:Y:S02]  /*50be0*/  IADD3.X R7, PT, PT, R7, UR13, RZ, P4, !PT ;  /* 0x0000000d07077c10 */ /* 0x008fe4000a7fe4ff */
[----:B----4-:R-:W-:-:S03]  /*50bf0*/  IADD3.X R8, PT, PT, R8, UR13, RZ, P5, !PT ;  /* 0x0000000d08087c10 */ /* 0x010fc6000affe4ff */
[----:B------:R-:W-:Y:S01]  /*50c00*/  IMAD.MOV.U32 R127, RZ, RZ, R7 ;  /* 0x000000ffff7f7224 */ /* 0x000fe200078e0007 */
[----:B------:R1:W-:Y:S04]  /*50c10*/  STL [R1+0x100], R7 ;  /* 0x0001000701007387 */ /* 0x0003e80000100800 */
[----:B------:R3:W-:Y:S04]  /*50c20*/  STL [R1+0x144], R5 ;  /* 0x0001440501007387 */ /* 0x0007e80000100800 */
[----:B--2---:R-:W2:Y:S04]  /*50c30*/  LDL.LU R2, [R1+0x204] ;  /* 0x0002040001027983 */ /* 0x004ea80000300800 */
[----:B------:R4:W-:Y:S04]  /*50c40*/  STL [R1+0x140], R8 ;  /* 0x0001400801007387 */ /* 0x0009e80000100800 */
[----:B------:R3:W-:Y:S04]  /*50c50*/  LDGSTS.E [R190+0x3180], desc[UR20][R126.64], P3 ;  /* 0x031800007ebe7fae */ /* 0x0007e800099a1014 */
[----:B-1----:R-:W2:Y:S01]  /*50c60*/  LDL.LU R7, [R1+0x244] ;  /* 0x0002440001077983 */ /* 0x002ea20000300800 */
[----:B------:R-:W-:Y:S01]  /*50c70*/  IADD3 R0, P4, PT, R0, UR12, RZ ;  /* 0x0000000c00007c10 */ /* 0x000fe2000ff9e0ff */
[----:B---3--:R-:W-:-:S02]  /*50c80*/  IMAD.MOV.U32 R126, RZ, RZ, R5 ;  /* 0x000000ffff7e7224 */ /* 0x008fc400078e0005 */
[----:B------:R-:W3:Y:S01]  /*50c90*/  LDL.LU R5, [R1+0x200] ;  /* 0x0002000001057983 */ /* 0x000ee20000300800 */
[----:B------:R-:W-:Y:S01]  /*50ca0*/  IMAD.MOV.U32 R127, RZ, RZ, R8 ;  /* 0x000000ffff7f7224 */ /* 0x000fe200078e0008 */
[----:B------:R-:W-:Y:S02]  /*50cb0*/  IADD3 R6, P5, PT, R6, UR12, RZ ;  /* 0x0000000c06067c10 */ /* 0x000fe4000ffbe0ff */
[----:B----4-:R-:W4:Y:S04]  /*50cc0*/  LDL.LU R8, [R1+0x240] ;  /* 0x0002400001087983 */ /* 0x010f280000300800 */
        /* <DEDUP_REMOVED lines=44> */
[----:B------:R1:W-:Y:S04]  /*50f90*/  LDGSTS.E [R190+0x4980], desc[UR20][R126.64], P3 ;  /* 0x049800007ebe7fae */ /* 0x0003e800099a1014 */
[----:B------:R-:W4:Y:S04]  /*50fa0*/  LDL.LU R6, [R1+0x384] ;  /* 0x0003840001067983 */ /* 0x000f280000300800 */
[----:B------:R1:W-:Y:S04]  /*50fb0*/  STL [R1+0x2c0], R38 ;  /* 0x0002c02601007387 */ /* 0x0003e80000100800 */
[----:B------:R-:W4:Y:S01]  /*50fc0*/  LDL.LU R0, [R1+0x3c4] ;  /* 0x0003c40001007983 */ /* 0x000f220000300800 */
[----:B-1----:R-:W-:-:S03]  /*50fd0*/  IMAD.MOV.U32 R127, RZ, RZ, R38 ;  /* 0x000000ffff7f7224 */ /* 0x002fc600078e0026 */
[----:B------:R-:W4:Y:S01]  /*50fe0*/  LDL.LU R38, [R1+0x380] ;  /* 0x0003800001267983 */ /* 0x000f220000300800 */
[----:B------:R-:W-:-:S03]  /*50ff0*/  IMAD.MOV.U32 R126, RZ, RZ, R3 ;  /* 0x000000ffff7e7224 */ /* 0x000fc600078e0003 */
[----:B------:R-:W4:Y:S04]  /*51000*/  LDL.LU R3, [R1+0x3c0] ;  /* 0x0003c00001037983 */ /* 0x000f280000300800 */
[----:B------:R1:W-:Y:S01]  /*51010*/  LDGSTS.E [R190+0x4d80], desc[UR20][R126.64], P3 ;  /* 0x04d800007ebe7fae */ /* 0x0003e200099a1014 */
[----:B--2---:R-:W-:-:S05]  /*51020*/  IADD3 R2, P4, PT, R2, UR12, RZ ;  /* 0x0000000c02027c10 */ /* 0x004fca000ff9e0ff */
[----:B------:R-:W-:Y:S01]  /*51030*/  STL [R1+0x304], R2 ;  /* 0x0003040201007387 */ /* 0x000fe20000100800 */
[----:B-1----:R-:W-:Y:S01]  /*51040*/  IMAD.MOV.U32 R126, RZ, RZ, R2 ;  /* 0x000000ffff7e7224 */ /* 0x002fe200078e0002 */
[----:B------:R-:W-:Y:S02]  /*51050*/  IADD3 R5, P5, PT, R5, UR12, RZ ;  /* 0x0000000c05057c10 */ /* 0x000fe4000ffbe0ff */
[----:B---3--:R-:W-:Y:S02]  /*51060*/  IADD3.X R7, PT, PT, R7, UR13, RZ, P4, !PT ;  /* 0x0000000d07077c10 */ /* 0x008fe4000a7fe4ff */
        /* <DEDUP_REMOVED lines=8> */
[----:B--2---:R-:W-:Y:S01]  /*510f0*/  IMAD.MOV.U32 R127, RZ, RZ, R8 ;  /* 0x000000ffff7f7224 */ /* 0x004fe200078e0008 */
[----:B------:R-:W-:-:S02]  /*51100*/  IADD3 R6, P4, PT, R6, UR12, RZ ;  /* 0x0000000c06067c10 */ /* 0x000fc4000ff9e0ff */
[----:B-1----:R-:W2:Y:S01]  /*51110*/  LDL.LU R8, [R1+0x400] ;  /* 0x0004000001087983 */ /* 0x002ea20000300800 */
[----:B------:R-:W-:-:S03]  /*51120*/  IMAD.MOV.U32 R126, RZ, RZ, R5 ;  /* 0x000000ffff7e7224 */ /* 0x000fc600078e0005 */
[----:B------:R-:W2:Y:S01]  /*51130*/  LDL.LU R5, [R1+0x440] ;  /* 0x0004400001057983 */ /* 0x000ea20000300800 */
[----:B------:R-:W-:-:S03]  /*51140*/  IADD3 R0, P5, PT, R0, UR12, RZ ;  /* 0x0000000c00007c10 */ /* 0x000fc6000ffbe0ff */
[----:B------:R1:W-:Y:S01]  /*51150*/  LDGSTS.E [R190+0x5580], desc[UR20][R126.64], P3 ;  /* 0x055800007ebe7fae */ /* 0x0003e200099a1014 */
[----:B------:R-:W-:-:S03]  /*51160*/  IADD3.X R38, PT, PT, R38, UR13, RZ, P4, !PT ;  /* 0x0000000d26267c10 */ /* 0x000fc6000a7fe4ff */
[----:B------:R1:W-:Y:S01]  /*51170*/  STL [R1+0x384], R6 ;  /* 0x0003840601007387 */ /* 0x0003e20000100800 */
[----:B------:R-:W-:Y:S01]  /*51180*/  IADD3.X R3, PT, PT, R3, UR13, RZ, P5, !PT ;  /* 0x0000000d03037c10 */ /* 0x000fe2000affe4ff */
[----:B-1----:R-:W-:Y:S02]  /*51190*/  IMAD.MOV.U32 R126, RZ, RZ, R6 ;  /* 0x000000ffff7e7224 */ /* 0x002fe400078e0006 */
        /* <DEDUP_REMOVED lines=17> */
[----:B------:R2:W-:Y:S04]  /*512b0*/  STL [R1+0x400], R8 ;  /* 0x0004000801007387 */ /* 0x0005e80000100800 */
[----:B------:R-:W-:Y:S04]  /*512c0*/  STL [R1+0x444], R2 ;  /* 0x0004440201007387 */ /* 0x000fe80000100800 */
[----:B------:R3:W-:Y:S04]  /*512d0*/  STL [R1+0x440], R5 ;  /* 0x0004400501007387 */ /* 0x0007e80000100800 */
[----:B------:R-:W4:Y:S01]  /*512e0*/  LDL.LU R229, [R1+0x500] ;  /* 0x0005000001e57983 */ /* 0x000f220000300800 */
[----:B-1----:R-:W-:-:S03]  /*512f0*/  IMAD.MOV.U32 R126, RZ, RZ, R7 ;  /* 0x000000ffff7e7224 */ /* 0x002fc600078e0007 */
[----:B------:R-:W4:Y:S01]  /*51300*/  LDL.LU R38, [R1+0x504] ;  /* 0x0005040001267983 */ /* 0x000f220000300800 */
[----:B------:R-:W-:-:S03]  /*51310*/  IMAD.MOV.U32 R127, RZ, RZ, R8 ;  /* 0x000000ffff7f7224 */ /* 0x000fc600078e0008 */
[----:B--2---:R-:W2:Y:S04]  /*51320*/  LDL.LU R8, [R1+0x540] ;  /* 0x0005400001087983 */ /* 0x004ea80000300800 */
[----:B------:R-:W2:Y:S04]  /*51330*/  LDL.LU R7, [R1+0x544] ;  /* 0x0005440001077983 */ /* 0x000ea80000300800 */
[----:B------:R1:W-:Y:S01]  /*51340*/  LDGSTS.E [R190+0x6180], desc[UR20][R126.64], P3 ;  /* 0x061800007ebe7fae */ /* 0x0003e200099a1014 */
[----:B------:R-:W-:Y:S01]  /*51350*/  IADD3 R3, P4, PT, R3, UR12, RZ ;  /* 0x0000000c03037c10 */ /* 0x000fe2000ff9e0ff */
[----:B-1----:R-:W-:-:S02]  /*51360*/  IMAD.MOV.U32 R126, RZ, RZ, R2 ;  /* 0x000000ffff7e7224 */ /* 0x002fc400078e0002 */
[----:B------:R-:W-:Y:S01]  /*51370*/  IMAD.MOV.U32 R127, RZ, RZ, R5 ;  /* 0x000000ffff7f7224 */ /* 0x000fe200078e0005 */
[----:B------:R-:W-:Y:S01]  /*51380*/  IADD3.X R6, PT, PT, R6, UR13, RZ, P4, !PT ;  /* 0x0000000d06067c10 */ /* 0x000fe2000a7fe4ff */
[----:B---3--:R-:W3:Y:S01]  /*51390*/  LDL.LU R5, [R1+0x584] ;  /* 0x0005840001057983 */ /* 0x008ee20000300800 */
[----:B------:R-:W-:-:S03]  /*513a0*/  IADD3 R0, P5, PT, R0, UR12, RZ ;  /* 0x0000000c00007c10 */ /* 0x000fc6000ffbe0ff */
[----:B------:R-:W3:Y:S04]  /*513b0*/  LDL.LU R2, [R1+0x5c4] ;  /* 0x0005c40001027983 */ /* 0x000ee80000300800 */
[----:B------:R-:W-:Y:S01]  /*513c0*/  STL [R1+0x484], R3 ;  /* 0x0004840301007387 */ /* 0x000fe20000100800 */
[----:B------:R-:W-:-:S03]  /*513d0*/  IADD3.X R245, PT, PT, R245, UR13, RZ, P5, !PT ;  /* 0x0000000df5f57c10 */ /* 0x000fc6000affe4ff */
[----:B------:R1:W-:Y:S04]  /*513e0*/  LDGSTS.E [R190+0x6580], desc[UR20][R126.64], P3 ;  /* 0x065800007ebe7fae */ /* 0x0003e800099a1014 */
[----:B------:R1:W-:Y:S04]  /*513f0*/  STL [R1+0x480], R6 ;  /* 0x0004800601007387 */ /* 0x0003e80000100800 */
[----:B------:R1:W-:Y:S02]  /*51400*/  STL [R1+0x4c4], R0 ;  /* 0x0004c40001007387 */ /* 0x0003e40000100800 */
[----:B-1----:R-:W-:-:S02]  /*51410*/  IMAD.MOV.U32 R127, RZ, RZ, R6 ;  /* 0x000000ffff7f7224 */ /* 0x002fc400078e0006 */
[----:B------:R-:W3:Y:S01]  /*51420*/  LDL.LU R6, [R1+0x580] ;  /* 0x0005800001067983 */ /* 0x000ee20000300800 */
[----:B------:R-:W-:-:S03]  /*51430*/  IMAD.MOV.U32 R126, RZ, RZ, R3 ;  /* 0x000000ffff7e7224 */ /* 0x000fc600078e0003 */
[----:B------:R-:W-:Y:S04]  /*51440*/  STL [R1+0x4c0], R245 ;  /* 0x0004c0f501007387 */ /* 0x000fe80000100800 */
[----:B------:R-:W3:Y:S04]  /*51450*/  LDL.LU R3, [R1+0x5c0] ;  /* 0x0005c00001037983 */ /* 0x000ee80000300800 */
[----:B------:R1:W-:Y:S02]  /*51460*/  LDGSTS.E [R190+0x6980], desc[UR20][R126.64], P3 ;  /* 0x069800007ebe7fae */ /* 0x0003e400099a1014 */
[----:B-1----:R-:W-:-:S02]  /*51470*/  IMAD.MOV.U32 R126, RZ, RZ, R0 ;  /* 0x000000ffff7e7224 */ /* 0x002fc400078e0000 */
[----:B------:R-:W3:Y:S01]  /*51480*/  LDL.LU R0, [R1+0x5e8] ;  /* 0x0005e80001007983 */ /* 0x000ee20000300800 */
[----:B------:R-:W-:-:S05]  /*51490*/  IMAD.MOV.U32 R127, RZ, RZ, R245 ;  /* 0x000000ffff7f7224 */ /* 0x000fca00078e00f5 */
[----:B------:R1:W-:Y:S01]  /*514a0*/  LDGSTS.E [R190+0x6d80], desc[UR20][R126.64], P3 ;  /* 0x06d800007ebe7fae */ /* 0x0003e200099a1014 */
[----:B----4-:R-:W-:-:S04]  /*514b0*/  IADD3 R38, P4, PT, R38, UR12, RZ ;  /* 0x0000000c26267c10 */ /* 0x010fc8000ff9e0ff */
[----:B------:R-:W-:Y:S01]  /*514c0*/  IADD3.X R229, PT, PT, R229, UR13, RZ, P4, !PT ;  /* 0x0000000de5e57c10 */ /* 0x000fe2000a7fe4ff */
[----:B-1----:R-:W-:Y:S01]  /*514d0*/  IMAD.MOV.U32 R126, RZ, RZ, R38 ;  /* 0x000000ffff7e7224 */ /* 0x002fe200078e0026 */
[----:B--2---:R-:W-:-:S03]  /*514e0*/  IADD3 R7, P5, PT, R7, UR12, RZ ;  /* 0x0000000c07077c10 */ /* 0x004fc6000ffbe0ff */
[----:B------:R-:W-:Y:S01]  /*514f0*/  IMAD.MOV.U32 R127, RZ, RZ, R229 ;  /* 0x000000ffff7f7224 */ /* 0x000fe200078e00e5 */
[----:B------:R-:W-:-:S04]  /*51500*/  IADD3.X R8, PT, PT, R8, UR13, RZ, P5, !PT ;  /* 0x0000000d08087c10 */ /* 0x000fc8000affe4ff */
[----:B------:R1:W-:Y:S04]  /*51510*/  LDGSTS.E [R190+0x7180], desc[UR20][R126.64], P3 ;  /* 0x071800007ebe7fae */ /* 0x0003e800099a1014 */
[----:B------:R-:W-:Y:S01]  /*51520*/  STL [R1+0x504], R38 ;  /* 0x0005042601007387 */ /* 0x000fe20000100800 */
[----:B-1----:R-:W-:Y:S01]  /*51530*/  IMAD.MOV.U32 R126, RZ, RZ, R7 ;  /* 0x000000ffff7e7224 */ /* 0x002fe200078e0007 */
[----:B---3--:R-:W-:Y:S01]  /*51540*/  IADD3 R5, P4, PT, R5, UR12, RZ ;  /* 0x0000000c05057c10 */ /* 0x008fe2000ff9e0ff */
[----:B------:R-:W-:Y:S01]  /*51550*/  IMAD.MOV.U32 R127, RZ, RZ, R8 ;  /* 0x000000ffff7f7224 */ /* 0x000fe200078e0008 */
[----:B------:R-:W-:-:S04]  /*51560*/  IADD3 R2, P5, PT, R2, UR12, RZ ;  /* 0x0000000c02027c10 */ /* 0x000fc8000ffbe0ff */
[----:B------:R1:W-:Y:S04]  /*51570*/  LDGSTS.E [R190+0x7580], desc[UR20][R126.64], P3 ;  /* 0x075800007ebe7fae */ /* 0x0003e800099a1014 */
[----:B------:R-:W-:Y:S04]  /*51580*/  STL [R1+0x500], R229 ;  /* 0x000500e501007387 */ /* 0x000fe80000100800 */
[----:B------:R-:W-:Y:S01]  /*51590*/  STL [R1+0x544], R7 ;  /* 0x0005440701007387 */ /* 0x000fe20000100800 */
[----:B-1----:R-:W-:Y:S01]  /*515a0*/  IMAD.MOV.U32 R126, RZ, RZ, R5 ;  /* 0x000000ffff7e7224 */ /* 0x002fe200078e0005 */
[----:B------:R-:W-:-:S02]  /*515b0*/  IADD3.X R6, PT, PT, R6, UR13, RZ, P4, !PT ;  /* 0x0000000d06067c10 */ /* 0x000fc4000a7fe4ff */
[----:B------:R-:W-:Y:S03]  /*515c0*/  STL [R1+0x540], R8 ;  /* 0x0005400801007387 */ /* 0x000fe60000100800 */
[----:B------:R-:W-:Y:S01]  /*515d0*/  IMAD.MOV.U32 R127, RZ, RZ, R6 ;  /* 0x000000ffff7f7224 */ /* 0x000fe200078e0006 */
[----:B------:R-:W-:Y:S01]  /*515e0*/  IADD3.X R3, PT, PT, R3, UR13, RZ, P5, !PT ;  /* 0x0000000d03037c10 */ /* 0x000fe2000affe4ff */
[----:B------:R-:W-:Y:S04]  /*515f0*/  STL [R1+0x584], R5 ;  /* 0x0005840501007387 */ /* 0x000fe80000100800 */
[----:B------:R-:W-:Y:S04]  /*51600*/  STL [R1+0x580], R6 ;  /* 0x0005800601007387 */ /* 0x000fe80000100800 */
[----:B------:R1:W-:Y:S04]  /*51610*/  LDGSTS.E [R190+0x7980], desc[UR20][R126.64], P3 ;  /* 0x079800007ebe7fae */ /* 0x0003e800099a1014 */
[----:B------:R2:W-:Y:S01]  /*51620*/  STL [R1+0x5c4], R2 ;  /* 0x0005c40201007387 */ /* 0x0005e20000100800 */
[----:B------:R-:W-:Y:S01]  /*51630*/  IADD3 R0, P4, PT, R0, UR12, RZ ;  /* 0x0000000c00007c10 */ /* 0x000fe2000ff9e0ff */
[----:B-1----:R-:W-:-:S02]  /*51640*/  IMAD.MOV.U32 R126, RZ, RZ, R2 ;  /* 0x000000ffff7e7224 */ /* 0x002fc400078e0002 */
[----:B------:R-:W-:Y:S01]  /*51650*/  IMAD.MOV.U32 R127, RZ, RZ, R3 ;  /* 0x000000ffff7f7224 */ /* 0x000fe200078e0003 */
[----:B--2---:R-:W-:Y:S01]  /*51660*/  LOP3.LUT R2, R4, 0x40, RZ, 0x3c, !PT ;  /* 0x0000004004027812 */ /* 0x004fe200078e3cff */
[----:B------:R1:W-:Y:S04]  /*51670*/  STL [R1+0x5c0], R3 ;  /* 0x0005c00301007387 */ /* 0x0003e80000100800 */
[----:B------:R2:W-:Y:S04]  /*51680*/  LDGSTS.E [R190+0x7d80], desc[UR20][R126.64], P3 ;  /* 0x07d800007ebe7fae */ /* 0x0005e800099a1014 */
[----:B------:R3:W-:Y:S04]  /*51690*/  STL [R1+0x5e8], R0 ;  /* 0x0005e80001007387 */ /* 0x0007e80000100800 */
[----:B------:R-:W4:Y:S01]  /*516a0*/  LDL.LU R5, [R1+0x8] ;  /* 0x0000080001057983 */ /* 0x000f220000300800 */
[----:B--2---:R-:W-:-:S03]  /*516b0*/  VIADD R190, R2, UR5 ;  /* 0x0000000502be7c36 */ /* 0x004fc60008000000 */
[----:B------:R-:W2:Y:S04]  /*516c0*/  LDL.LU R2, [R1+0xc] ;  /* 0x00000c0001027983 */ /* 0x000ea80000300800 */
[----:B------:R-:W4:Y:S04]  /*516d0*/  LDL.LU R38, [R1+0x48] ;  /* 0x0000480001267983 */ /* 0x000f280000300800 */
[----:B------:R-:W4:Y:S01]  /*516e0*/  LDL.LU R8, [R1+0x4c] ;  /* 0x00004c0001087983 */ /* 0x000f220000300800 */
[----:B------:R-:W-:Y:S02]  /*516f0*/  IADD3.X R125, PT, PT, R125, UR13, RZ, P4, !PT ;  /* 0x0000000d7d7d7c10 */ /* 0x000fe4000a7fe4ff */
[----:B------:R-:W-:Y:S01]  /*51700*/  IADD3 R143, P5, PT, R143, UR12, RZ ;  /* 0x0000000c8f8f7c10 */ /* 0x000fe2000ffbe0ff */
[----:B------:R-:W-:Y:S01]  /*51710*/  IMAD.MOV.U32 R126, RZ, RZ, R0 ;  /* 0x000000ffff7e7224 */ /* 0x000fe200078e0000 */
[----:B-1----:R-:W4:Y:S01]  /*51720*/  LDL.LU R3, [R1+0x88] ;  /* 0x0000880001037983 */ /* 0x002f220000300800 */
[----:B------:R-:W-:Y:S01]  /*51730*/  IMAD.MOV.U32 R127, RZ, RZ, R125 ;  /* 0x000000ffff7f7224 */ /* 0x000fe200078e007d */
[----:B------:R-:W-:-:S02]  /*51740*/  IADD3.X R142, PT, PT, R142, UR13, RZ, P5, !PT ;  /* 0x0000000d8e8e7c10 */ /* 0x000fc4000affe4ff */
[----:B------:R-:W-:Y:S01]  /*51750*/  IADD3 R159, P4, PT, R159, UR12, RZ ;  /* 0x0000000c9f9f7c10 */ /* 0x000fe2000ff9e0ff */
[----:B---3--:R-:W3:Y:S04]  /*51760*/  LDL.LU R0, [R1+0x8c] ;  /* 0x00008c0001007983 */ /* 0x008ee80000300800 */
[----:B------:R1:W-:Y:S01]  /*51770*/  LDGSTS.E [R190+0x200], desc[UR20][R126.64], P3 ;  /* 0x002000007ebe7fae */ /* 0x0003e200099a1014 */
[----:B------:R-:W-:Y:S02]  /*51780*/  IADD3.X R158, PT, PT, R158, UR13, RZ, P4, !PT ;  /* 0x0000000d9e9e7c10 */ /* 0x000fe4000a7fe4ff */
[----:B------:R-:W-:Y:S01]  /*51790*/  IADD3 R175, P5, PT, R175, UR12, RZ ;  /* 0x0000000cafaf7c10 */ /* 0x000fe2000ffbe0ff */
[----:B------:R-:W3:Y:S01]  /*517a0*/  LDL.LU R7, [R1+0xc8] ;  /* 0x0000c80001077983 */ /* 0x000ee20000300800 */
[----:B-1----:R-:W-:-:S02]  /*517b0*/  IMAD.MOV.U32 R126, RZ, RZ, R143 ;  /* 0x000000ffff7e7224 */ /* 0x002fc400078e008f */
[----:B------:R-:W-:Y:S01]  /*517c0*/  IMAD.MOV.U32 R127, RZ, RZ, R142 ;  /* 0x000000ffff7f7224 */ /* 0x000fe200078e008e */
[----:B------:R-:W-:Y:S01]  /*517d0*/  IADD3.X R174, PT, PT, R174, UR13, RZ, P5, !PT ;  /* 0x0000000daeae7c10 */ /* 0x000fe2000affe4ff */
[----:B------:R-:W3:Y:S04]  /*517e0*/  LDL.LU R6, [R1+0xcc] ;  /* 0x0000cc0001067983 */ /* 0x000ee80000300800 */
[----:B------:R1:W-:Y:S01]  /*517f0*/  LDGSTS.E [R190+0x600], desc[UR20][R126.64], P3 ;  /* 0x006000007ebe7fae */ /* 0x0003e200099a1014 */
[----:B------:R-:W-:Y:S02]  /*51800*/  IADD3 R192, P4, PT, R192, UR12, RZ ;  /* 0x0000000cc0c07c10 */ /* 0x000fe4000ff9e0ff */
[----:B------:R-:W-:Y:S02]  /*51810*/  IADD3 R208, P5, PT, R208, UR12, RZ ;  /* 0x0000000cd0d07c10 */ /* 0x000fe4000ffbe0ff */
[----:B------:R-:W-:Y:S01]  /*51820*/  IADD3.X R191, PT, PT, R191, UR13, RZ, P4, !PT ;  /* 0x0000000dbfbf7c10 */ /* 0x000fe2000a7fe4ff */
[----:B-1----:R-:W-:-:S02]  /*51830*/  IMAD.MOV.U32 R126, RZ, RZ, R159 ;  /* 0x000000ffff7e7224 */ /* 0x002fc400078e009f */
        /* <DEDUP_REMOVED lines=23> */
[----:B----4-:R-:W-:Y:S02]  /*519b0*/  IADD3.X R5, PT, PT, R5, UR13, RZ, P4, !PT ;  /* 0x0000000d05057c10 */ /* 0x010fe4000a7fe4ff */
        /* <DEDUP_REMOVED lines=12> */
[----:B----4-:R-:W3:Y:S01]  /*51a80*/  LDL.LU R8, [R1+0x108] ;  /* 0x0001080001087983 */ /* 0x010ee20000300800 */
[----:B------:R-:W-:-:S03]  /*51a90*/  IMAD.MOV.U32 R127, RZ, RZ, R38 ;  /* 0x000000ffff7f7224 */ /* 0x000fc600078e0026 */
[----:B------:R-:W4:Y:S01]  /*51aa0*/  LDL.LU R38, [R1+0x148] ;  /* 0x0001480001267983 */ /* 0x000f220000300800 */
[----:B------:R-:W-:Y:S02]  /*51ab0*/  IADD3 R0, P4, PT, R0, UR12, RZ ;  /* 0x0000000c00007c10 */ /* 0x000fe4000ff9e0ff */
[----:B------:R-:W-:Y:S01]  /*51ac0*/  IADD3 R6, P5, PT, R6, UR12, RZ ;  /* 0x0000000c06067c10 */ /* 0x000fe2000ffbe0ff */
[----:B------:R1:W-:Y:S01]  /*51ad0*/  LDGSTS.E [R190+0x2600], desc[UR20][R126.64], P3 ;  /* 0x026000007ebe7fae */ /* 0x0003e200099a1014 */
[----:B------:R-:W-:Y:S02]  /*51ae0*/  IADD3.X R3, PT, PT, R3, UR13, RZ, P4, !PT ;  /* 0x0000000d03037c10 */ /* 0x000fe4000a7fe4ff */
[----:B------:R-:W-:Y:S01]  /*51af0*/  IADD3.X R7, PT, PT, R7, UR13, RZ, P5, !PT ;  /* 0x0000000d07077c10 */ /* 0x000fe2000affe4ff */
        /* <DEDUP_REMOVED lines=9> */
[----:B-1----:R-:W-:-:S02]  /*51b90*/  IMAD.MOV.U32 R126, RZ, RZ, R6 ;  /* 0x000000ffff7e7224 */ /* 0x002fc400078e0006 */
[----:B------:R-:W-:Y:S01]  /*51ba0*/  IMAD.MOV.U32 R127, RZ, RZ, R7 ;  /* 0x000000ffff7f7224 */ /* 0x000fe200078e0007 */
[----:B------:R-:W4:Y:S04]  /*51bb0*/  LDL.LU R6, [R1+0x188] ;  /* 0x0001880001067983 */ /* 0x000f280000300800 */
        /* <DEDUP_REMOVED lines=15> */
[----:B--2---:R-:W-:-:S03]  /*51cb0*/  IMAD.MOV.U32 R127, RZ, RZ, R38 ;  /* 0x000000ffff7f7224 */ /* 0x004fc600078e0026 */
[----:B-1----:R-:W2:Y:S01]  /*51cc0*/  LDL.LU R38, [R1+0x208] ;  /* 0x0002080001267983 */ /* 0x002ea20000300800 */
[----:B------:R-:W-:-:S03]  /*51cd0*/  IMAD.MOV.U32 R126, RZ, RZ, R5 ;  /* 0x000000ffff7e7224 */ /* 0x000fc600078e0005 */
[----:B------:R-:W2:Y:S01]  /*51ce0*/  LDL.LU R5, [R1+0x248] ;  /* 0x0002480001057983 */ /* 0x000ea20000300800 */
[----:B------:R-:W-:Y:S02]  /*51cf0*/  IADD3 R0, P4, PT, R0, UR12, RZ ;  /* 0x0000000c00007c10 */ /* 0x000fe4000ff9e0ff */
[----:B------:R-:W-:Y:S01]  /*51d00*/  IADD3 R3, P5, PT, R3, UR12, RZ ;  /* 0x0000000c03037c10 */ /* 0x000fe2000ffbe0ff */
[----:B------:R1:W-:Y:S04]  /*51d10*/  LDGSTS.E [R190+0x3600], desc[UR20][R126.64], P3 ;  /* 0x036000007ebe7fae */ /* 0x0003e800099a1014 */
[----:B------:R-:W-:Y:S01]  /*51d20*/  STL [R1+0x18c], R0 ;  /* 0x00018c0001007387 */ /* 0x000fe20000100800 */
[----:B------:R-:W-:Y:S01]  /*51d30*/  IADD3.X R6, PT, PT, R6, UR13, RZ, P4, !PT ;  /* 0x0000000d06067c10 */ /* 0x000fe2000a7fe4ff */
[----:B-1----:R-:W-:Y:S01]  /*51d40*/  IMAD.MOV.U32 R126, RZ, RZ, R0 ;  /* 0x000000ffff7e7224 */ /* 0x002fe200078e0000 */
[----:B------:R-:W-:-:S03]  /*51d50*/  IADD3.X R7, PT, PT, R7, UR13, RZ, P5, !PT ;  /* 0x0000000d07077c10 */ /* 0x000fc6000affe4ff */
[----:B------:R-:W-:Y:S01]  /*51d60*/  IMAD.MOV.U32 R127, RZ, RZ, R6 ;  /* 0x000000ffff7f7224 */ /* 0x000fe200078e0006 */
[----:B------:R1:W-:Y:S04]  /*51d70*/  STL [R1+0x188], R6 ;  /* 0x0001880601007387 */ /* 0x0003e80000100800 */
[----:B------:R-:W-:Y:S04]  /*51d80*/  STL [R1+0x1cc], R3 ;  /* 0x0001cc0301007387 */ /* 0x000fe80000100800 */
[----:B------:R1:W-:Y:S04]  /*51d90*/  LDGSTS.E [R190+0x3a00], desc[UR20][R126.64], P3 ;  /* 0x03a000007ebe7fae */ /* 0x0003e800099a1014 */
[----:B-1----:R-:W2:Y:S04]  /*51da0*/  LDL.LU R6, [R1+0x28c] ;  /* 0x00028c0001067983 */ /* 0x002ea80000300800 */
[----:B------:R1:W-:Y:S01]  /*51db0*/  STL [R1+0x1c8], R7 ;  /* 0x0001c80701007387 */ /* 0x0003e20000100800 */
[----:B------:R-:W-:-:S03]  /*51dc0*/  IMAD.MOV.U32 R126, RZ, RZ, R3 ;  /* 0x000000ffff7e7224 */ /* 0x000fc600078e0003 */
[----:B------:R-:W2:Y:S01]  /*51dd0*/  LDL.LU R0, [R1+0x2cc] ;  /* 0x0002cc0001007983 */ /* 0x000ea20000300800 */
[----:B------:R-:W-:-:S03]  /*51de0*/  IMAD.MOV.U32 R127, RZ, RZ, R7 ;  /* 0x000000ffff7f7224 */ /* 0x000fc600078e0007 */
[----:B-1----:R-:W2:Y:S04]  /*51df0*/  LDL.LU R7, [R1+0x288] ;  /* 0x0002880001077983 */ /* 0x002ea80000300800 */
[----:B------:R1:W-:Y:S04]  /*51e00*/  LDGSTS.E [R190+0x3e00], desc[UR20][R126.64], P3 ;  /* 0x03e000007ebe7fae */ /* 0x0003e800099a1014 */
[----:B------:R-:W2:Y:S01]  /*51e10*/  LDL.LU R3, [R1+0x2c8] ;  /* 0x0002c80001037983 */ /* 0x000ea20000300800 */
[----:B---3--:R-:W-:-:S05]  /*51e20*/  IADD3 R8, P4, PT, R8, UR12, RZ ;  /* 0x0000000c08087c10 */ /* 0x008fca000ff9e0ff */
[----:B-1----:R-:W-:Y:S01]  /*51e30*/  IMAD.MOV.U32 R126, RZ, RZ, R8 ;  /* 0x000000ffff7e7224 */ /* 0x002fe200078e0008 */
[----:B----4-:R-:W-:Y:S02]  /*51e40*/  IADD3 R2, P5, PT, R2, UR12, RZ ;  /* 0x0000000c02027c10 */ /* 0x010fe4000ffbe0ff */
[----:B--2---:R-:W-:Y:S01]  /*51e50*/  IADD3.X R38, PT, PT, R38, UR13, RZ, P4, !PT ;  /* 0x0000000d26267c10 */ /* 0x004fe2000a7fe4ff */
[----:B------:R-:W-:Y:S01]  /*51e60*/  STL [R1+0x20c], R8 ;  /* 0x00020c0801007387 */ /* 0x000fe20000100800 */
[----:B------:R-:W-:-:S03]  /*51e70*/  IADD3.X R5, PT, PT, R5, UR13, RZ, P5, !PT ;  /* 0x0000000d05057c10 */ /* 0x000fc6000affe4ff */
[----:B------:R-:W-:Y:S01]  /*51e80*/  IMAD.MOV.U32 R127, RZ, RZ, R38 ;  /* 0x000000ffff7f7224 */ /* 0x000fe200078e0026 */
[----:B------:R-:W-:Y:S04]  /*51e90*/  STL [R1+0x208], R38 ;  /* 0x0002082601007387 */ /* 0x000fe80000100800 */
[----:B------:R-:W-:Y:S04]  /*51ea0*/  STL [R1+0x24c], R2 ;  /* 0x00024c0201007387 */ /* 0x000fe80000100800 */
[----:B------:R1:W-:Y:S04]  /*51eb0*/  LDGSTS.E [R190+0x4200], desc[UR20][R126.64], P3 ;  /* 0x042000007ebe7fae */ /* 0x0003e800099a1014 */
[----:B------:R2:W-:Y:S01]  /*51ec0*/  STL [R1+0x248], R5 ;  /* 0x0002480501007387 */ /* 0x0005e20000100800 */
[----:B-1----:R-:W-:-:S02]  /*51ed0*/  IMAD.MOV.U32 R127, RZ, RZ, R5 ;  /* 0x000000ffff7f7224 */ /* 0x002fc400078e0005 */
[----:B------:R-:W-:Y:S01]  /*51ee0*/  IMAD.MOV.U32 R126, RZ, RZ, R2 ;  /* 0x000000ffff7e7224 */ /* 0x000fe200078e0002 */
[----:B--2---:R-:W2:Y:S04]  /*51ef0*/  LDL.LU R5, [R1+0x308] ;  /* 0x0003080001057983 */ /* 0x004ea80000300800 */
[----:B------:R-:W3:Y:S04]  /*51f00*/  LDL.LU R2, [R1+0x30c] ;  /* 0x00030c0001027983 */ /* 0x000ee80000300800 */
[----:B------:R-:W4:Y:S04]  /*51f10*/  LDL.LU R245, [R1+0x348] ;  /* 0x0003480001f57983 */ /* 0x000f280000300800 */
[----:B------:R-:W4:Y:S01]  /*51f20*/  LDL.LU R229, [R1+0x34c] ;  /* 0x00034c0001e57983 */ /* 0x000f220000300800 */
[----:B------:R-:W-:-:S02]  /*51f30*/  IADD3 R6, P4, PT, R6, UR12, RZ ;  /* 0x0000000c06067c10 */ /* 0x000fc4000ff9e0ff */
[----:B------:R-:W-:Y:S01]  /*51f40*/  IADD3 R0, P5, PT, R0, UR12, RZ ;  /* 0x0000000c00007c10 */ /* 0x000fe2000ffbe0ff */
[----:B------:R1:W-:Y:S01]  /*51f50*/  LDGSTS.E [R190+0x4600], desc[UR20][R126.64], P3 ;  /* 0x046000007ebe7fae */ /* 0x0003e200099a1014 */
[----:B------:R-:W-:-:S03]  /*51f60*/  IADD3.X R7, PT, PT, R7, UR13, RZ, P4, !PT ;  /* 0x0000000d07077c10 */ /* 0x000fc6000a7fe4ff */
[----:B------:R1:W-:Y:S04]  /*51f70*/  STL [R1+0x28c], R6 ;  /* 0x00028c0601007387 */ /* 0x0003e80000100800 */
[----:B------:R1:W-:Y:S01]  /*51f80*/  STL [R1+0x288], R7 ;  /* 0x0002880701007387 */ /* 0x0003e20000100800 */
[----:B------:R-:W-:-:S03]  /*51f90*/  IADD3.X R3, PT, PT, R3, UR13, RZ, P5, !PT ;  /* 0x0000000d03037c10 */ /* 0x000fc6000affe4ff */
[----:B------:R-:W-:Y:S01]  /*51fa0*/  STL [R1+0x2cc], R0 ;  /* 0x0002cc0001007387 */ /* 0x000fe20000100800 */
[----:B-1----:R-:W-:-:S03]  /*51fb0*/  IMAD.MOV.U32 R126, RZ, RZ, R6 ;  /* 0x000000ffff7e7224 */ /* 0x002fc600078e0006 */
[----:B------:R-:W4:Y:S01]  /*51fc0*/  LDL.LU R8, [R1+0x38c] ;  /* 0x00038c0001087983 */ /* 0x000f220000300800 */
[----:B------:R-:W-:-:S03]  /*51fd0*/  IMAD.MOV.U32 R127, RZ, RZ, R7 ;  /* 0x000000ffff7f7224 */ /* 0x000fc600078e0007 */
[----:B------:R1:W-:Y:S04]  /*51fe0*/  STL [R1+0x2c8], R3 ;  /* 0x0002c80301007387 */ /* 0x0003e80000100800 */
[----:B------:R-:W4:Y:S04]  /*51ff0*/  LDL.LU R6, [R1+0x3cc] ;  /* 0x0003cc0001067983 */ /* 0x000f280000300800 */
[----:B------:R-:W4:Y:S04]  /*52000*/  LDL.LU R38, [R1+0x388] ;  /* 0x0003880001267983 */ /* 0x000f280000300800 */
[----:B------:R1:W-:Y:S04]  /*52010*/  LDGSTS.E [R190+0x4a00], desc[UR20][R126.64], P3 ;  /* 0x04a000007ebe7fae */ /* 0x0003e800099a1014 */
[----:B------:R-:W4:Y:S01]  /*52020*/  LDL.LU R7, [R1+0x3c8] ;  /* 0x0003c80001077983 */ /* 0x000f220000300800 */
[----:B-1----:R-:W-:-:S02]  /*52030*/  IMAD.MOV.U32 R126, RZ, RZ, R0 ;  /* 0x000000ffff7e7224 */ /* 0x002fc400078e0000 */
[----:B------:R-:W-:Y:S02]  /*52040*/  IMAD.MOV.U32 R127, RZ, RZ, R3 ;  /* 0x000000ffff7f7224 */ /* 0x000fe400078e0003 */
[----:B------:R-:W4:Y:S04]  /*52050*/  LDL.LU R3, [R1+0x40c] ;  /* 0x00040c0001037983 */ /* 0x000f280000300800 */
[----:B------:R-:W4:Y:S04]  /*52060*/  LDL.LU R0, [R1+0x44c] ;  /* 0x00044c0001007983 */ /* 0x000f280000300800 */
[----:B------:R1:W-:Y:S01]  /*52070*/  LDGSTS.E [R190+0x4e00], desc[UR20][R126.64], P3 ;  /* 0x04e000007ebe7fae */ /* 0x0003e200099a1014 */
[----:B---3--:R-:W-:-:S04]  /*52080*/  IADD3 R2, P4, PT, R2, UR12, RZ ;  /* 0x0000000c02027c10 */ /* 0x008fc8000ff9e0ff */
[----:B--2---:R-:W-:Y:S01]  /*52090*/  IADD3.X R5, PT, PT, R5, UR13, RZ, P4, !PT ;  /* 0x0000000d05057c10 */ /* 0x004fe2000a7fe4ff */
[----:B------:R-:W-:Y:S01]  /*520a0*/  STL [R1+0x30c], R2 ;  /* 0x00030c0201007387 */ /* 0x000fe20000100800 */
[----:B----4-:R-:W-:-:S03]  /*520b0*/  IADD3 R229, P5, PT, R229, UR12, RZ ;  /* 0x0000000ce5e57c10 */ /* 0x010fc6000ffbe0ff */
[----:B------:R2:W-:Y:S01]  /*520c0*/  STL [R1+0x308], R5 ;  /* 0x0003080501007387 */ /* 0x0005e20000100800 */
[----:B-1----:R-:W-:Y:S01]  /*520d0*/  IMAD.MOV.U32 R127, RZ, RZ, R5 ;  /* 0x000000ffff7f7224 */ /* 0x002fe200078e0005 */
[----:B------:R-:W-:Y:S02]  /*520e0*/  IADD3.X R245, PT, PT, R245, UR13, RZ, P5, !PT ;  /* 0x0000000df5f57c10 */ /* 0x000fe4000affe4ff */
[----:B------:R-:W-:Y:S01]  /*520f0*/  STL [R1+0x34c], R229 ;  /* 0x00034ce501007387 */ /* 0x000fe20000100800 */
[----:B------:R-:W-:-:S03]  /*52100*/  IMAD.MOV.U32 R126, RZ, RZ, R2 ;  /* 0x000000ffff7e7224 */ /* 0x000fc600078e0002 */
[----:B--2---:R-:W2:Y:S04]  /*52110*/  LDL.LU R5, [R1+0x408] ;  /* 0x0004080001057983 */ /* 0x004ea80000300800 */
[----:B------:R1:W-:Y:S04]  /*52120*/  STL [R1+0x348], R245 ;  /* 0x000348f501007387 */ /* 0x0003e80000100800 */
[----:B------:R-:W3:Y:S01]  /*52130*/  LDL.LU R2, [R1+0x448] ;  /* 0x0004480001027983 */ /* 0x000ee20000300800 */
[----:B------:R-:W-:-:S03]  /*52140*/  IADD3 R8, P4, PT, R8, UR12, RZ ;  /* 0x0000000c08087c10 */ /* 0x000fc6000ff9e0ff */
[----:B------:R4:W-:Y:S01]  /*52150*/  LDGSTS.E [R190+0x5200], desc[UR20][R126.64], P3 ;  /* 0x052000007ebe7fae */ /* 0x0009e200099a1014 */
[----:B------:R-:W-:Y:S02]  /*52160*/  IADD3 R6, P5, PT, R6, UR12, RZ ;  /* 0x0000000c06067c10 */ /* 0x000fe4000ffbe0ff */
[----:B------:R-:W-:Y:S01]  /*52170*/  IADD3.X R38, PT, PT, R38, UR13, RZ, P4, !PT ;  /* 0x0000000d26267c10 */ /* 0x000fe2000a7fe4ff */
[----:B----4-:R-:W-:Y:S02]  /*52180*/  IMAD.MOV.U32 R126, RZ, RZ, R229 ;  /* 0x000000ffff7e7224 */ /* 0x010fe400078e00e5 */
[----:B------:R-:W-:-:S05]  /*52190*/  IMAD.MOV.U32 R127, RZ, RZ, R245 ;  /* 0x000000ffff7f7224 */ /* 0x000fca00078e00f5 */
[----:B------:R4:W-:Y:S01]  /*521a0*/  LDGSTS.E [R190+0x5600], desc[UR20][R126.64], P3 ;  /* 0x056000007ebe7fae */ /* 0x0009e200099a1014 */
[----:B------:R-:W-:-:S03]  /*521b0*/  IADD3.X R7, PT, PT, R7, UR13, RZ, P5, !PT ;  /* 0x0000000d07077c10 */ /* 0x000fc6000affe4ff */
[----:B------:R1:W-:Y:S01]  /*521c0*/  STL [R1+0x38c], R8 ;  /* 0x00038c0801007387 */ /* 0x0003e20000100800 */
[----:B----4-:R-:W-:Y:S02]  /*521d0*/  IMAD.MOV.U32 R126, RZ, RZ, R8 ;  /* 0x000000ffff7e7224 */ /* 0x010fe400078e0008 */
[----:B------:R-:W-:Y:S01]  /*521e0*/  IMAD.MOV.U32 R127, RZ, RZ, R38 ;  /* 0x000000ffff7f7224 */ /* 0x000fe200078e0026 */
[----:B------:R-:W-:Y:S01]  /*521f0*/  IADD3 R3, P4, PT, R3, UR12, RZ ;  /* 0x0000000c03037c10 */ /* 0x000fe2000ff9e0ff */
[----:B------:R-:W-:Y:S01]  /*52200*/  STL [R1+0x388], R38 ;  /* 0x0003882601007387 */ /* 0x000fe20000100800 */
[----:B------:R-:W-:-:S03]  /*52210*/  IADD3 R0, P5, PT, R0, UR12, RZ ;  /* 0x0000000c00007c10 */ /* 0x000fc6000ffbe0ff */
[----:B------:R4:W-:Y:S04]  /*52220*/  LDGSTS.E [R190+0x5a00], desc[UR20][R126.64], P3 ;  /* 0x05a000007ebe7fae */ /* 0x0009e800099a1014 */
[----:B------:R1:W-:Y:S04]  /*52230*/  STL [R1+0x3cc], R6 ;  /* 0x0003cc0601007387 */ /* 0x0003e80000100800 */
[----:B------:R2:W-:Y:S01]  /*52240*/  STL [R1+0x3c8], R7 ;  /* 0x0003c80701007387 */ /* 0x0005e20000100800 */
[----:B----4-:R-:W-:-:S03]  /*52250*/  IMAD.MOV.U32 R126, RZ, RZ, R6 ;  /* 0x000000ffff7e7224 */ /* 0x010fc600078e0006 */
[----:B-1----:R-:W4:Y:S01]  /*52260*/  LDL.LU R245, [R1+0x4c8] ;  /* 0x0004c80001f57983 */ /* 0x002f220000300800 */
[----:B------:R-:W-:-:S03]  /*52270*/  IMAD.MOV.U32 R127, RZ, RZ, R7 ;  /* 0x000000ffff7f7224 */ /* 0x000fc600078e0007 */
[----:B------:R-:W4:Y:S04]  /*52280*/  LDL.LU R229, [R1+0x4cc] ;  /* 0x0004cc0001e57983 */ /* 0x000f280000300800 */
[----:B------:R1:W-:Y:S04]  /*52290*/  LDGSTS.E [R190+0x5e00], desc[UR20][R126.64], P3 ;  /* 0x05e000007ebe7fae */ /* 0x0003e800099a1014 */
[----:B------:R-:W-:Y:S01]  /*522a0*/  STL [R1+0x40c], R3 ;  /* 0x00040c0301007387 */ /* 0x000fe20000100800 */
[----:B-1----:R-:W-:Y:S01]  /*522b0*/  IMAD.MOV.U32 R126, RZ, RZ, R3 ;  /* 0x000000ffff7e7224 */ /* 0x002fe200078e0003 */
[----:B--2---:R-:W-:-:S05]  /*522c0*/  IADD3.X R5, PT, PT, R5, UR13, RZ, P4, !PT ;  /* 0x0000000d05057c10 */ /* 0x004fca000a7fe4ff */
[----:B------:R-:W-:Y:S01]  /*522d0*/  IMAD.MOV.U32 R127, RZ, RZ, R5 ;  /* 0x000000ffff7f7224 */ /* 0x000fe200078e0005 */
[----:B------:R1:W-:Y:S01]  /*522e0*/  STL [R1+0x408], R5 ;  /* 0x0004080501007387 */ /* 0x0003e20000100800 */
[----:B---3--:R-:W-:-:S03]  /*522f0*/  IADD3.X R2, PT, PT, R2, UR13, RZ, P5, !PT ;  /* 0x0000000d02027c10 */ /* 0x008fc6000affe4ff */
[----:B------:R-:W-:Y:S04]  /*52300*/  STL [R1+0x44c], R0 ;  /* 0x00044c0001007387 */ /* 0x000fe80000100800 */
[----:B------:R-:W2:Y:S04]  /*52310*/  LDL.LU R8, [R1+0x50c] ;  /* 0x00050c0001087983 */ /* 0x000ea80000300800 */
[----:B------:R3:W-:Y:S04]  /*52320*/  STL [R1+0x448], R2 ;  /* 0x0004480201007387 */ /* 0x0007e80000100800 */
[----:B------:R-:W2:Y:S04]  /*52330*/  LDL.LU R6, [R1+0x54c] ;  /* 0x00054c0001067983 */ /* 0x000ea80000300800 */
[----:B------:R1:W-:Y:S04]  /*52340*/  LDGSTS.E [R190+0x6200], desc[UR20][R126.64], P3 ;  /* 0x062000007ebe7fae */ /* 0x0003e800099a1014 */
[----:B------:R-:W2:Y:S04]  /*52350*/  LDL.LU R38, [R1+0x508] ;  /* 0x0005080001267983 */ /* 0x000ea80000300800 */
[----:B------:R-:W2:Y:S01]  /*52360*/  LDL.LU R7, [R1+0x548] ;  /* 0x0005480001077983 */ /* 0x000ea20000300800 */
[----:B-1----:R-:W-:-:S03]  /*52370*/  IMAD.MOV.U32 R126, RZ, RZ, R0 ;  /* 0x000000ffff7e7224 */ /* 0x002fc600078e0000 */
[----:B------:R-:W2:Y:S01]  /*52380*/  LDL.LU R5, [R1+0x588] ;  /* 0x0005880001057983 */ /* 0x000ea20000300800 */
[----:B------:R-:W-:-:S03]  /*52390*/  IMAD.MOV.U32 R127, RZ, RZ, R2 ;  /* 0x000000ffff7f7224 */ /* 0x000fc600078e0002 */
[----:B------:R-:W2:Y:S04]  /*523a0*/  LDL.LU R3, [R1+0x58c] ;  /* 0x00058c0001037983 */ /* 0x000ea80000300800 */
[----:B---3--:R-:W3:Y:S04]  /*523b0*/  LDL.LU R2, [R1+0x5c8] ;  /* 0x0005c80001027983 */ /* 0x008ee80000300800 */
[----:B------:R-:W3:Y:S04]  /*523c0*/  LDL.LU R0, [R1+0x5cc] ;  /* 0x0005cc0001007983 */ /* 0x000ee80000300800 */
[----:B------:R1:W-:Y:S04]  /*523d0*/  LDGSTS.E [R190+0x6600], desc[UR20][R126.64], P3 ;  /* 0x066000007ebe7fae */ /* 0x0003e800099a1014 */
[----:B------:R-:W3:Y:S04]  /*523e0*/  LDL.LU R126, [R1+0x488] ;  /* 0x00048800017e7983 */ /* 0x000ee80000300800 */
[----:B------:R-:W1:Y:S01]  /*523f0*/  LDL.LU R127, [R1+0x48c] ;  /* 0x00048c00017f7983 */ /* 0x000e620000300800 */
[----:B----4-:R-:W-:-:S04]  /*52400*/  IADD3 R229, P5, PT, R229, UR12, RZ ;  /* 0x0000000ce5e57c10 */ /* 0x010fc8000ffbe0ff */
[----:B------:R-:W-:Y:S02]  /*52410*/  IADD3.X R245, PT, PT, R245, UR13, RZ, P5, !PT ;  /* 0x0000000df5f57c10 */ /* 0x000fe4000affe4ff */
[----:B--2---:R-:W-:-:S04]  /*52420*/  IADD3 R6, P5, PT, R6, UR12, RZ ;  /* 0x0000000c06067c10 */ /* 0x004fc8000ffbe0ff */
[----:B------:R-:W-:Y:S02]  /*52430*/  IADD3.X R7, PT, PT, R7, UR13, RZ, P5, !PT ;  /* 0x0000000d07077c10 */ /* 0x000fe4000affe4ff */
[----:B-1----:R-:W-:-:S04]  /*52440*/  IADD3 R127, P4, PT, R127, UR12, RZ ;  /* 0x0000000c7f7f7c10 */ /* 0x002fc8000ff9e0ff */
[----:B---3--:R-:W-:Y:S01]  /*52450*/  IADD3.X R126, PT, PT, R126, UR13, RZ, P4, !PT ;  /* 0x0000000d7e7e7c10 */ /* 0x008fe2000a7fe4ff */
[----:B------:R1:W-:Y:S04]  /*52460*/  STL [R1+0x48c], R127 ;  /* 0x00048c7f01007387 */ /* 0x0003e80000100800 */
[----:B------:R2:W-:Y:S01]  /*52470*/  STL [R1+0x488], R126 ;  /* 0x0004887e01007387 */ /* 0x0005e20000100800 */
[----:B-1----:R-:W-:-:S04]  /*52480*/  LOP3.LUT R127, R127, R126, RZ, 0x3c, !PT ;  /* 0x0000007e7f7f7212 */ /* 0x002fc800078e3cff */
[----:B--2---:R-:W-:-:S04]  /*52490*/  LOP3.LUT R126, R127, R126, RZ, 0x3c, !PT ;  /* 0x0000007e7f7e7212 */ /* 0x004fc800078e3cff */
[----:B------:R-:W-:Y:S02]  /*524a0*/  LOP3.LUT R127, R127, R126, RZ, 0x3c, !PT ;  /* 0x0000007e7f7f7212 */ /* 0x000fe400078e3cff */
[----:B------:R-:W-:-:S03]  /*524b0*/  IADD3 R8, P4, PT, R8, UR12, RZ ;  /* 0x0000000c08087c10 */ /* 0x000fc6000ff9e0ff */
        /* <DEDUP_REMOVED lines=8> */
[----:B------:R-:W-:Y:S01]  /*52540*/  STL [R1+0x4cc], R229 ;  /* 0x0004cce501007387 */ /* 0x000fe20000100800 */
[----:B-1----:R-:W-:Y:S02]  /*52550*/  IMAD.MOV.U32 R126, RZ, RZ, R8 ;  /* 0x000000ffff7e7224 */ /* 0x002fe400078e0008 */
[----:B------:R-:W-:Y:S01]  /*52560*/  IMAD.MOV.U32 R127, RZ, RZ, R38 ;  /* 0x000000ffff7f7224 */ /* 0x000fe200078e0026 */
[----:B------:R-:W-:Y:S04]  /*52570*/  STL [R1+0x4c8], R245 ;  /* 0x0004c8f501007387 */ /* 0x000fe80000100800 */
[----:B------:R1:W-:Y:S01]  /*52580*/  LDGSTS.E [R190+0x7200], desc[UR20][R126.64], P3 ;  /* 0x072000007ebe7fae */ /* 0x0003e200099a1014 */
[----:B------:R-:W-:-:S03]  /*52590*/  IADD3.X R2, PT, PT, R2, UR13, RZ, P5, !PT ;  /* 0x0000000d02027c10 */ /* 0x000fc6000affe4ff */
[----:B------:R-:W-:Y:S01]  /*525a0*/  STL [R1+0x50c], R8 ;  /* 0x00050c0801007387 */ /* 0x000fe20000100800 */
[----:B-1----:R-:W-:Y:S02]  /*525b0*/  IMAD.MOV.U32 R126, RZ, RZ, R6 ;  /* 0x000000ffff7e7224 */ /* 0x002fe400078e0006 */
[----:B------:R-:W-:Y:S01]  /*525c0*/  IMAD.MOV.U32 R127, RZ, RZ, R7 ;  /* 0x000000ffff7f7224 */ /* 0x000fe200078e0007 */
[----:B------:R-:W-:Y:S04]  /*525d0*/  STL [R1+0x508], R38 ;  /* 0x0005082601007387 */ /* 0x000fe80000100800 */
[----:B------:R1:W-:Y:S04]  /*525e0*/  LDGSTS.E [R190+0x7600], desc[UR20][R126.64], P3 ;  /* 0x076000007ebe7fae */ /* 0x0003e800099a1014 */
[----:B------:R-:W-:Y:S04]  /*525f0*/  STL [R1+0x54c], R6 ;  /* 0x00054c0601007387 */ /* 0x000fe80000100800 */
[----:B------:R-:W-:Y:S01]  /*52600*/  STL [R1+0x548], R7 ;  /* 0x0005480701007387 */ /* 0x000fe20000100800 */
[----:B-1----:R-:W-:-:S02]  /*52610*/  IMAD.MOV.U32 R126, RZ, RZ, R3 ;  /* 0x000000ffff7e7224 */ /* 0x002fc400078e0003 */
[----:B------:R-:W-:Y:S01]  /*52620*/  IMAD.MOV.U32 R127, RZ, RZ, R5 ;  /* 0x000000ffff7f7224 */ /* 0x000fe200078e0005 */
[----:B------:R-:W-:Y:S04]  /*52630*/  STL [R1+0x58c], R3 ;  /* 0x00058c0301007387 */ /* 0x000fe80000100800 */
[----:B------:R1:W-:Y:S04]  /*52640*/  STL [R1+0x588], R5 ;  /* 0x0005880501007387 */ /* 0x0003e80000100800 */
[----:B------:R-:W-:Y:S04]  /*52650*/  STL [R1+0x5cc], R0 ;  /* 0x0005cc0001007387 */ /* 0x000fe80000100800 */
[----:B------:R2:W-:Y:S04]  /*52660*/  LDGSTS.E [R190+0x7a00], desc[UR20][R126.64], P3 ;  /* 0x07a000007ebe7fae */ /* 0x0005e800099a1014 */
[----:B------:R3:W-:Y:S04]  /*52670*/  STL [R1+0x5c8], R2 ;  /* 0x0005c80201007387 */ /* 0x0007e80000100800 */
[----:B-1----:R-:W4:Y:S01]  /*52680*/  LDL.LU R5, [R1+0x10] ;  /* 0x0000100001057983 */ /* 0x002f220000300800 */
[----:B--2---:R-:W-:-:S03]  /*52690*/  IMAD.MOV.U32 R127, RZ, RZ, R2 ;  /* 0x000000ffff7f7224 */ /* 0x004fc600078e0002 */
[----:B---3--:R-:W2:Y:S04]  /*526a0*/  LDL.LU R2, [R1+0x14] ;  /* 0x0000140001027983 */ /* 0x008ea80000300800 */
[----:B------:R-:W3:Y:S04]  /*526b0*/  LDL.LU R38, [R1+0x50] ;  /* 0x0000500001267983 */ /* 0x000ee80000300800 */
[----:B------:R-:W3:Y:S01]  /*526c0*/  LDL.LU R8, [R1+0x54] ;  /* 0x0000540001087983 */ /* 0x000ee20000300800 */
[----:B------:R-:W-:Y:S01]  /*526d0*/  IADD3 R129, P4, PT, R129, UR12, RZ ;  /* 0x0000000c81817c10 */ /* 0x000fe2000ff9e0ff */
[----:B------:R-:W-:Y:S01]  /*526e0*/  IMAD.MOV.U32 R126, RZ, RZ, R0 ;  /* 0x000000ffff7e7224 */ /* 0x000fe200078e0000 */
[----:B------:R-:W-:Y:S01]  /*526f0*/  LOP3.LUT R0, R4, 0x50, RZ, 0x3c, !PT ;  /* 0x0000005004007812 */ /* 0x000fe200078e3cff */
[----:B------:R-:W3:Y:S01]  /*52700*/  LDL.LU R3, [R1+0x90] ;  /* 0x0000900001037983 */ /* 0x000ee20000300800 */
[----:B------:R-:W-:-:S02]  /*52710*/  IADD3.X R128, PT, PT, R128, UR13, RZ, P4, !PT ;  /* 0x0000000d80807c10 */ /* 0x000fc4000a7fe4ff */
[----:B------:R-:W-:Y:S01]  /*52720*/  IADD3 R145, P5, PT, R145, UR12, RZ ;  /* 0x0000000c91917c10 */ /* 0x000fe2000ffbe0ff */
[----:B------:R1:W-:Y:S01]  /*52730*/  LDGSTS.E [R190+0x7e00], desc[UR20][R126.64], P3 ;  /* 0x07e000007ebe7fae */ /* 0x0003e200099a1014 */
[----:B------:R-:W-:Y:S02]  /*52740*/  IADD3 R161, P4, PT, R161, UR12, RZ ;  /* 0x0000000ca1a17c10 */ /* 0x000fe4000ff9e0ff */
[----:B------:R-:W-:Y:S02]  /*52750*/  IADD3.X R144, PT, PT, R144, UR13, RZ, P5, !PT ;  /* 0x0000000d90907c10 */ /* 0x000fe4000affe4ff */
[----:B------:R-:W-:Y:S01]  /*52760*/  IADD3.X R160, PT, PT, R160, UR13, RZ, P4, !PT ;  /* 0x0000000da0a07c10 */ /* 0x000fe2000a7fe4ff */
[----:B-1----:R-:W-:Y:S02]  /*52770*/  VIADD R190, R0, UR5 ;  /* 0x0000000500be7c36 */ /* 0x002fe40008000000 */
[----:B------:R-:W-:Y:S02]  /*52780*/  IMAD.MOV.U32 R126, RZ, RZ, R129 ;  /* 0x000000ffff7e7224 */ /* 0x000fe400078e0081 */
[----:B------:R-:W-:Y:S01]  /*52790*/  IMAD.MOV.U32 R127, RZ, RZ, R128 ;  /* 0x000000ffff7f7224 */ /* 0x000fe200078e0080 */
[----:B------:R-:W-:Y:S01]  /*527a0*/  IADD3 R177, P5, PT, R177, UR12, RZ ;  /* 0x0000000cb1b17c10 */ /* 0x000fe2000ffbe0ff */
[----:B------:R-:W3:Y:S04]  /*527b0*/  LDL.LU R0, [R1+0x94] ;  /* 0x0000940001007983 */ /* 0x000ee80000300800 */
[----:B------:R1:W-:Y:S01]  /*527c0*/  LDGSTS.E [R190+0x280], desc[UR20][R126.64], P3 ;  /* 0x002800007ebe7fae */ /* 0x0003e200099a1014 */
[----:B------:R-:W-:-:S02]  /*527d0*/  IADD3.X R176, PT, PT, R176, UR13, RZ, P5, !PT ;  /* 0x0000000db0b07c10 */ /* 0x000fc4000affe4ff */
[----:B------:R-:W-:Y:S01]  /*527e0*/  IADD3 R194, P4, PT, R194, UR12, RZ ;  /* 0x0000000cc2c27c10 */ /* 0x000fe2000ff9e0ff */
[----:B------:R-:W3:Y:S01]  /*527f0*/  LDL.LU R7, [R1+0xd0] ;  /* 0x0000d00001077983 */ /* 0x000ee20000300800 */
[----:B-1----:R-:W-:Y:S02]  /*52800*/  IMAD.MOV.U32 R126, RZ, RZ, R145 ;  /* 0x000000ffff7e7224 */ /* 0x002fe400078e0091 */
[----:B------:R-:W-:Y:S01]  /*52810*/  IMAD.MOV.U32 R127, RZ, RZ, R144 ;  /* 0x000000ffff7f7224 */ /* 0x000fe200078e0090 */
[----:B------:R-:W-:Y:S01]  /*52820*/  IADD3.X R193, PT, PT, R193, UR13, RZ, P4, !PT ;  /* 0x0000000dc1c17c10 */ /* 0x000fe2000a7fe4ff */
[----:B------:R-:W3:Y:S04]  /*52830*/  LDL.LU R6, [R1+0xd4] ;  /* 0x0000d40001067983 */ /* 0x000ee80000300800 */
[----:B------:R1:W-:Y:S01]  /*52840*/  LDGSTS.E [R190+0x680], desc[UR20][R126.64], P3 ;  /* 0x006800007ebe7fae */ /* 0x0003e200099a1014 */
[----:B------:R-:W-:Y:S01]  /*52850*/  IADD3 R210, P5, PT, R210, UR12, RZ ;  /* 0x0000000cd2d27c10 */ /* 0x000fe2000ffbe0ff */
        /* <DEDUP_REMOVED lines=25> */
[----:B---3--:R-:W-:Y:S01]  /*529f0*/  IADD3 R8, P5, PT, R8, UR12, RZ ;  /* 0x0000000c08087c10 */ /* 0x008fe2000ffbe0ff */
        /* <DEDUP_REMOVED lines=10> */
[----:B----4-:R-:W-:-:S03]  /*52aa0*/  IMAD.MOV.U32 R126, RZ, RZ, R8 ;  /* 0x000000ffff7e7224 */ /* 0x010fc600078e0008 */
[----:B---3--:R-:W3:Y:S01]  /*52ab0*/  LDL.LU R8, [R1+0x110] ;  /* 0x0001100001087983 */ /* 0x008ee20000300800 */
[----:B------:R-:W-:-:S03]  /*52ac0*/  IMAD.MOV.U32 R127, RZ, RZ, R38 ;  /* 0x000000ffff7f7224 */ /* 0x000fc600078e0026 */
[----:B------:R-:W4:Y:S01]  /*52ad0*/  LDL.LU R38, [R1+0x150] ;  /* 0x0001500001267983 */ /* 0x000f220000300800 */
[----:B------:R-:W-:-:S03]  /*52ae0*/  IADD3 R0, P4, PT, R0, UR12, RZ ;  /* 0x0000000c00007c10 */ /* 0x000fc6000ff9e0ff */
[----:B------:R1:W-:Y:S01]  /*52af0*/  LDGSTS.E [R190+0x2680], desc[UR20][R126.64], P3 ;  /* 0x026800007ebe7fae */ /* 0x0003e200099a1014 */
[----:B------:R-:W-:Y:S02]  /*52b00*/  IADD3.X R3, PT, PT, R3, UR13, RZ, P4, !PT ;  /* 0x0000000d03037c10 */ /* 0x000fe4000a7fe4ff */
[----:B------:R-:W-:Y:S01]  /*52b10*/  IADD3 R6, P5, PT, R6, UR12, RZ ;  /* 0x0000000c06067c10 */ /* 0x000fe2000ffbe0ff */
[----:B------:R1:W-:Y:S03]  /*52b20*/  STL [R1+0x94], R0 ;  /* 0x0000940001007387 */ /* 0x0003e60000100800 */
[----:B------:R-:W-:Y:S01]  /*52b30*/  IADD3.X R7, PT, PT, R7, UR13, RZ, P5, !PT ;  /* 0x0000000d07077c10 */ /* 0x000fe2000affe4ff */
        /* <DEDUP_REMOVED lines=353> */
[----:B------:R1:W-:Y:S01]  /*54150*/  STL [R1+0x35c], R229 ;  /* 0x00035ce501007387 */ /* 0x0003e20000100800 */
[----:B------:R-:W-:-:S03]  /*54160*/  IMAD.MOV.U32 R126, RZ, RZ, R2 ;  /* 0x000000ffff7e7224 */ /* 0x000fc600078e0002 */
[----:B--2---:R-:W2:Y:S04]  /*54170*/  LDL.LU R5, [R1+0x418] ;  /* 0x0004180001057983 */ /* 0x004ea80000300800 */
[----:B------:R3:W-:Y:S04]  /*54180*/  STL [R1+0x358], R245 ;  /* 0x000358f501007387 */ /* 0x0007e80000100800 */
[----:B------:R-:W4:Y:S01]  /*54190*/  LDL.LU R2, [R1+0x458] ;  /* 0x0004580001027983 */ /* 0x000f220000300800 */
[----:B------:R-:W-:-:S03]  /*541a0*/  IADD3 R8, P4, PT, R8, UR12, RZ ;  /* 0x0000000c08087c10 */ /* 0x000fc6000ff9e0ff */
[----:B------:R1:W-:Y:S01]  /*541b0*/  LDGSTS.E [R190+0x5300], desc[UR20][R126.64], P3 ;  /* 0x053000007ebe7fae */ /* 0x0003e200099a1014 */
[----:B------:R-:W-:Y:S02]  /*541c0*/  IADD3 R6, P5, PT, R6, UR12, RZ ;  /* 0x0000000c06067c10 */ /* 0x000fe4000ffbe0ff */
[----:B------:R-:W-:Y:S01]  /*541d0*/  IADD3.X R38, PT, PT, R38, UR13, RZ, P4, !PT ;  /* 0x0000000d26267c10 */ /* 0x000fe2000a7fe4ff */
[----:B-1----:R-:W-:Y:S02]  /*541e0*/  IMAD.MOV.U32 R126, RZ, RZ, R229 ;  /* 0x000000ffff7e7224 */ /* 0x002fe400078e00e5 */
[----:B------:R-:W-:-:S05]  /*541f0*/  IMAD.MOV.U32 R127, RZ, RZ, R245 ;  /* 0x000000ffff7f7224 */ /* 0x000fca00078e00f5 */
[----:B------:R1:W-:Y:S01]  /*54200*/  LDGSTS.E [R190+0x5700], desc[UR20][R126.64], P3 ;  /* 0x057000007ebe7fae */ /* 0x0003e200099a1014 */
[----:B------:R-:W-:-:S03]  /*54210*/  IADD3.X R7, PT, PT, R7, UR13, RZ, P5, !PT ;  /* 0x0000000d07077c10 */ /* 0x000fc6000affe4ff */
[----:B------:R2:W-:Y:S01]  /*54220*/  STL [R1+0x39c], R8 ;  /* 0x00039c0801007387 */ /* 0x0005e20000100800 */
[----:B-1----:R-:W-:Y:S02]  /*54230*/  IMAD.MOV.U32 R126, RZ, RZ, R8 ;  /* 0x000000ffff7e7224 */ /* 0x002fe400078e0008 */
[----:B------:R-:W-:Y:S01]  /*54240*/  IMAD.MOV.U32 R127, RZ, RZ, R38 ;  /* 0x000000ffff7f7224 */ /* 0x000fe200078e0026 */
[----:B------:R-:W-:Y:S01]  /*54250*/  IADD3 R3, P4, PT, R3, UR12, RZ ;  /* 0x0000000c03037c10 */ /* 0x000fe2000ff9e0ff */
[----:B------:R-:W-:Y:S01]  /*54260*/  STL [R1+0x398], R38 ;  /* 0x0003982601007387 */ /* 0x000fe20000100800 */
[----:B------:R-:W-:-:S03]  /*54270*/  IADD3 R0, P5, PT, R0, UR12, RZ ;  /* 0x0000000c00007c10 */ /* 0x000fc6000ffbe0ff */
[----:B------:R1:W-:Y:S04]  /*54280*/  LDGSTS.E [R190+0x5b00], desc[UR20][R126.64], P3 ;  /* 0x05b000007ebe7fae */ /* 0x0003e800099a1014 */
[----:B------:R2:W-:Y:S04]  /*54290*/  STL [R1+0x3dc], R6 ;  /* 0x0003dc0601007387 */ /* 0x0005e80000100800 */
[----:B------:R2:W-:Y:S01]  /*542a0*/  STL [R1+0x3d8], R7 ;  /* 0x0003d80701007387 */ /* 0x0005e20000100800 */
[----:B-1----:R-:W-:-:S03]  /*542b0*/  IMAD.MOV.U32 R126, RZ, RZ, R6 ;  /* 0x000000ffff7e7224 */ /* 0x002fc600078e0006 */
[----:B------:R-:W4:Y:S01]  /*542c0*/  LDL.LU R229, [R1+0x4d8] ;  /* 0x0004d80001e57983 */ /* 0x000f220000300800 */
[----:B------:R-:W-:-:S03]  /*542d0*/  IMAD.MOV.U32 R127, RZ, RZ, R7 ;  /* 0x000000ffff7f7224 */ /* 0x000fc600078e0007 */
[----:B---3--:R-:W3:Y:S04]  /*542e0*/  LDL.LU R245, [R1+0x4dc] ;  /* 0x0004dc0001f57983 */ /* 0x008ee80000300800 */
[----:B------:R1:W-:Y:S04]  /*542f0*/  LDGSTS.E [R190+0x5f00], desc[UR20][R126.64], P3 ;  /* 0x05f000007ebe7fae */ /* 0x0003e800099a1014 */
[----:B------:R-:W-:Y:S01]  /*54300*/  STL [R1+0x41c], R3 ;  /* 0x00041c0301007387 */ /* 0x000fe20000100800 */
[----:B-1----:R-:W-:Y:S01]  /*54310*/  IMAD.MOV.U32 R126, RZ, RZ, R3 ;  /* 0x000000ffff7e7224 */ /* 0x002fe200078e0003 */
[----:B--2---:R-:W-:-:S05]  /*54320*/  IADD3.X R5, PT, PT, R5, UR13, RZ, P4, !PT ;  /* 0x0000000d05057c10 */ /* 0x004fca000a7fe4ff */
[----:B------:R-:W-:Y:S01]  /*54330*/  IMAD.MOV.U32 R127, RZ, RZ, R5 ;  /* 0x000000ffff7f7224 */ /* 0x000fe200078e0005 */
[----:B------:R1:W-:Y:S01]  /*54340*/  STL [R1+0x418], R5 ;  /* 0x0004180501007387 */ /* 0x0003e20000100800 */
[----:B----4-:R-:W-:-:S03]  /*54350*/  IADD3.X R2, PT, PT, R2, UR13, RZ, P5, !PT ;  /* 0x0000000d02027c10 */ /* 0x010fc6000affe4ff */
        /* <DEDUP_REMOVED lines=11> */
[----:B----4-:R-:W4:Y:S04]  /*54410*/  LDL.LU R2, [R1+0x5d8] ;  /* 0x0005d80001027983 */ /* 0x010f280000300800 */
[----:B------:R-:W4:Y:S04]  /*54420*/  LDL.LU R0, [R1+0x5dc] ;  /* 0x0005dc0001007983 */ /* 0x000f280000300800 */
[----:B------:R1:W-:Y:S04]  /*54430*/  LDGSTS.E [R190+0x6700], desc[UR20][R126.64], P3 ;  /* 0x067000007ebe7fae */ /* 0x0003e800099a1014 */
[----:B------:R-:W4:Y:S04]  /*54440*/  LDL.LU R126, [R1+0x498] ;  /* 0x00049800017e7983 */ /* 0x000f280000300800 */
[----:B------:R-:W1:Y:S01]  /*54450*/  LDL.LU R127, [R1+0x49c] ;  /* 0x00049c00017f7983 */ /* 0x000e620000300800 */
[----:B---3--:R-:W-:-:S04]  /*54460*/  IADD3 R245, P5, PT, R245, UR12, RZ ;  /* 0x0000000cf5f57c10 */ /* 0x008fc8000ffbe0ff */
[----:B------:R-:W-:Y:S02]  /*54470*/  IADD3.X R229, PT, PT, R229, UR13, RZ, P5, !PT ;  /* 0x0000000de5e57c10 */ /* 0x000fe4000affe4ff */
[----:B--2---:R-:W-:-:S04]  /*54480*/  IADD3 R6, P5, PT, R6, UR12, RZ ;  /* 0x0000000c06067c10 */ /* 0x004fc8000ffbe0ff */
[----:B------:R-:W-:Y:S02]  /*54490*/  IADD3.X R7, PT, PT, R7, UR13, RZ, P5, !PT ;  /* 0x0000000d07077c10 */ /* 0x000fe4000affe4ff */
[----:B-1----:R-:W-:-:S04]  /*544a0*/  IADD3 R127, P4, PT, R127, UR12, RZ ;  /* 0x0000000c7f7f7c10 */ /* 0x002fc8000ff9e0ff */
[----:B----4-:R-:W-:Y:S01]  /*544b0*/  IADD3.X R126, PT, PT, R126, UR13, RZ, P4, !PT ;  /* 0x0000000d7e7e7c10 */ /* 0x010fe2000a7fe4ff */
        /* <DEDUP_REMOVED lines=17> */
[----:B------:R1:W-:Y:S04]  /*545d0*/  STL [R1+0x4d8], R229 ;  /* 0x0004d8e501007387 */ /* 0x0003e80000100800 */
[----:B------:R2:W-:Y:S01]  /*545e0*/  LDGSTS.E [R190+0x7300], desc[UR20][R126.64], P3 ;  /* 0x073000007ebe7fae */ /* 0x0005e200099a1014 */
[----:B------:R-:W-:-:S03]  /*545f0*/  IADD3.X R2, PT, PT, R2, UR13, RZ, P5, !PT ;  /* 0x0000000d02027c10 */ /* 0x000fc6000affe4ff */
[----:B-1----:R-:W3:Y:S04]  /*54600*/  LDL.LU R229, [R1+0xcd8] ;  /* 0x000cd80001e57983 */ /* 0x002ee80000300800 */
[----:B------:R-:W4:Y:S01]  /*54610*/  LDL.LU R245, [R1+0xcd4] ;  /* 0x000cd40001f57983 */ /* 0x000f220000300800 */
[----:B--2---:R-:W-:Y:S02]  /*54620*/  IMAD.MOV.U32 R126, RZ, RZ, R6 ;  /* 0x000000ffff7e7224 */ /* 0x004fe400078e0006 */
        /* <DEDUP_REMOVED lines=8> */
[----:B------:R-:W-:Y:S04]  /*546b0*/  STL [R1+0x59c], R3 ;  /* 0x00059c0301007387 */ /* 0x000fe80000100800 */
[----:B------:R-:W-:Y:S04]  /*546c0*/  STL [R1+0x598], R5 ;  /* 0x0005980501007387 */ /* 0x000fe80000100800 */
[----:B------:R1:W-:Y:S04]  /*546d0*/  LDGSTS.E [R190+0x7b00], desc[UR20][R126.64], P3 ;  /* 0x07b000007ebe7fae */ /* 0x0003e800099a1014 */
[----:B------:R2:W-:Y:S01]  /*546e0*/  STL [R1+0x5dc], R0 ;  /* 0x0005dc0001007387 */ /* 0x0005e20000100800 */
[----:B-1----:R-:W-:-:S02]  /*546f0*/  IMAD.MOV.U32 R126, RZ, RZ, R0 ;  /* 0x000000ffff7e7224 */ /* 0x002fc400078e0000 */
[----:B------:R-:W-:Y:S01]  /*54700*/  IMAD.MOV.U32 R127, RZ, RZ, R2 ;  /* 0x000000ffff7f7224 */ /* 0x000fe200078e0002 */
[----:B--2---:R-:W-:Y:S01]  /*54710*/  LOP3.LUT R0, R4, 0x70, RZ, 0x3c, !PT ;  /* 0x0000007004007812 */ /* 0x004fe200078e3cff */
[----:B------:R1:W-:Y:S04]  /*54720*/  STL [R1+0x5d8], R2 ;  /* 0x0005d80201007387 */ /* 0x0003e80000100800 */
[----:B------:R2:W-:Y:S04]  /*54730*/  LDGSTS.E [R190+0x7f00], desc[UR20][R126.64], P3 ;  /* 0x07f000007ebe7fae */ /* 0x0005e800099a1014 */
[----:B------:R-:W4:Y:S01]  /*54740*/  LDL.LU R3, [R1+0x20] ;  /* 0x0000200001037983 */ /* 0x000f220000300800 */
[----:B--2---:R-:W-:-:S03]  /*54750*/  VIADD R190, R0, UR5 ;  /* 0x0000000500be7c36 */ /* 0x004fc60008000000 */
[----:B------:R-:W2:Y:S04]  /*54760*/  LDL.LU R0, [R1+0x24] ;  /* 0x0000240001007983 */ /* 0x000ea80000300800 */
[----:B------:R-:W2:Y:S04]  /*54770*/  LDL.LU R7, [R1+0x60] ;  /* 0x0000600001077983 */ /* 0x000ea80000300800 */
[----:B------:R-:W2:Y:S01]  /*54780*/  LDL.LU R6, [R1+0x64] ;  /* 0x0000640001067983 */ /* 0x000ea20000300800 */
[----:B------:R-:W-:Y:S02]  /*54790*/  IADD3 R133, P4, PT, R133, UR12, RZ ;  /* 0x0000000c85857c10 */ /* 0x000fe4000ff9e0ff */
[----:B------:R-:W-:Y:S01]  /*547a0*/  IADD3 R149, P5, PT, R149, UR12, RZ ;  /* 0x0000000c95957c10 */ /* 0x000fe2000ffbe0ff */
[----:B------:R-:W2:Y:S01]  /*547b0*/  LDL.LU R5, [R1+0xa0] ;  /* 0x0000a00001057983 */ /* 0x000ea20000300800 */
[----:B------:R-:W-:Y:S01]  /*547c0*/  IADD3.X R132, PT, PT, R132, UR13, RZ, P4, !PT ;  /* 0x0000000d84847c10 */ /* 0x000fe2000a7fe4ff */
[----:B------:R-:W-:Y:S01]  /*547d0*/  IMAD.MOV.U32 R126, RZ, RZ, R133 ;  /* 0x000000ffff7e7224 */ /* 0x000fe200078e0085 */
[----:B------:R-:W-:Y:S01]  /*547e0*/  IADD3.X R148, PT, PT, R148, UR13, RZ, P5, !PT ;  /* 0x0000000d94947c10 */ /* 0x000fe2000affe4ff */
[----:B-1----:R-:W2:Y:S02]  /*547f0*/  LDL.LU R2, [R1+0xa4] ;  /* 0x0000a40001027983 */ /* 0x002ea40000300800 */
[----:B------:R-:W-:Y:S01]  /*54800*/  IMAD.MOV.U32 R127, RZ, RZ, R132 ;  /* 0x000000ffff7f7224 */ /* 0x000fe200078e0084 */
[----:B------:R-:W-:Y:S01]  /*54810*/  IADD3 R165, P4, PT, R165, UR12, RZ ;  /* 0x0000000ca5a57c10 */ /* 0x000fe2000ff9e0ff */
[----:B------:R-:W2:Y:S04]  /*54820*/  LDL.LU R38, [R1+0xe0] ;  /* 0x0000e00001267983 */ /* 0x000ea80000300800 */
[----:B------:R1:W-:Y:S01]  /*54830*/  LDGSTS.E [R190+0x380], desc[UR20][R126.64], P3 ;  /* 0x003800007ebe7fae */ /* 0x0003e200099a1014 */
[----:B------:R-:W-:-:S02]  /*54840*/  IADD3.X R164, PT, PT, R164, UR13, RZ, P4, !PT ;  /* 0x0000000da4a47c10 */ /* 0x000fc4000a7fe4ff */
        /* <DEDUP_REMOVED lines=17> */
[----:B------:R-:W-:Y:S01]  /*54960*/  IADD3 R246, P5, PT, R246, UR12, RZ ;  /* 0x0000000cf6f67c10 */ /* 0x000fe2000ffbe0ff */
[----:B-1----:R-:W-:Y:S02]  /*54970*/  IMAD.MOV.U32 R126, RZ, RZ, R198 ;  /* 0x000000ffff7e7224 */ /* 0x002fe400078e00c6 */
[----:B------:R-:W-:-:S05]  /*54980*/  IMAD.MOV.U32 R127, RZ, RZ, R197 ;  /* 0x000000ffff7f7224 */ /* 0x000fca00078e00c5 */
[----:B------:R1:W-:Y:S02]  /*54990*/  LDGSTS.E [R190+0x1380], desc[UR20][R126.64], P3 ;  /* 0x013800007ebe7fae */ /* 0x0003e400099a1014 */
[----:B-1----:R-:W-:Y:S02]  /*549a0*/  IMAD.MOV.U32 R126, RZ, RZ, R214 ;  /* 0x000000ffff7e7224 */ /* 0x002fe400078e00d6 */
[----:B------:R-:W-:-:S05]  /*549b0*/  IMAD.MOV.U32 R127, RZ, RZ, R213 ;  /* 0x000000ffff7f7224 */ /* 0x000fca00078e00d5 */
[----:B------:R1:W-:Y:S02]  /*549c0*/  LDGSTS.E [R190+0x1780], desc[UR20][R126.64], P3 ;  /* 0x017800007ebe7fae */ /* 0x0003e400099a1014 */
[----:B-1----:R-:W-:Y:S01]  /*549d0*/  IMAD.MOV.U32 R126, RZ, RZ, R230 ;  /* 0x000000ffff7e7224 */ /* 0x002fe200078e00e6 */
[----:B---3--:R-:W-:Y:S02]  /*549e0*/  IADD3.X R229, PT, PT, R229, UR13, RZ, P4, !PT ;  /* 0x0000000de5e57c10 */ /* 0x008fe4000a7fe4ff */
[----:B----4-:R-:W-:-:S03]  /*549f0*/  IADD3.X R245, PT, PT, R245, UR13, RZ, P5, !PT ;  /* 0x0000000df5f57c10 */ /* 0x010fc6000affe4ff */
[----:B------:R-:W-:-:S05]  /*54a00*/  IMAD.MOV.U32 R127, RZ, RZ, R229 ;  /* 0x000000ffff7f7224 */ /* 0x000fca00078e00e5 */
[----:B------:R1:W-:Y:S02]  /*54a10*/  LDGSTS.E [R190+0x1b80], desc[UR20][R126.64], P3 ;  /* 0x01b800007ebe7fae */ /* 0x0003e400099a1014 */
[----:B-1----:R-:W-:Y:S02]  /*54a20*/  IMAD.MOV.U32 R126, RZ, RZ, R246 ;  /* 0x000000ffff7e7224 */ /* 0x002fe400078e00f6 */
[----:B------:R-:W-:-:S05]  /*54a30*/  IMAD.MOV.U32 R127, RZ, RZ, R245 ;  /* 0x000000ffff7f7224 */ /* 0x000fca00078e00f5 */
[----:B------:R1:W-:Y:S01]  /*54a40*/  LDGSTS.E [R190+0x1f80], desc[UR20][R126.64], P3 ;  /* 0x01f800007ebe7fae */ /* 0x0003e200099a1014 */
[----:B--2---:R-:W-:-:S04]  /*54a50*/  IADD3 R0, P4, PT, R0, UR12, RZ ;  /* 0x0000000c00007c10 */ /* 0x004fc8000ff9e0ff */
[----:B------:R-:W-:Y:S02]  /*54a60*/  IADD3.X R3, PT, PT, R3, UR13, RZ, P4, !PT ;  /* 0x0000000d03037c10 */ /* 0x000fe4000a7fe4ff */
        /* <DEDUP_REMOVED lines=14> */
[----:B----4-:R-:W4:Y:S01]  /*54b50*/  LDL.LU R7, [R1+0x160] ;  /* 0x0001600001077983 */ /* 0x010f220000300800 */
        /* <DEDUP_REMOVED lines=77> */
[----:B-1----:R-:W-:Y:S02]  /*55030*/  IMAD.MOV.U32 R126, RZ, RZ, R2 ;  /* 0x000000ffff7e7224 */ /* 0x002fe400078e0002 */
[----:B------:R-:W-:Y:S01]  /*55040*/  IMAD.MOV.U32 R127, RZ, RZ, R5 ;  /* 0x000000ffff7f7224 */ /* 0x000fe200078e0005 */
[----:B------:R-:W-:Y:S04]  /*55050*/  STL [R1+0x2a4], R2 ;  /* 0x0002a40201007387 */ /* 0x000fe80000100800 */
[----:B------:R1:W-:Y:S04]  /*55060*/  LDGSTS.E [R190+0x4b80], desc[UR20][R126.64], P3 ;  /* 0x04b800007ebe7fae */ /* 0x0003e800099a1014 */
[----:B------:R1:W-:Y:S04]  /*55070*/  STL [R1+0x2a0], R5 ;  /* 0x0002a00501007387 */ /* 0x0003e80000100800 */
[----:B------:R-:W-:Y:S01]  /*55080*/  STL [R1+0x2e4], R8 ;  /* 0x0002e40801007387 */ /* 0x000fe20000100800 */
[----:B-1----:R-:W-:-:S02]  /*55090*/  IMAD.MOV.U32 R126, RZ, RZ, R8 ;  /* 0x000000ffff7e7224 */ /* 0x002fc400078e0008 */
[----:B------:R-:W-:Y:S01]  /*550a0*/  IMAD.MOV.U32 R127, RZ, RZ, R38 ;  /* 0x000000ffff7f7224 */ /* 0x000fe200078e0026 */
[----:B------:R-:W4:Y:S04]  /*550b0*/  LDL.LU R5, [R1+0x3a4] ;  /* 0x0003a40001057983 */ /* 0x000f280000300800 */
[----:B------:R1:W-:Y:S04]  /*550c0*/  LDGSTS.E [R190+0x4f80], desc[UR20][R126.64], P3 ;  /* 0x04f800007ebe7fae */ /* 0x0003e800099a1014 */
[----:B------:R1:W-:Y:S04]  /*550d0*/  STL [R1+0x2e0], R38 ;  /* 0x0002e02601007387 */ /* 0x0003e80000100800 */
[----:B------:R-:W4:Y:S04]  /*550e0*/  LDL.LU R2, [R1+0x3e4] ;  /* 0x0003e40001027983 */ /* 0x000f280000300800 */
[----:B-1----:R-:W5:Y:S04]  /*550f0*/  LDL.LU R38, [R1+0xcd0] ;  /* 0x000cd00001267983 */ /* 0x002f680000300800 */
[----:B------:R-:W4:Y:S01]  /*55100*/  LDL.LU R8, [R1+0x3e0] ;  /* 0x0003e00001087983 */ /* 0x000f220000300800 */
[----:B--2---:R-:W-:-:S05]  /*55110*/  IADD3 R0, P4, PT, R0, UR12, RZ ;  /* 0x0000000c00007c10 */ /* 0x004fca000ff9e0ff */
[----:B------:R-:W-:Y:S01]  /*55120*/  IMAD.MOV.U32 R126, RZ, RZ, R0 ;  /* 0x000000ffff7e7224 */ /* 0x000fe200078e0000 */
[----:B------:R-:W-:Y:S01]  /*55130*/  IADD3 R3, P5, PT, R3, UR12, RZ ;  /* 0x0000000c03037c10 */ /* 0x000fe2000ffbe0ff */
[----:B------:R-:W-:Y:S01]  /*55140*/  STL [R1+0x324], R0 ;  /* 0x0003240001007387 */ /* 0x000fe20000100800 */
[----:B---3--:R-:W-:Y:S02]  /*55150*/  IADD3.X R6, PT, PT, R6, UR13, RZ, P4, !PT ;  /* 0x0000000d06067c10 */ /* 0x008fe4000a7fe4ff */
[----:B----4-:R-:W-:-:S03]  /*55160*/  IADD3.X R7, PT, PT, R7, UR13, RZ, P5, !PT ;  /* 0x0000000d07077c10 */ /* 0x010fc6000affe4ff */
[----:B------:R-:W-:Y:S01]  /*55170*/  IMAD.MOV.U32 R127, RZ, RZ, R6 ;  /* 0x000000ffff7f7224 */ /* 0x000fe200078e0006 */
[----:B------:R1:W-:Y:S04]  /*55180*/  STL [R1+0x320], R6 ;  /* 0x0003200601007387 */ /* 0x0003e80000100800 */
[----:B------:R2:W-:Y:S04]  /*55190*/  LDGSTS.E [R190+0x5380], desc[UR20][R126.64], P3 ;  /* 0x053800007ebe7fae */ /* 0x0005e800099a1014 */
[----:B------:R-:W-:Y:S04]  /*551a0*/  STL [R1+0x364], R3 ;  /* 0x0003640301007387 */ /* 0x000fe80000100800 */
[----:B-1----:R-:W3:Y:S01]  /*551b0*/  LDL.LU R6, [R1+0x424] ;  /* 0x0004240001067983 */ /* 0x002ee20000300800 */
[----:B--2---:R-:W-:-:S02]  /*551c0*/  IMAD.MOV.U32 R126, RZ, RZ, R3 ;  /* 0x000000ffff7e7224 */ /* 0x004fc400078e0003 */
[----:B------:R-:W-:Y:S01]  /*551d0*/  IMAD.MOV.U32 R127, RZ, RZ, R7 ;  /* 0x000000ffff7f7224 */ /* 0x000fe200078e0007 */
[----:B------:R1:W-:Y:S04]  /*551e0*/  STL [R1+0x360], R7 ;  /* 0x0003600701007387 */ /* 0x0003e80000100800 */
[----:B------:R-:W2:Y:S04]  /*551f0*/  LDL.LU R0, [R1+0x464] ;  /* 0x0004640001007983 */ /* 0x000ea80000300800 */
[----:B------:R4:W-:Y:S04]  /*55200*/  LDGSTS.E [R190+0x5780], desc[UR20][R126.64], P3 ;  /* 0x057800007ebe7fae */ /* 0x0009e800099a1014 */
[----:B-1----:R-:W5:Y:S04]  /*55210*/  LDL.LU R7, [R1+0xccc] ;  /* 0x000ccc0001077983 */ /* 0x002f680000300800 */
[----:B------:R-:W2:Y:S04]  /*55220*/  LDL.LU R3, [R1+0x460] ;  /* 0x0004600001037983 */ /* 0x000ea80000300800 */
[----:B------:R-:W2:Y:S01]  /*55230*/  LDL.LU R127, [R1+0x3a0] ;  /* 0x0003a000017f7983 */ /* 0x000ea20000300800 */
[----:B------:R-:W-:-:S05]  /*55240*/  IADD3 R5, P4, PT, R5, UR12, RZ ;  /* 0x0000000c05057c10 */ /* 0x000fca000ff9e0ff */
[----:B----4-:R-:W-:Y:S01]  /*55250*/  IMAD.MOV.U32 R126, RZ, RZ, R5 ;  /* 0x000000ffff7e7224 */ /* 0x010fe200078e0005 */
[----:B------:R-:W-:Y:S01]  /*55260*/  IADD3 R2, P5, PT, R2, UR12, RZ ;  /* 0x0000000c02027c10 */ /* 0x000fe2000ffbe0ff */
[----:B------:R1:W-:Y:S03]  /*55270*/  STL [R1+0x3a4], R5 ;  /* 0x0003a40501007387 */ /* 0x0003e60000100800 */
[----:B------:R-:W-:Y:S02]  /*55280*/  IADD3.X R8, PT, PT, R8, UR13, RZ, P5, !PT ;  /* 0x0000000d08087c10 */ /* 0x000fe4000affe4ff */
[----:B--2---:R-:W-:-:S05]  /*55290*/  IADD3.X R127, PT, PT, R127, UR13, RZ, P4, !PT ;  /* 0x0000000d7f7f7c10 */ /* 0x004fca000a7fe4ff */
[----:B------:R2:W-:Y:S04]  /*552a0*/  STL [R1+0x3a0], R127 ;  /* 0x0003a07f01007387 */ /* 0x0005e80000100800 */
[----:B------:R4:W-:Y:S04]  /*552b0*/  LDGSTS.E [R190+0x5b80], desc[UR20][R126.64], P3 ;  /* 0x05b800007ebe7fae */ /* 0x0009e800099a1014 */
[----:B------:R-:W-:Y:S04]  /*552c0*/  STL [R1+0x3e4], R2 ;  /* 0x0003e40201007387 */ /* 0x000fe80000100800 */
[----:B-1----:R-:W3:Y:S01]  /*552d0*/  LDL.LU R5, [R1+0x4e4] ;  /* 0x0004e40001057983 */ /* 0x002ee20000300800 */
[----:B----4-:R-:W-:-:S02]  /*552e0*/  IMAD.MOV.U32 R126, RZ, RZ, R2 ;  /* 0x000000ffff7e7224 */ /* 0x010fc400078e0002 */
[----:B--2---:R-:W-:Y:S01]  /*552f0*/  IMAD.MOV.U32 R127, RZ, RZ, R8 ;  /* 0x000000ffff7f7224 */ /* 0x004fe200078e0008 */
[----:B------:R1:W-:Y:S04]  /*55300*/  STL [R1+0x3e0], R8 ;  /* 0x0003e00801007387 */ /* 0x0003e80000100800 */
[----:B------:R2:W-:Y:S04]  /*55310*/  LDGSTS.E [R190+0x5f80], desc[UR20][R126.64], P3 ;  /* 0x05f800007ebe7fae */ /* 0x0005e800099a1014 */
[----:B-1----:R-:W4:Y:S04]  /*55320*/  LDL.LU R8, [R1+0x4e0] ;  /* 0x0004e00001087983 */ /* 0x002f280000300800 */
[----:B------:R-:W4:Y:S04]  /*55330*/  LDL.LU R2, [R1+0x564] ;  /* 0x0005640001027983 */ /* 0x000f280000300800 */
[----:B------:R-:W4:Y:S01]  /*55340*/  LDL.LU R127, [R1+0x420] ;  /* 0x00042000017f7983 */ /* 0x000f220000300800 */
[----:B---3--:R-:W-:-:S02]  /*55350*/  IADD3 R6, P4, PT, R6, UR12, RZ ;  /* 0x0000000c06067c10 */ /* 0x008fc4000ff9e0ff */
[----:B------:R-:W-:-:S03]  /*55360*/  IADD3 R0, P5, PT, R0, UR12, RZ ;  /* 0x0000000c00007c10 */ /* 0x000fc6000ffbe0ff */
[----:B--2---:R-:W-:Y:S01]  /*55370*/  IMAD.MOV.U32 R126, RZ, RZ, R6 ;  /* 0x000000ffff7e7224 */ /* 0x004fe200078e0006 */
[----:B------:R-:W-:Y:S01]  /*55380*/  IADD3.X R3, PT, PT, R3, UR13, RZ, P5, !PT ;  /* 0x0000000d03037c10 */ /* 0x000fe2000affe4ff */
[----:B------:R1:W-:Y:S01]  /*55390*/  STL [R1+0x424], R6 ;  /* 0x0004240601007387 */ /* 0x0003e20000100800 */
[----:B----4-:R-:W-:-:S05]  /*553a0*/  IADD3.X R127, PT, PT, R127, UR13, RZ, P4, !PT ;  /* 0x0000000d7f7f7c10 */ /* 0x010fca000a7fe4ff */
[----:B------:R2:W-:Y:S04]  /*553b0*/  STL [R1+0x420], R127 ;  /* 0x0004207f01007387 */ /* 0x0005e80000100800 */
[----:B------:R3:W-:Y:S04]  /*553c0*/  LDGSTS.E [R190+0x6380], desc[UR20][R126.64], P3 ;  /* 0x063800007ebe7fae */ /* 0x0007e800099a1014 */
[----:B------:R4:W-:Y:S04]  /*553d0*/  STL [R1+0x464], R0 ;  /* 0x0004640001007387 */ /* 0x0009e80000100800 */
[----:B-1----:R-:W4:Y:S01]  /*553e0*/  LDL.LU R6, [R1+0x560] ;  /* 0x0005600001067983 */ /* 0x002f220000300800 */
[----:B---3--:R-:W-:-:S02]  /*553f0*/  IMAD.MOV.U32 R126, RZ, RZ, R0 ;  /* 0x000000ffff7e7224 */ /* 0x008fc400078e0000 */
[----:B--2---:R-:W-:Y:S01]  /*55400*/  IMAD.MOV.U32 R127, RZ, RZ, R3 ;  /* 0x000000ffff7f7224 */ /* 0x004fe200078e0003 */
[----:B------:R1:W-:Y:S04]  /*55410*/  STL [R1+0x460], R3 ;  /* 0x0004600301007387 */ /* 0x0003e80000100800 */
[----:B----4-:R-:W2:Y:S04]  /*55420*/  LDL.LU R0, [R1+0x5e0] ;  /* 0x0005e00001007983 */ /* 0x010ea80000300800 */
[----:B------:R3:W-:Y:S04]  /*55430*/  LDGSTS.E [R190+0x6780], desc[UR20][R126.64], P3 ;  /* 0x067800007ebe7fae */ /* 0x0007e800099a1014 */
[----:B-1----:R-:W4:Y:S04]  /*55440*/  LDL.LU R3, [R1+0x5e4] ;  /* 0x0005e40001037983 */ /* 0x002f280000300800 */
[----:B------:R-:W2:Y:S04]  /*55450*/  LDL.LU R126, [R1+0x4a0] ;  /* 0x0004a000017e7983 */ /* 0x000ea80000300800 */
[----:B------:R-:W3:Y:S01]  /*55460*/  LDL.LU R127, [R1+0x4a4] ;  /* 0x0004a400017f7983 */ /* 0x000ee20000300800 */
[----:B------:R-:W-:-:S04]  /*55470*/  IADD3 R5, P5, PT, R5, UR12, RZ ;  /* 0x0000000c05057c10 */ /* 0x000fc8000ffbe0ff */
[----:B------:R-:W-:Y:S02]  /*55480*/  IADD3.X R8, PT, PT, R8, UR13, RZ, P5, !PT ;  /* 0x0000000d08087c10 */ /* 0x000fe4000affe4ff */
[----:B---3--:R-:W-:-:S04]  /*55490*/  IADD3 R127, P4, PT, R127, UR12, RZ ;  /* 0x0000000c7f7f7c10 */ /* 0x008fc8000ff9e0ff */
[----:B--2---:R-:W-:Y:S01]  /*554a0*/  IADD3.X R126, PT, PT, R126, UR13, RZ, P4, !PT ;  /* 0x0000000d7e7e7c10 */ /* 0x004fe2000a7fe4ff */
[----:B------:R1:W-:Y:S04]  /*554b0*/  STL [R1+0x4a4], R127 ;  /* 0x0004a47f01007387 */ /* 0x0003e80000100800 */
[----:B------:R2:W-:Y:S01]  /*554c0*/  STL [R1+0x4a0], R126 ;  /* 0x0004a07e01007387 */ /* 0x0005e20000100800 */
[----:B-1----:R-:W-:-:S04]  /*554d0*/  LOP3.LUT R127, R127, R126, RZ, 0x3c, !PT ;  /* 0x0000007e7f7f7212 */ /* 0x002fc800078e3cff */
[----:B--2---:R-:W-:-:S04]  /*554e0*/  LOP3.LUT R126, R127, R126, RZ, 0x3c, !PT ;  /* 0x0000007e7f7e7212 */ /* 0x004fc800078e3cff */
[----:B------:R-:W-:Y:S01]  /*554f0*/  LOP3.LUT R127, R127, R126, RZ, 0x3c, !PT ;  /* 0x0000007e7f7f7212 */ /* 0x000fe200078e3cff */
[----:B------:R-:W-:Y:S04]  /*55500*/  STL [R1+0x4e4], R5 ;  /* 0x0004e40501007387 */ /* 0x000fe80000100800 */
[----:B------:R1:W-:Y:S04]  /*55510*/  LDGSTS.E [R190+0x6b80], desc[UR20][R126.64], P3 ;  /* 0x06b800007ebe7fae */ /* 0x0003e800099a1014 */
[----:B------:R2:W-:Y:S01]  /*55520*/  STL [R1+0x4e0], R8 ;  /* 0x0004e00801007387 */ /* 0x0005e20000100800 */
[----:B-1----:R-:W-:-:S02]  /*55530*/  IMAD.MOV.U32 R126, RZ, RZ, R5 ;  /* 0x000000ffff7e7224 */ /* 0x002fc400078e0005 */
[----:B------:R-:W-:Y:S02]  /*55540*/  IMAD.MOV.U32 R127, RZ, RZ, R8 ;  /* 0x000000ffff7f7224 */ /* 0x000fe400078e0008 */
[----:B--2---:R-:W5:Y:S04]  /*55550*/  LDL.LU R8, [R1+0xcc8] ;  /* 0x000cc80001087983 */ /* 0x004f680000300800 */
[----:B------:R-:W5:Y:S04]  /*55560*/  LDL.LU R5, [R1+0xcc4] ;  /* 0x000cc40001057983 */ /* 0x000f680000300800 */
[----:B------:R1:W-:Y:S04]  /*55570*/  LDGSTS.E [R190+0x6f80], desc[UR20][R126.64], P3 ;  /* 0x06f800007ebe7fae */ /* 0x0003e800099a1014 */
[----:B------:R-:W2:Y:S04]  /*55580*/  LDL.LU R126, [R1+0x520] ;  /* 0x00052000017e7983 */ /* 0x000ea80000300800 */
[----:B------:R-:W1:Y:S01]  /*55590*/  LDL.LU R127, [R1+0x524] ;  /* 0x00052400017f7983 */ /* 0x000e620000300800 */
[----:B------:R-:W-:-:S04]  /*555a0*/  IADD3 R2, P5, PT, R2, UR12, RZ ;  /* 0x0000000c02027c10 */ /* 0x000fc8000ffbe0ff */
[----:B------:R-:W-:Y:S02]  /*555b0*/  IADD3.X R6, PT, PT, R6, UR13, RZ, P5, !PT ;  /* 0x0000000d06067c10 */ /* 0x000fe4000affe4ff */
[----:B-1----:R-:W-:-:S04]  /*555c0*/  IADD3 R127, P4, PT, R127, UR12, RZ ;  /* 0x0000000c7f7f7c10 */ /* 0x002fc8000ff9e0ff */
        /* <DEDUP_REMOVED lines=16> */
[----:B----4-:R-:W-:-:S04]  /*556d0*/  IADD3 R3, P5, PT, R3, UR12, RZ ;  /* 0x0000000c03037c10 */ /* 0x010fc8000ffbe0ff */
        /* <DEDUP_REMOVED lines=14> */
[----:B------:R1:W-:Y:S01]  /*557c0*/  LDGSTS.E [R190+0x7f80], desc[UR20][R126.64], P3 ;  /* 0x07f800007ebe7fae */ /* 0x0003e200099a1014 */
[----:B------:R-:W2:Y:S01]  /*557d0*/  S2R R3, SR_TID.X ;  /* 0x0000000000037919 */ /* 0x000ea20000002100 */
[----:B------:R-:W-:Y:S02]  /*557e0*/  UIADD3 UR16, UPT, UPT, UR16, 0x1, URZ ;  /* 0x0000000110107890 */ /* 0x000fe4000fffe0ff */
[----:B------:R-:W-:Y:S01]  /*557f0*/  UIADD3 UR22, UPT, UPT, UR6, 0x1, URZ ;  /* 0x0000000106167890 */ /* 0x000fe2000fffe0ff */
[----:B------:R-:W0:Y:S04]  /*55800*/  LDGDEPBAR ;  /* 0x00000000000079af */ /* 0x000e280000000000 */
[----:B------:R-:W3:Y:S01]  /*55810*/  LDL R127, [R1+0x62c] ;  /* 0x00062c00017f7983 */ /* 0x000ee20000100800 */
[----:B------:R-:W-:-:S04]  /*55820*/  UISETP.GT.AND UP1, UPT, UR16, 0x1, UPT ;  /* 0x000000011000788c */ /* 0x000fc8000bf24270 */
[----:B------:R-:W-:Y:S01]  /*55830*/  USEL UR5, URZ, 0x1, !UP1 ;  /* 0x00000001ff057887 */ /* 0x000fe2000c800000 */
[----:B-1----:R-:W-:Y:S01]  /*55840*/  IMAD.U32 R126, RZ, RZ, UR18 ;  /* 0x00000012ff7e7e24 */ /* 0x002fe2000f8e00ff */
[----:B------:R-:W-:Y:S02]  /*55850*/  USEL UR16, UR16, URZ, !UP1 ;  /* 0x000000ff10107287 */ /* 0x000fe4000c800000 */
[----:B------:R-:W-:Y:S01]  /*55860*/  ULOP3.LUT UR5, UR18, UR5, URZ, 0x3c, !UPT ;  /* 0x0000000512057292 */ /* 0x000fe2000f8e3cff */
[----:B------:R-:W-:Y:S01]  /*55870*/  UMOV UR15, UR9 ;  /* 0x00000009000f7c82 */ /* 0x000fe20008000000 */
[----:B--2---:R-:W-:-:S04]  /*55880*/  SHF.R.U32.HI R3, RZ, 0x6, R3 ;  /* 0x00000006ff037819 */ /* 0x004fc80000011603 */
[----:B------:R-:W-:Y:S02]  /*55890*/  SGXT.U32 R3, R3, 0x1 ;  /* 0x000000010303781a */ /* 0x000fe40000000000 */
[----:B---3--:R-:W-:Y:S01]  /*558a0*/  ISETP.NE.U32.AND P3, PT, R127, UR6, PT ;  /* 0x000000067f007c0c */ /* 0x008fe2000bf65070 */
[----:B------:R-:W-:-:S12]  /*558b0*/  UMOV UR6, UR22 ;  /* 0x0000001600067c82 */ /* 0x000fd80008000000 */
[----:B------:R-:W-:Y:S05]  /*558c0*/  @P3 BRA `(.L_x_10) ;  /* 0xffffff4000243947 */ /* 0x000fea000383ffff */
.L_x_7:
[----:B------:R-:W2:Y:S01]  /*558d0*/  S2R R127, SR_TID.X ;  /* 0x00000000007f7919 */ /* 0x000ea20000002100 */
[----:B------:R-:W3:Y:S01]  /*558e0*/  LDCU UR4, c[0x0][0x39c] ;  /* 0x00007380ff0477ac */ /* 0x000ee20008000800 */
[C-C-:B-----5:R-:W-:Y:S02]  /*558f0*/  LOP3.LUT R132, R0.reuse, 0x2, R3.reuse, 0xfe, !PT ;  /* 0x0000000200847812 */ /* 0x160fe400078efe03 */
[C-C-:B------:R-:W-:Y:S02]  /*55900*/  LOP3.LUT R146, R0.reuse, 0x4, R3.reuse, 0xfe, !PT ;  /* 0x0000000400927812 */ /* 0x140fe400078efe03 */
[C-C-:B------:R-:W-:Y:S02]  /*55910*/  LOP3.LUT R133, R0.reuse, 0x6, R3.reuse, 0xfe, !PT ;  /* 0x0000000600857812 */ /* 0x140fe400078efe03 */
[C-C-:B------:R-:W-:Y:S02]  /*55920*/  LOP3.LUT R134, R0.reuse, 0x8, R3.reuse, 0xfe, !PT ;  /* 0x0000000800867812 */ /* 0x140fe400078efe03 */
[----:B------:R-:W-:-:S02]  /*55930*/  LOP3.LUT R159, R0, 0xa, R3, 0xfe, !PT ;  /* 0x0000000a009f7812 */ /* 0x000fc400078efe03 */
[C-C-:B------:R-:W-:Y:S02]  /*55940*/  LOP3.LUT R158, R0.reuse, 0xc, R3.reuse, 0xfe, !PT ;  /* 0x0000000c009e7812 */ /* 0x140fe400078efe03 */
[C-C-:B------:R-:W-:Y:S02]  /*55950*/  LOP3.LUT R157, R0.reuse, 0xe, R3.reuse, 0xfe, !PT ;  /* 0x0000000e009d7812 */ /* 0x140fe400078efe03 */
[C-C-:B------:R-:W-:Y:S02]  /*55960*/  LOP3.LUT R156, R0.reuse, 0x10, R3.reuse, 0xfe, !PT ;  /* 0x00000010009c7812 */ /* 0x140fe400078efe03 */
[C-C-:B------:R-:W-:Y:S02]  /*55970*/  LOP3.LUT R155, R0.reuse, 0x12, R3.reuse, 0xfe, !PT ;  /* 0x00000012009b7812 */ /* 0x140fe400078efe03 */
[C-C-:B------:R-:W-:Y:S02]  /*55980*/  LOP3.LUT R154, R0.reuse, 0x14, R3.reuse, 0xfe, !PT ;  /* 0x00000014009a7812 */ /* 0x140fe400078efe03 */
[----:B------:R-:W-:-:S02]  /*55990*/  LOP3.LUT R153, R0, 0x16, R3, 0xfe, !PT ;  /* 0x0000001600997812 */ /* 0x000fc400078efe03 */
[C-C-:B------:R-:W-:Y:S02]  /*559a0*/  LOP3.LUT R152, R0.reuse, 0x18, R3.reuse, 0xfe, !PT ;  /* 0x0000001800987812 */ /* 0x140fe400078efe03 */
[C-C-:B------:R-:W-:Y:S02]  /*559b0*/  LOP3.LUT R151, R0.reuse, 0x1a, R3.reuse, 0xfe, !PT ;  /* 0x0000001a00977812 */ /* 0x140fe400078efe03 */
[C-C-:B------:R-:W-:Y:S02]  /*559c0*/  LOP3.LUT R150, R0.reuse, 0x1c, R3.reuse, 0xfe, !PT ;  /* 0x0000001c00967812 */ /* 0x140fe400078efe03 */
[C-C-:B------:R-:W-:Y:S01]  /*559d0*/  LOP3.LUT R149, R0.reuse, 0x1e, R3.reuse, 0xfe, !PT ;  /* 0x0000001e00957812 */ /* 0x140fe200078efe03 */
[C---:B--2---:R-:W-:Y:S01]  /*559e0*/  IMAD.SHL.U32 R2, R127.reuse, 0x10, RZ ;  /* 0x000000107f027824 */ /* 0x044fe200078e00ff */
[C---:B------:R-:W-:Y:S01]  /*559f0*/  LOP3.LUT R161, R127.reuse, 0x60, RZ, 0xc0, !PT ;  /* 0x000000607fa17812 */ /* 0x040fe200078ec0ff */
[----:B------:R-:W-:Y:S01]  /*55a00*/  IMAD.SHL.U32 R4, R127, 0x80, RZ ;  /* 0x000000807f047824 */ /* 0x000fe200078e00ff */
[----:B------:R-:W-:-:S02]  /*55a10*/  LOP3.LUT R148, R0, 0x20, R3, 0xfe, !PT ;  /* 0x0000002000947812 */ /* 0x000fc400078efe03 */
[----:B------:R-:W-:Y:S02]  /*55a20*/  LOP3.LUT R2, R2, 0xf0, RZ, 0xc0, !PT ;  /* 0x000000f002027812 */ /* 0x000fe400078ec0ff */
[----:B-1----:R-:W-:Y:S02]  /*55a30*/  LOP3.LUT R5, R4, 0x800, RZ, 0xc0, !PT ;  /* 0x0000080004057812 */ /* 0x002fe400078ec0ff */
[----:B------:R-:W-:Y:S02]  /*55a40*/  LOP3.LUT R147, R0, 0x22, R3, 0xfe, !PT ;  /* 0x0000002200937812 */ /* 0x000fe400078efe03 */
[----:B------:R-:W-:Y:S02]  /*55a50*/  IADD3 R198, PT, PT, R2, UR7, R5 ;  /* 0x0000000702c67c10 */ /* 0x000fe4000fffe005 */
[C---:B------:R-:W-:Y:S02]  /*55a60*/  LOP3.LUT R2, R0.reuse, R3, RZ, 0xfc, !PT ;  /* 0x0000000300027212 */ /* 0x040fe400078efcff */
        /* <DEDUP_REMOVED lines=26> */
[----:B------:R-:W-:Y:S01]  /*55c10*/  LOP3.LUT R179, R0, 0x58, R3, 0xfe, !PT ;  /* 0x0000005800b37812 */ /* 0x000fe200078efe03 */
[----:B---3--:R-:W-:Y:S06]  /*55c20*/  @!P1 BRA `(.L_x_11) ;  /* 0x0000000000109947 */ /* 0x008fec0003800000 */
[----:B------:R-:W-:-:S06]  /*55c30*/  USHF.L.U32 UR18, UR18, 0x1f, URZ ;  /* 0x0000001f12127899 */ /* 0x000fcc00080006ff */
[----:B------:R-:W-:-:S04]  /*55c40*/  IMAD.U32 R4, RZ, RZ, UR18 ;  /* 0x00000012ff047e24 */ /* 0x000fc8000f8e00ff */
[----:B------:R-:W1:Y:S02]  /*55c50*/  SYNCS.PHASECHK.TRANS64.TRYWAIT P0, [UR9], R4 ;  /* 0x00000004ff0075a7 */ /* 0x000e640008001109 */
[----:B-1----:R-:W-:Y:S05]  /*55c60*/  @!P0 BRA `(.L_x_12) ;  /* 0x0000004400888947 */ /* 0x002fea0003800000 */
.L_x_11:
[----:B------:R-:W-:-:S04]  /*55c70*/  DEPBAR.LE SB0, 0x0 ;  /* 0x000080000000791a */ /* 0x000fc80000000000 */
[----:B------:R-:W-:Y:S01]  /*55c80*/  BAR.SYNC.DEFER_BLOCKING 0x0 ;  /* 0x0000000000007b1d */ /* 0x000fe20000010000 */
[----:B------:R-:W-:-:S05]  /*55c90*/  IMAD R198, R161, 0x8, R198 ;  /* 0x00000008a1c67824 */ /* 0x000fca00078e02c6 */
[----:B------:R-:W1:Y:S01]  /*55ca0*/  LDCU.128 UR12, c[0x0][0x390] ;  /* 0x00007200ff0c77ac */ /* 0x000e620008000c00 */
[----:B------:R-:W2:Y:S01]  /*55cb0*/  S2R R200, SR_TID.X ;  /* 0x0000000000c87919 */ /* 0x000ea20000002100 */
[----:B------:R-:W1:Y:S01]  /*55cc0*/  LDL.LU R199, [R1+0xb9c] ;  /* 0x000b9c0001c77983 */ /* 0x000e620000300800 */
[C-C-:B------:R-:W-:Y:S01]  /*55cd0*/  LOP3.LUT R180, R0.reuse, 0x5a, R3.reuse, 0xfe, !PT ;  /* 0x0000005a00b47812 */ /* 0x140fe200078efe03 */
[----:B------:R-:W3:Y:S01]  /*55ce0*/  LDCU UR5, c[0x0][0x39c] ;  /* 0x00007380ff0577ac */ /* 0x000ee20008000800 */
[C-C-:B------:R-:W-:Y:S02]  /*55cf0*/  LOP3.LUT R181, R0.reuse, 0x5c, R3.reuse, 0xfe, !PT ;  /* 0x0000005c00b57812 */ /* 0x140fe400078efe03 */
[C-C-:B------:R-:W-:Y:S01]  /*55d00*/  LOP3.LUT R182, R0.reuse, 0x5e, R3.reuse, 0xfe, !PT ;  /* 0x0000005e00b67812 */ /* 0x140fe200078efe03 */
[----:B------:R-:W4:Y:S01]  /*55d10*/  LDCU UR6, c[0x0][0x39c] ;  /* 0x00007380ff0677ac */ /* 0x000f220008000800 */
[C-C-:B------:R-:W-:Y:S02]  /*55d20*/  LOP3.LUT R183, R0.reuse, 0x60, R3.reuse, 0xfe, !PT ;  /* 0x0000006000b77812 */ /* 0x140fe400078efe03 */
[C-C-:B------:R-:W-:Y:S01]  /*55d30*/  LOP3.LUT R184, R0.reuse, 0x62, R3.reuse, 0xfe, !PT ;  /* 0x0000006200b87812 */ /* 0x140fe200078efe03 */
[----:B------:R-:W5:Y:S01]  /*55d40*/  LDCU UR9, c[0x0][0x39c] ;  /* 0x00007380ff0977ac */ /* 0x000f620008000800 */
[C-C-:B------:R-:W-:Y:S01]  /*55d50*/  LOP3.LUT R185, R0.reuse, 0x64, R3.reuse, 0xfe, !PT ;  /* 0x0000006400b97812 */ /* 0x140fe200078efe03 */
[----:B------:R-:W2:Y:S02]  /*55d60*/  @!P2 SYNCS.CCTL.IV [UR7+0x118000] ;  /* 0x11800000ff00a9b1 */ /* 0x000ea40008000007 */
[----:B--2---:R-:W-:Y:S01]  /*55d70*/  BAR.SYNC.DEFER_BLOCKING 0x0 ;  /* 0x0000000000007b1d */ /* 0x004fe20000010000 */
[----:B------:R-:W-:-:S02]  /*55d80*/  LOP3.LUT R186, R0, 0x66, R3, 0xfe, !PT ;  /* 0x0000006600ba7812 */ /* 0x000fc400078efe03 */
[C-C-:B------:R-:W-:Y:S02]  /*55d90*/  LOP3.LUT R187, R0.reuse, 0x68, R3.reuse, 0xfe, !PT ;  /* 0x0000006800bb7812 */ /* 0x140fe400078efe03 */
[C-C-:B------:R-:W-:Y:S01]  /*55da0*/  LOP3.LUT R188, R0.reuse, 0x6a, R3.reuse, 0xfe, !PT ;  /* 0x0000006a00bc7812 */ /* 0x140fe200078efe03 */
[----:B------:R-:W2:Y:S01]  /*55db0*/  LDCU UR10, c[0x0][0x39c] ;  /* 0x00007380ff0a77ac */ /* 0x000ea20008000800 */
[C-C-:B------:R-:W-:Y:S01]  /*55dc0*/  LOP3.LUT R189, R0.reuse, 0x6c, R3.reuse, 0xfe, !PT ;  /* 0x0000006c00bd7812 */ /* 0x140fe200078efe03 */
[----:B------:R-:W-:Y:S01]  /*55dd0*/  LDTM.16dp32bit_t0_t15.x128 R4, tmem[UR19] ;  /* 0x00000013000479ee */ /* 0x000fe20008b80000 */
[----:B------:R-:W2:Y:S01]  /*55de0*/  LDTM.16dp32bit_t16_t31.x128 R4, tmem[UR19+0x80] ;  /* 0x00008013000479ee */ /* 0x000ea20008ba0000 */
[C-C-:B------:R-:W-:Y:S02]  /*55df0*/  LOP3.LUT R190, R0.reuse, 0x6e, R3.reuse, 0xfe, !PT ;  /* 0x0000006e00be7812 */ /* 0x140fe400078efe03 */
[C-C-:B------:R-:W-:Y:S02]  /*55e00*/  LOP3.LUT R191, R0.reuse, 0x70, R3.reuse, 0xfe, !PT ;  /* 0x0000007000bf7812 */ /* 0x140fe400078efe03 */
[----:B------:R-:W-:-:S02]  /*55e10*/  LOP3.LUT R192, R0, 0x72, R3, 0xfe, !PT ;  /* 0x0000007200c07812 */ /* 0x000fc400078efe03 */
[----:B------:R-:W-:Y:S02]  /*55e20*/  LOP3.LUT R200, R200, 0x7f, RZ, 0xc0, !PT ;  /* 0x0000007fc8c87812 */ /* 0x000fe400078ec0ff */
[C-C-:B------:R-:W-:Y:S02]  /*55e30*/  LOP3.LUT R193, R0.reuse, 0x74, R3.reuse, 0xfe, !PT ;  /* 0x0000007400c17812 */ /* 0x140fe400078efe03 */
[C-C-:B------:R-:W-:Y:S02]  /*55e40*/  LOP3.LUT R194, R0.reuse, 0x76, R3.reuse, 0xfe, !PT ;  /* 0x0000007600c27812 */ /* 0x140fe400078efe03 */
[C-C-:B------:R-:W-:Y:S02]  /*55e50*/  LOP3.LUT R195, R0.reuse, 0x78, R3.reuse, 0xfe, !PT ;  /* 0x0000007800c37812 */ /* 0x140fe400078efe03 */
[C-C-:B------:R-:W-:Y:S01]  /*55e60*/  LOP3.LUT R196, R0.reuse, 0x7a, R3.reuse, 0xfe, !PT ;  /* 0x0000007a00c47812 */ /* 0x140fe200078efe03 */
[----:B------:R-:W3:Y:S01]  /*55e70*/  @!P2 SYNCS.CCTL.IV [UR7+0x118008] ;  /* 0x11800800ff00a9b1 */ /* 0x000ee20008000007 */
[----:B------:R-:W-:Y:S01]  /*55e80*/  NOP ;  /* 0x0000000000007918 */ /* 0x000fe20000000000 */
[----:B------:R-:W-:-:S02]  /*55e90*/  LOP3.LUT R197, R0, 0x7c, R3, 0xfe, !PT ;  /* 0x0000007c00c57812 */ /* 0x000fc400078efe03 */
[----:B------:R-:W-:Y:S02]  /*55ea0*/  LOP3.LUT R0, R0, 0x7e, R3, 0xfe, !PT ;  /* 0x0000007e00007812 */ /* 0x000fe400078efe03 */
[----:B------:R-:W-:Y:S01]  /*55eb0*/  LOP3.LUT R3, R2, 0xfe, RZ, 0xfc, !PT ;  /* 0x000000fe02037812 */ /* 0x000fe200078efcff */
[----:B--2---:R-:W-:Y:S02]  /*55ec0*/  IMAD.MOV.U32 R160, RZ, RZ, R4 ;  /* 0x000000ffffa07224 */ /* 0x004fe400078e0004 */
[----:B------:R-:W-:Y:S02]  /*55ed0*/  IMAD.MOV.U32 R4, RZ, RZ, R5 ;  /* 0x000000ffff047224 */ /* 0x000fe400078e0005 */
[----:B------:R-:W-:Y:S02]  /*55ee0*/  IMAD.MOV.U32 R161, RZ, RZ, R6 ;  /* 0x000000ffffa17224 */ /* 0x000fe400078e0006 */
[----:B------:R-:W-:Y:S02]  /*55ef0*/  IMAD.MOV.U32 R5, RZ, RZ, R7 ;  /* 0x000000ffff057224 */ /* 0x000fe400078e0007 */
[----:B------:R-:W-:-:S02]  /*55f00*/  IMAD.MOV.U32 R162, RZ, RZ, R8 ;  /* 0x000000ffffa27224 */ /* 0x000fc400078e0008 */
[----:B------:R-:W-:Y:S02]  /*55f10*/  IMAD.MOV.U32 R163, RZ, RZ, R10 ;  /* 0x000000ffffa37224 */ /* 0x000fe400078e000a */
[----:B------:R-:W-:Y:S02]  /*55f20*/  IMAD.MOV.U32 R6, RZ, RZ, R9 ;  /* 0x000000ffff067224 */ /* 0x000fe400078e0009 */
[----:B------:R-:W-:Y:S01]  /*55f30*/  IMAD.MOV.U32 R7, RZ, RZ, R11 ;  /* 0x000000ffff077224 */ /* 0x000fe200078e000b */
[----:B---3--:R2:W-:Y:S01]  /*55f40*/  STS.128 [R198], R160 ;  /* 0x000000a0c6007388 */ /* 0x0085e20000000c00 */
[----:B------:R-:W-:Y:S02]  /*55f50*/  IMAD.MOV.U32 R8, RZ, RZ, R13 ;  /* 0x000000ffff087224 */ /* 0x000fe400078e000d */
[----:B------:R-:W-:Y:S01]  /*55f60*/  IMAD.MOV.U32 R9, RZ, RZ, R15 ;  /* 0x000000ffff097224 */ /* 0x000fe200078e000f */
[----:B------:R3:W-:Y:S01]  /*55f70*/  STS.128 [R198+0x400], R4 ;  /* 0x00040004c6007388 */ /* 0x0007e20000000c00 */
[----:B------:R-:W-:-:S02]  /*55f80*/  IMAD.MOV.U32 R10, RZ, RZ, R17 ;  /* 0x000000ffff0a7224 */ /* 0x000fc400078e0011 */
[----:B------:R-:W-:Y:S01]  /*55f90*/  IMAD.MOV.U32 R11, RZ, RZ, R19 ;  /* 0x000000ffff0b7224 */ /* 0x000fe200078e0013 */
[----:B------:R-:W-:Y:S01]  /*55fa0*/  BAR.SYNC.DEFER_BLOCKING 0x0 ;  /* 0x0000000000007b1d */ /* 0x000fe20000010000 */
[----:B--2---:R-:W-:-:S05]  /*55fb0*/  LEA R162, R200, UR7, 0x4 ;  /* 0x00000007c8a27c11 */ /* 0x004fca000f8e20ff */
[----:B------:R-:W2:Y:S01]  /*55fc0*/  LDCU UR7, c[0x0][0x39c] ;  /* 0x00007380ff0777ac */ /* 0x000ea20008000800 */
[----:B---3--:R-:W-:Y:S02]  /*55fd0*/  IMAD.MOV.U32 R4, RZ, RZ, R12 ;  /* 0x000000ffff047224 */ /* 0x008fe400078e000c */
[----:B------:R-:W-:Y:S02]  /*55fe0*/  IMAD.MOV.U32 R5, RZ, RZ, R14 ;  /* 0x000000ffff057224 */ /* 0x000fe400078e000e */
[----:B------:R-:W-:Y:S02]  /*55ff0*/  IMAD.MOV.U32 R6, RZ, RZ, R16 ;  /* 0x000000ffff067224 */ /* 0x000fe400078e0010 */
[----:B------:R-:W-:Y:S02]  /*56000*/  IMAD.MOV.U32 R7, RZ, RZ, R18 ;  /* 0x000000ffff077224 */ /* 0x000fe400078e0012 */
[----:B------:R-:W3:Y:S04]  /*56010*/  LDS.128 R16, [R162] ;  /* 0x00000000a2107984 */ /* 0x000ee80000000c00 */
[----:B------:R-:W-:Y:S01]  /*56020*/  LDS.128 R12, [R162+0x800] ;  /* 0x00080000a20c7984 */ /* 0x000fe20000000c00 */
[----:B------:R-:W-:Y:S06]  /*56030*/  BAR.SYNC.DEFER_BLOCKING 0x0 ;  /* 0x0000000000007b1d */ /* 0x000fec0000010000 */
[----:B------:R2:W-:Y:S04]  /*56040*/  STS.128 [R198], R4 ;  /* 0x00000004c6007388 */ /* 0x0005e80000000c00 */
[----:B------:R4:W-:Y:S01]  /*56050*/  STS.128 [R198+0x400], R8 ;  /* 0x00040008c6007388 */ /* 0x0009e20000000c00 */
[----:B--2---:R-:W-:-:S02]  /*56060*/  IMAD.MOV.U32 R4, RZ, RZ, R20 ;  /* 0x000000ffff047224 */ /* 0x004fc400078e0014 */
[----:B------:R-:W-:Y:S02]  /*56070*/  IMAD.MOV.U32 R5, RZ, RZ, R22 ;  /* 0x000000ffff057224 */ /* 0x000fe400078e0016 */
[----:B------:R-:W-:Y:S02]  /*56080*/  IMAD.MOV.U32 R6, RZ, RZ, R24 ;  /* 0x000000ffff067224 */ /* 0x000fe400078e0018 */
[----:B------:R-:W-:Y:S01]  /*56090*/  IMAD.MOV.U32 R7, RZ, RZ, R26 ;  /* 0x000000ffff077224 */ /* 0x000fe200078e001a */
[----:B------:R-:W-:Y:S01]  /*560a0*/  BAR.SYNC.DEFER_BLOCKING 0x0 ;  /* 0x0000000000007b1d */ /* 0x000fe20000010000 */
[----:B----4-:R-:W-:Y:S02]  /*560b0*/  IMAD.MOV.U32 R8, RZ, RZ, R21 ;  /* 0x000000ffff087224 */ /* 0x010fe400078e0015 */
[----:B------:R-:W-:Y:S02]  /*560c0*/  IMAD.MOV.U32 R9, RZ, RZ, R23 ;  /* 0x000000ffff097224 */ /* 0x000fe400078e0017 */
[----:B------:R-:W-:-:S02]  /*560d0*/  IMAD.MOV.U32 R10, RZ, RZ, R25 ;  /* 0x000000ffff0a7224 */ /* 0x000fc400078e0019 */
[----:B------:R-:W-:Y:S02]  /*560e0*/  IMAD.MOV.U32 R11, RZ, RZ, R27 ;  /* 0x000000ffff0b7224 */ /* 0x000fe400078e001b */
[----:B------:R-:W2:Y:S04]  /*560f0*/  LDS.128 R24, [R162] ;  /* 0x00000000a2187984 */ /* 0x000ea80000000c00 */
[----:B------:R-:W-:Y:S01]  /*56100*/  LDS.128 R20, [R162+0x800] ;  /* 0x00080000a2147984 */ /* 0x000fe20000000c00 */
[----:B------:R-:W-:Y:S06]  /*56110*/  BAR.SYNC.DEFER_BLOCKING 0x0 ;  /* 0x0000000000007b1d */ /* 0x000fec0000010000 */
[----:B------:R4:W-:Y:S04]  /*56120*/  STS.128 [R198], R4 ;  /* 0x00000004c6007388 */ /* 0x0009e80000000c00 */
[----:B------:R3:W-:Y:S01]  /*56130*/  STS.128 [R198+0x400], R8 ;  /* 0x00040008c6007388 */ /* 0x0007e20000000c00 */
[----:B----4-:R-:W-:-:S02]  /*56140*/  IMAD.MOV.U32 R4, RZ, RZ, R28 ;  /* 0x000000ffff047224 */ /* 0x010fc400078e001c */
[----:B------:R-:W-:Y:S02]  /*56150*/  IMAD.MOV.U32 R5, RZ, RZ, R30 ;  /* 0x000000ffff057224 */ /* 0x000fe400078e001e */
[----:B------:R-:W-:Y:S02]  /*56160*/  IMAD.MOV.U32 R6, RZ, RZ, R32 ;  /* 0x000000ffff067224 */ /* 0x000fe400078e0020 */
[----:B------:R-:W-:Y:S01]  /*56170*/  IMAD.MOV.U32 R7, RZ, RZ, R34 ;  /* 0x000000ffff077224 */ /* 0x000fe200078e0022 */
[----:B------:R-:W-:Y:S01]  /*56180*/  BAR.SYNC.DEFER_BLOCKING 0x0 ;  /* 0x0000000000007b1d */ /* 0x000fe20000010000 */
[----:B---3--:R-:W-:Y:S02]  /*56190*/  IMAD.MOV.U32 R8, RZ, RZ, R29 ;  /* 0x000000ffff087224 */ /* 0x008fe400078e001d */
[----:B------:R-:W-:Y:S02]  /*561a0*/  IMAD.MOV.U32 R9, RZ, RZ, R31 ;  /* 0x000000ffff097224 */ /* 0x000fe400078e001f */
[----:B------:R-:W-:-:S02]  /*561b0*/  IMAD.MOV.U32 R10, RZ, RZ, R33 ;  /* 0x000000ffff0a7224 */ /* 0x000fc400078e0021 */
[----:B------:R-:W-:Y:S02]  /*561c0*/  IMAD.MOV.U32 R11, RZ, RZ, R35 ;  /* 0x000000ffff0b7224 */ /* 0x000fe400078e0023 */
[----:B------:R-:W3:Y:S04]  /*561d0*/  LDS.128 R32, [R162] ;  /* 0x00000000a2207984 */ /* 0x000ee80000000c00 */
[----:B------:R-:W-:Y:S01]  /*561e0*/  LDS.128 R28, [R162+0x800] ;  /* 0x00080000a21c7984 */ /* 0x000fe20000000c00 */
[----:B------:R-:W-:Y:S06]  /*561f0*/  BAR.SYNC.DEFER_BLOCKING 0x0 ;  /* 0x0000000000007b1d */ /* 0x000fec0000010000 */
[----:B------:R4:W-:Y:S04]  /*56200*/  STS.128 [R198], R4 ;  /* 0x00000004c6007388 */ /* 0x0009e80000000c00 */
[----:B------:R1:W-:Y:S01]  /*56210*/  STS.128 [R198+0x400], R8 ;  /* 0x00040008c6007388 */ /* 0x0003e20000000c00 */
[----:B----4-:R-:W-:-:S02]  /*56220*/  IMAD.MOV.U32 R4, RZ, RZ, R36 ;  /* 0x000000ffff047224 */ /* 0x010fc400078e0024 */
[----:B------:R-:W-:Y:S01]  /*56230*/  IMAD.MOV.U32 R5, RZ, RZ, R38 ;  /* 0x000000ffff057224 */ /* 0x000fe200078e0026 */
[----:B------:R-:W-:Y:S01]  /*56240*/  BAR.SYNC.DEFER_BLOCKING 0x0 ;  /* 0x0000000000007b1d */ /* 0x000fe20000010000 */
[----:B------:R-:W-:Y:S01]  /*56250*/  IMAD.MOV.U32 R6, RZ, RZ, R40 ;  /* 0x000000ffff067224 */ /* 0x000fe200078e0028 */
[----:B-1----:R-:W-:Y:S01]  /*56260*/  ISETP.GE.AND P0, PT, R199, UR14, PT ;  /* 0x0000000ec7007c0c */ /* 0x002fe2000bf06270 */
[----:B------:R-:W-:Y:S02]  /*56270*/  IMAD.MOV.U32 R7, RZ, RZ, R42 ;  /* 0x000000ffff077224 */ /* 0x000fe400078e002a */
[----:B------:R-:W-:Y:S01]  /*56280*/  IMAD.MOV.U32 R8, RZ, RZ, R37 ;  /* 0x000000ffff087224 */ /* 0x000fe200078e0025 */
[----:B------:R-:W-:Y:S01]  /*56290*/  ISETP.LT.AND P1, PT, R3, UR4, !P0 ;  /* 0x0000000403007c0c */ /* 0x000fe2000c721270 */
[----:B------:R-:W-:Y:S01]  /*562a0*/  IMAD.MOV.U32 R9, RZ, RZ, R39 ;  /* 0x000000ffff097224 */ /* 0x000fe200078e0027 */
[----:B------:R-:W1:Y:S01]  /*562b0*/  LDC R3, c[0x0][0x3b8] ;  /* 0x0000ee00ff037b82 */ /* 0x000e620000000800 */
[----:B------:R-:W-:Y:S01]  /*562c0*/  IMAD.MOV.U32 R10, RZ, RZ, R41 ;  /* 0x000000ffff0a7224 */ /* 0x000fe200078e0029 */
[----:B------:R-:W4:Y:S01]  /*562d0*/  LDCU UR4, c[0x0][0x3b4] ;  /* 0x00007680ff0477ac */ /* 0x000f220008000800 */
[----:B------:R-:W-:Y:S01]  /*562e0*/  IMAD.MOV.U32 R11, RZ, RZ, R43 ;  /* 0x000000ffff0b7224 */ /* 0x000fe200078e002b */
[----:B------:R-:W-:-:S02]  /*562f0*/  ISETP.LT.AND P2, PT, R2, UR15, !P0 ;  /* 0x0000000f02007c0c */ /* 0x000fc4000c741270 */
[----:B------:R-:W-:Y:S02]  /*56300*/  ISETP.LT.AND P4, PT, R132, UR15, !P0 ;  /* 0x0000000f84007c0c */ /* 0x000fe4000c781270 */
[----:B------:R-:W-:Y:S01]  /*56310*/  ISETP.LT.AND P5, PT, R146, UR15, !P0 ;  /* 0x0000000f92007c0c */ /* 0x000fe2000c7a1270 */
[----:B------:R-:W2:Y:S04]  /*56320*/  LDS.128 R40, [R162] ;  /* 0x00000000a2287984 */ /* 0x000ea80000000c00 */
[----:B------:R-:W-:Y:S01]  /*56330*/  LDS.128 R36, [R162+0x800] ;  /* 0x00080000a2247984 */ /* 0x000fe20000000c00 */
[----:B----4-:R-:W-:Y:S01]  /*56340*/  IMAD R199, R199, UR4, RZ ;  /* 0x00000004c7c77c24 */ /* 0x010fe2000f8e02ff */
[----:B------:R-:W4:Y:S01]  /*56350*/  LDCU UR4, c[0x0][0x39c] ;  /* 0x00007380ff0477ac */ /* 0x000f220008000800 */
[----:B------:R-:W-:Y:S01]  /*56360*/  BAR.SYNC.DEFER_BLOCKING 0x0 ;  /* 0x0000000000007b1d */ /* 0x000fe20000010000 */
[----:B-1----:R-:W-:-:S02]  /*56370*/  IMAD R200, R2, R3, RZ ;  /* 0x0000000302c87224 */ /* 0x002fc400078e02ff */
[C---:B------:R-:W-:Y:S01]  /*56380*/  LEA R163, P3, R199.reuse, UR12, 0x2 ;  /* 0x0000000cc7a37c11 */ /* 0x040fe2000f8610ff */
[-C--:B------:R-:W-:Y:S02]  /*56390*/  IMAD R132, R132, R3.reuse, RZ ;  /* 0x0000000384847224 */ /* 0x080fe400078e02ff */
[----:B------:R-:W-:Y:S01]  /*563a0*/  IMAD R146, R146, R3, RZ ;  /* 0x0000000392927224 */ /* 0x000fe200078e02ff */
[----:B------:R-:W-:Y:S02]  /*563b0*/  LEA.HI.X.SX32 R199, R199, UR13, 0x2, P3 ;  /* 0x0000000dc7c77c11 */ /* 0x000fe400098f16ff */
[----:B------:R-:W-:-:S04]  /*563c0*/  LEA R160, P3, R200, R163, 0x2 ;  /* 0x000000a3c8a07211 */ /* 0x000fc800078610ff */
[----:B------:R-:W-:Y:S01]  /*563d0*/  LEA.HI.X.SX32 R161, R200, R199, 0x2, P3 ;  /* 0x000000c7c8a17211 */ /* 0x000fe200018f16ff */
[----:B------:R1:W-:Y:S04]  /*563e0*/  STS.128 [R198], R4 ;  /* 0x00000004c6007388 */ /* 0x0003e80000000c00 */
[----:B------:R2:W-:Y:S01]  /*563f0*/  STS.128 [R198+0x400], R8 ;  /* 0x00040008c6007388 */ /* 0x0005e20000000c00 */
[----:B-1----:R-:W-:Y:S02]  /*56400*/  IMAD.MOV.U32 R4, RZ, RZ, R44 ;  /* 0x000000ffff047224 */ /* 0x002fe400078e002c */
[----:B------:R-:W-:Y:S02]  /*56410*/  IMAD.MOV.U32 R5, RZ, RZ, R46 ;  /* 0x000000ffff057224 */ /* 0x000fe400078e002e */
[----:B------:R-:W-:-:S02]  /*56420*/  IMAD.MOV.U32 R6, RZ, RZ, R48 ;  /* 0x000000ffff067224 */ /* 0x000fc400078e0030 */
[----:B------:R-:W-:Y:S01]  /*56430*/  IMAD.MOV.U32 R7, RZ, RZ, R50 ;  /* 0x000000ffff077224 */ /* 0x000fe200078e0032 */
[----:B------:R-:W-:Y:S01]  /*56440*/  BAR.SYNC.DEFER_BLOCKING 0x0 ;  /* 0x0000000000007b1d */ /* 0x000fe20000010000 */
[----:B--2---:R-:W-:Y:S02]  /*56450*/  IMAD.MOV.U32 R8, RZ, RZ, R45 ;  /* 0x000000ffff087224 */ /* 0x004fe400078e002d */
[----:B------:R-:W-:Y:S02]  /*56460*/  IMAD.MOV.U32 R9, RZ, RZ, R47 ;  /* 0x000000ffff097224 */ /* 0x000fe400078e002f */
[----:B------:R-:W-:Y:S02]  /*56470*/  IMAD.MOV.U32 R10, RZ, RZ, R49 ;  /* 0x000000ffff0a7224 */ /* 0x000fe400078e0031 */
[----:B------:R-:W-:Y:S02]  /*56480*/  IMAD.MOV.U32 R11, RZ, RZ, R51 ;  /* 0x000000ffff0b7224 */ /* 0x000fe400078e0033 */
[----:B------:R-:W1:Y:S04]  /*56490*/  LDS.128 R48, [R162] ;  /* 0x00000000a2307984 */ /* 0x000e680000000c00 */
        /* <DEDUP_REMOVED lines=18> */
[----:B---3--:R-:W-:-:S02]  /*565c0*/  IMAD.MOV.U32 R4, RZ, RZ, R60 ;  /* 0x000000ffff047224 */ /* 0x008fc400078e003c */
[----:B------:R-:W-:Y:S02]  /*565d0*/  IMAD.MOV.U32 R5, RZ, RZ, R62 ;  /* 0x000000ffff057224 */ /* 0x000fe400078e003e */
[----:B------:R-:W-:Y:S02]  /*565e0*/  IMAD.MOV.U32 R6, RZ, RZ, R64 ;  /* 0x000000ffff067224 */ /* 0x000fe400078e0040 */
[----:B------:R-:W-:Y:S01]  /*565f0*/  IMAD.MOV.U32 R7, RZ, RZ, R66 ;  /* 0x000000ffff077224 */ /* 0x000fe200078e0042 */
[----:B------:R-:W-:Y:S01]  /*56600*/  BAR.SYNC.DEFER_BLOCKING 0x0 ;  /* 0x0000000000007b1d */ /* 0x000fe20000010000 */
[----:B-1----:R-:W-:Y:S02]  /*56610*/  IMAD.MOV.U32 R8, RZ, RZ, R61 ;  /* 0x000000ffff087224 */ /* 0x002fe400078e003d */
[----:B------:R-:W-:Y:S02]  /*56620*/  IMAD.MOV.U32 R9, RZ, RZ, R63 ;  /* 0x000000ffff097224 */ /* 0x000fe400078e003f */
[----:B------:R-:W-:-:S02]  /*56630*/  IMAD.MOV.U32 R10, RZ, RZ, R65 ;  /* 0x000000ffff0a7224 */ /* 0x000fc400078e0041 */
[----:B------:R-:W-:Y:S02]  /*56640*/  IMAD.MOV.U32 R11, RZ, RZ, R67 ;  /* 0x000000ffff0b7224 */ /* 0x000fe400078e0043 */
[----:B------:R-:W1:Y:S04]  /*56650*/  LDS.128 R64, [R162] ;  /* 0x00000000a2407984 */ /* 0x000e680000000c00 */
        /* <DEDUP_REMOVED lines=9> */
[----:B--2---:R-:W-:Y:S02]  /*566f0*/  IMAD.MOV.U32 R8, RZ, RZ, R69 ;  /* 0x000000ffff087224 */ /* 0x004fe400078e0045 */
        /* <DEDUP_REMOVED lines=100> */
[----:B------:R-:W-:Y:S01]  /*56d40*/  IMAD.MOV.U32 R11, RZ, RZ, R131 ;  /* 0x000000ffff0b7224 */ /* 0x000fe200078e0083 */
[----:B------:R-:W1:Y:S04]  /*56d50*/  LDS.128 R124, [R162] ;  /* 0x00000000a27c7984 */ /* 0x000e680000000c00 */
[----:B------:R-:W-:Y:S01]  /*56d60*/  LDS.128 R128, [R162+0x800] ;  /* 0x00080000a2807984 */ /* 0x000fe20000000c00 */
[----:B------:R-:W-:Y:S06]  /*56d70*/  BAR.SYNC.DEFER_BLOCKING 0x0 ;  /* 0x0000000000007b1d */ /* 0x000fec0000010000 */
[----:B------:R3:W-:Y:S04]  /*56d80*/  STS.128 [R198], R4 ;  /* 0x00000004c6007388 */ /* 0x0007e80000000c00 */
[----:B------:R2:W-:Y:S01]  /*56d90*/  STS.128 [R198+0x400], R8 ;  /* 0x00040008c6007388 */ /* 0x0005e20000000c00 */
[----:B------:R-:W-:Y:S01]  /*56da0*/  BAR.SYNC.DEFER_BLOCKING 0x0 ;  /* 0x0000000000007b1d */ /* 0x000fe20000010000 */
[----:B---3--:R-:W-:-:S02]  /*56db0*/  LEA R4, P3, R132, R163, 0x2 ;  /* 0x000000a384047211 */ /* 0x008fc400078610ff */
[----:B------:R-:W-:Y:S02]  /*56dc0*/  LEA R6, P6, R146, R163, 0x2 ;  /* 0x000000a392067211 */ /* 0x000fe400078c10ff */
[----:B------:R-:W-:Y:S01]  /*56dd0*/  LEA.HI.X.SX32 R5, R132, R199, 0x2, P3 ;  /* 0x000000c784057211 */ /* 0x000fe200018f16ff */
[C---:B------:R-:W-:Y:S01]  /*56de0*/  IMAD R132, R133.reuse, R3, RZ ;  /* 0x0000000385847224 */ /* 0x040fe200078e02ff */
[----:B------:R-:W-:Y:S02]  /*56df0*/  LEA.HI.X.SX32 R7, R146, R199, 0x2, P6 ;  /* 0x000000c792077211 */ /* 0x000fe400030f16ff */
[C---:B------:R-:W-:Y:S01]  /*56e00*/  ISETP.LT.AND P3, PT, R134.reuse, UR15, !P0 ;  /* 0x0000000f86007c0c */ /* 0x040fe2000c761270 */
[----:B------:R-:W-:Y:S01]  /*56e10*/  IMAD R134, R134, R3, RZ ;  /* 0x0000000386867224 */ /* 0x000fe200078e02ff */
[----:B------:R3:W-:Y:S01]  /*56e20*/  @P2 STG.E desc[UR20][R160.64], R16 ;  /* 0x00000010a0002986 */ /* 0x0007e2000c101914 */
[----:B------:R-:W-:-:S03]  /*56e30*/  ISETP.LT.AND P2, PT, R133, UR15, !P0 ;  /* 0x0000000f85007c0c */ /* 0x000fc6000c741270 */
[----:B------:R-:W-:Y:S01]  /*56e40*/  @P4 STG.E desc[UR20][R4.64], R17 ;  /* 0x0000001104004986 */ /* 0x000fe2000c101914 */
[----:B--2---:R-:W-:-:S03]  /*56e50*/  LEA R8, P4, R132, R163, 0x2 ;  /* 0x000000a384087211 */ /* 0x004fc600078810ff */
[----:B------:R2:W-:Y:S01]  /*56e60*/  @P5 STG.E desc[UR20][R6.64], R18 ;  /* 0x0000001206005986 */ /* 0x0005e2000c101914 */
[----:B------:R-:W-:Y:S02]  /*56e70*/  LEA R10, P5, R134, R163, 0x2 ;  /* 0x000000a3860a7211 */ /* 0x000fe400078a10ff */
[----:B------:R-:W-:Y:S01]  /*56e80*/  LEA.HI.X.SX32 R9, R132, R199, 0x2, P4 ;  /* 0x000000c784097211 */ /* 0x000fe200020f16ff */
[C---:B------:R-:W-:Y:S01]  /*56e90*/  IMAD R132, R159.reuse, R3, RZ ;  /* 0x000000039f847224 */ /* 0x040fe200078e02ff */
[----:B------:R-:W-:Y:S02]  /*56ea0*/  ISETP.LT.AND P4, PT, R159, UR15, !P0 ;  /* 0x0000000f9f007c0c */ /* 0x000fe4000c781270 */
[----:B------:R-:W-:Y:S01]  /*56eb0*/  LEA.HI.X.SX32 R11, R134, R199, 0x2, P5 ;  /* 0x000000c7860b7211 */ /* 0x000fe200028f16ff */
[----:B------:R1:W-:Y:S01]  /*56ec0*/  @P2 STG.E desc[UR20][R8.64], R19 ;  /* 0x0000001308002986 */ /* 0x0003e2000c101914 */
[C---:B------:R-:W-:Y:S01]  /*56ed0*/  ISETP.LT.AND P5, PT, R158.reuse, UR15, !P0 ;  /* 0x0000000f9e007c0c */ /* 0x040fe2000c7a1270 */
[----:B------:R-:W-:Y:S01]  /*56ee0*/  IMAD R158, R158, R3, RZ ;  /* 0x000000039e9e7224 */ /* 0x000fe200078e02ff */
[----:B---3--:R-:W-:Y:S01]  /*56ef0*/  LEA R16, P2, R132, R163, 0x2 ;  /* 0x000000a384107211 */ /* 0x008fe200078410ff */
[----:B------:R-:W-:Y:S01]  /*56f00*/  @P3 STG.E desc[UR20][R10.64], R24 ;  /* 0x000000180a003986 */ /* 0x000fe2000c101914 */
[----:B--2---:R-:W-:-:S02]  /*56f10*/  IMAD R18, R157, R3, RZ ;  /* 0x000000039d127224 */ /* 0x004fc400078e02ff */
[----:B------:R-:W-:Y:S02]  /*56f20*/  LEA.HI.X.SX32 R17, R132, R199, 0x2, P2 ;  /* 0x000000c784117211 */ /* 0x000fe400010f16ff */
[C---:B------:R-:W-:Y:S02]  /*56f30*/  LEA R4, P3, R158.reuse, R163, 0x2 ;  /* 0x000000a39e047211 */ /* 0x040fe400078610ff */
[----:B------:R-:W-:Y:S01]  /*56f40*/  ISETP.LT.AND P2, PT, R157, UR15, !P0 ;  /* 0x0000000f9d007c0c */ /* 0x000fe2000c741270 */
[----:B------:R2:W-:Y:S01]  /*56f50*/  @P4 STG.E desc[UR20][R16.64], R25 ;  /* 0x0000001910004986 */ /* 0x0005e2000c101914 */
[----:B------:R-:W-:Y:S02]  /*56f60*/  LEA.HI.X.SX32 R5, R158, R199, 0x2, P3 ;  /* 0x000000c79e057211 */ /* 0x000fe400018f16ff */
[C---:B------:R-:W-:Y:S01]  /*56f70*/  ISETP.LT.AND P3, PT, R156.reuse, UR15, !P0 ;  /* 0x0000000f9c007c0c */ /* 0x040fe2000c761270 */
[----:B------:R-:W-:Y:S01]  /*56f80*/  IMAD R156, R156, R3, RZ ;  /* 0x000000039c9c7224 */ /* 0x000fe200078e02ff */
[----:B------:R-:W-:Y:S01]  /*56f90*/  LEA R6, P4, R18, R163, 0x2 ;  /* 0x000000a312067211 */ /* 0x000fe200078810ff */
[----:B------:R3:W-:Y:S01]  /*56fa0*/  @P5 STG.E desc[UR20][R4.64], R26 ;  /* 0x0000001a04005986 */ /* 0x0007e2000c101914 */
[----:B------:R-:W-:-:S02]  /*56fb0*/  ISETP.LT.AND P5, PT, R155, UR15, !P0 ;  /* 0x0000000f9b007c0c */ /* 0x000fc4000c7a1270 */
[----:B------:R-:W-:Y:S01]  /*56fc0*/  LEA.HI.X.SX32 R7, R18, R199, 0x2, P4 ;  /* 0x000000c712077211 */ /* 0x000fe200020f16ff */
[----:B------:R-:W-:Y:S01]  /*56fd0*/  IMAD R18, R155, R3, RZ ;  /* 0x000000039b127224 */ /* 0x000fe200078e02ff */
[----:B-1----:R-:W-:Y:S01]  /*56fe0*/  LEA R8, P6, R156, R163, 0x2 ;  /* 0x000000a39c087211 */ /* 0x002fe200078c10ff */
[----:B--2---:R-:W-:Y:S01]  /*56ff0*/  IMAD R16, R153, R3, RZ ;  /* 0x0000000399107224 */ /* 0x004fe200078e02ff */
[----:B------:R-:W-:Y:S01]  /*57000*/  ISETP.LT.AND P4, PT, R154, UR15, !P0 ;  /* 0x0000000f9a007c0c */ /* 0x000fe2000c781270 */
[----:B------:R1:W-:Y:S01]  /*57010*/  @P2 STG.E desc[UR20][R6.64], R27 ;  /* 0x0000001b06002986 */ /* 0x0003e2000c101914 */
[----:B------:R-:W-:Y:S01]  /*57020*/  LEA.HI.X.SX32 R9, R156, R199, 0x2, P6 ;  /* 0x000000c79c097211 */ /* 0x000fe200030f16ff */
[----:B------:R-:W-:Y:S01]  /*57030*/  IMAD R154, R154, R3, RZ ;  /* 0x000000039a9a7224 */ /* 0x000fe200078e02ff */
[C---:B------:R-:W-:Y:S01]  /*57040*/  LEA R10, P2, R18.reuse, R163, 0x2 ;  /* 0x000000a3120a7211 */ /* 0x040fe200078410ff */
[----:B------:R-:W2:Y:S03]  /*57050*/  LDS.128 R24, [R162] ;  /* 0x00000000a2187984 */ /* 0x000ea60000000c00 */
[----:B------:R-:W-:Y:S01]  /*57060*/  LEA.HI.X.SX32 R11, R18, R199, 0x2, P2 ;  /* 0x000000c7120b7211 */ /* 0x000fe200010f16ff */
[----:B------:R4:W-:Y:S01]  /*57070*/  @P3 STG.E desc[UR20][R8.64], R32 ;  /* 0x0000002008003986 */ /* 0x0009e2000c101914 */
[C---:B---3--:R-:W-:Y:S01]  /*57080*/  LEA R4, P3, R154.reuse, R163, 0x2 ;  /* 0x000000a39a047211 */ /* 0x048fe200078610ff */
[----:B------:R-:W-:Y:S01]  /*57090*/  IMAD R18, R143, R3, RZ ;  /* 0x000000038f127224 */ /* 0x000fe200078e02ff */
[----:B------:R-:W-:Y:S01]  /*570a0*/  ISETP.LT.AND P2, PT, R153, UR15, !P0 ;  /* 0x0000000f99007c0c */ /* 0x000fe2000c741270 */
[----:B------:R3:W-:Y:S01]  /*570b0*/  @P5 STG.E desc[UR20][R10.64], R33 ;  /* 0x000000210a005986 */ /* 0x0007e2000c101914 */
[----:B------:R-:W-:-:S02]  /*570c0*/  LEA.HI.X.SX32 R5, R154, R199, 0x2, P3 ;  /* 0x000000c79a057211 */ /* 0x000fc400018f16ff */
[----:B-1----:R-:W-:Y:S02]  /*570d0*/  LEA R6, P5, R16, R163, 0x2 ;  /* 0x000000a310067211 */ /* 0x002fe400078a10ff */
[C---:B------:R-:W-:Y:S01]  /*570e0*/  ISETP.LT.AND P3, PT, R152.reuse, UR15, !P0 ;  /* 0x0000000f98007c0c */ /* 0x040fe2000c761270 */
[----:B------:R-:W-:Y:S01]  /*570f0*/  IMAD R152, R152, R3, RZ ;  /* 0x0000000398987224 */ /* 0x000fe200078e02ff */
[----:B------:R-:W-:Y:S01]  /*57100*/  LEA.HI.X.SX32 R7, R16, R199, 0x2, P5 ;  /* 0x000000c710077211 */ /* 0x000fe200028f16ff */
[C---:B------:R-:W-:Y:S01]  /*57110*/  IMAD R16, R151.reuse, R3, RZ ;  /* 0x0000000397107224 */ /* 0x040fe200078e02ff */
[----:B------:R1:W-:Y:S01]  /*57120*/  @P4 STG.E desc[UR20][R4.64], R34 ;  /* 0x0000002204004986 */ /* 0x0003e2000c101914 */
[----:B------:R-:W-:Y:S02]  /*57130*/  ISETP.LT.AND P5, PT, R151, UR15, !P0 ;  /* 0x0000000f97007c0c */ /* 0x000fe4000c7a1270 */
[-C--:B----4-:R-:W-:Y:S01]  /*57140*/  LEA R8, P4, R152, R163.reuse, 0x2 ;  /* 0x000000a398087211 */ /* 0x090fe200078810ff */
[----:B------:R4:W-:Y:S01]  /*57150*/  @P2 STG.E desc[UR20][R6.64], R35 ;  /* 0x0000002306002986 */ /* 0x0009e2000c101914 */
[----:B---3--:R-:W-:-:S02]  /*57160*/  LEA R10, P2, R16, R163, 0x2 ;  /* 0x000000a3100a7211 */ /* 0x008fc400078410ff */
[----:B------:R-:W-:Y:S02]  /*57170*/  LEA.HI.X.SX32 R9, R152, R199, 0x2, P4 ;  /* 0x000000c798097211 */ /* 0x000fe400020f16ff */
[C---:B------:R-:W-:Y:S01]  /*57180*/  ISETP.LT.AND P4, PT, R150.reuse, UR15, !P0 ;  /* 0x0000000f96007c0c */ /* 0x040fe2000c781270 */
[----:B------:R-:W-:Y:S01]  /*57190*/  IMAD R150, R150, R3, RZ ;  /* 0x0000000396967224 */ /* 0x000fe200078e02ff */
[----:B------:R-:W-:Y:S01]  /*571a0*/  LEA.HI.X.SX32 R11, R16, R199, 0x2, P2 ;  /* 0x000000c7100b7211 */ /* 0x000fe200010f16ff */
[C---:B------:R-:W-:Y:S01]  /*571b0*/  IMAD R16, R149.reuse, R3, RZ ;  /* 0x0000000395107224 */ /* 0x040fe200078e02ff */
[----:B------:R3:W-:Y:S01]  /*571c0*/  @P3 STG.E desc[UR20][R8.64], R40 ;  /* 0x0000002808003986 */ /* 0x0007e2000c101914 */
[----:B------:R-:W-:Y:S02]  /*571d0*/  ISETP.LT.AND P3, PT, R149, UR15, !P0 ;  /* 0x0000000f95007c0c */ /* 0x000fe4000c761270 */
[-C--:B-1----:R-:W-:Y:S01]  /*571e0*/  LEA R4, P6, R150, R163.reuse, 0x2 ;  /* 0x000000a396047211 */ /* 0x082fe200078c10ff */
[----:B------:R1:W-:Y:S01]  /*571f0*/  @P5 STG.E desc[UR20][R10.64], R41 ;  /* 0x000000290a005986 */ /* 0x0003e2000c101914 */
[----:B----4-:R-:W-:-:S02]  /*57200*/  LEA R6, P2, R16, R163, 0x2 ;  /* 0x000000a310067211 */ /* 0x010fc400078410ff */
[----:B------:R-:W-:Y:S02]  /*57210*/  LEA.HI.X.SX32 R5, R150, R199, 0x2, P6 ;  /* 0x000000c796057211 */ /* 0x000fe400030f16ff */
[C---:B------:R-:W-:Y:S01]  /*57220*/  ISETP.LT.AND P6, PT, R148.reuse, UR15, !P0 ;  /* 0x0000000f94007c0c */ /* 0x040fe2000c7c1270 */
[----:B------:R-:W-:Y:S01]  /*57230*/  IMAD R148, R148, R3, RZ ;  /* 0x0000000394947224 */ /* 0x000fe200078e02ff */
[----:B------:R-:W-:Y:S01]  /*57240*/  LEA.HI.X.SX32 R7, R16, R199, 0x2, P2 ;  /* 0x000000c710077211 */ /* 0x000fe200010f16ff */
[C---:B------:R-:W-:Y:S01]  /*57250*/  IMAD R16, R147.reuse, R3, RZ ;  /* 0x0000000393107224 */ /* 0x040fe200078e02ff */
[----:B------:R-:W-:Y:S01]  /*57260*/  ISETP.LT.AND P2, PT, R147, UR15, !P0 ;  /* 0x0000000f93007c0c */ /* 0x000fe2000c741270 */
[----:B------:R4:W-:Y:S01]  /*57270*/  @P4 STG.E desc[UR20][R4.64], R42 ;  /* 0x0000002a04004986 */ /* 0x0009e2000c101914 */
[-C--:B---3--:R-:W-:Y:S02]  /*57280*/  LEA R8, P5, R148, R163.reuse, 0x2 ;  /* 0x000000a394087211 */ /* 0x088fe400078a10ff */
[----:B-1----:R-:W-:Y:S01]  /*57290*/  LEA R10, P4, R16, R163, 0x2 ;  /* 0x000000a3100a7211 */ /* 0x002fe200078810ff */
[----:B------:R1:W-:Y:S01]  /*572a0*/  @P3 STG.E desc[UR20][R6.64], R43 ;  /* 0x0000002b06003986 */ /* 0x0003e2000c101914 */
[----:B------:R-:W-:Y:S01]  /*572b0*/  ISETP.LT.AND P3, PT, R143, UR4, !P0 ;  /* 0x000000048f007c0c */ /* 0x000fe2000c761270 */
[----:B------:R-:W3:Y:S01]  /*572c0*/  LDCU UR4, c[0x0][0x39c] ;  /* 0x00007380ff0477ac */ /* 0x000ee20008000800 */
[----:B------:R-:W-:-:S02]  /*572d0*/  LEA.HI.X.SX32 R9, R148, R199, 0x2, P5 ;  /* 0x000000c794097211 */ /* 0x000fc400028f16ff */
[----:B------:R-:W-:Y:S01]  /*572e0*/  LEA.HI.X.SX32 R11, R16, R199, 0x2, P4 ;  /* 0x000000c7100b7211 */ /* 0x000fe200020f16ff */
[C---:B------:R-:W-:Y:S01]  /*572f0*/  IMAD R16, R145.reuse, R3, RZ ;  /* 0x0000000391107224 */ /* 0x040fe200078e02ff */
[----:B------:R-:W-:Y:S01]  /*57300*/  ISETP.LT.AND P4, PT, R145, UR5, !P0 ;  /* 0x0000000591007c0c */ /* 0x000fe2000c781270 */
[----:B------:R2:W-:Y:S01]  /*57310*/  @P6 STG.E desc[UR20][R8.64], R48 ;  /* 0x0000003008006986 */ /* 0x0005e2000c101914 */
[C---:B----4-:R-:W-:Y:S01]  /*57320*/  LEA R4, P5, R18.reuse, R163, 0x2 ;  /* 0x000000a312047211 */ /* 0x050fe200078a10ff */
[----:B------:R-:W4:Y:S02]  /*57330*/  LDCU UR5, c[0x0][0x39c] ;  /* 0x00007380ff0577ac */ /* 0x000f240008000800 */
[----:B------:R3:W-:Y:S01]  /*57340*/  @P2 STG.E desc[UR20][R10.64], R49 ;  /* 0x000000310a002986 */ /* 0x0007e2000c101914 */
[----:B------:R-:W-:Y:S01]  /*57350*/  LEA.HI.X.SX32 R5, R18, R199, 0x2, P5 ;  /* 0x000000c712057211 */ /* 0x000fe200028f16ff */
[-C--:B------:R-:W-:Y:S01]  /*57360*/  IMAD R18, R137, R3.reuse, RZ ;  /* 0x0000000389127224 */ /* 0x080fe200078e02ff */
[C---:B------:R-:W-:Y:S01]  /*57370*/  ISETP.LT.AND P2, PT, R144.reuse, UR6, !P0 ;  /* 0x0000000690007c0c */ /* 0x040fe2000c741270 */
[----:B------:R-:W-:Y:S01]  /*57380*/  IMAD R144, R144, R3, RZ ;  /* 0x0000000390907224 */ /* 0x000fe200078e02ff */
[----:B-1----:R-:W-:Y:S01]  /*57390*/  LEA R6, P6, R16, R163, 0x2 ;  /* 0x000000a310067211 */ /* 0x002fe200078c10ff */
[----:B------:R1:W-:Y:S01]  /*573a0*/  @P3 STG.E desc[UR20][R4.64], R50 ;  /* 0x0000003204003986 */ /* 0x0003e2000c101914 */
[----:B------:R-:W5:Y:S01]  /*573b0*/  LDCU UR6, c[0x0][0x39c] ;  /* 0x00007380ff0677ac */ /* 0x000f620008000800 */
[C---:B------:R-:W-:Y:S01]  /*573c0*/  ISETP.LT.AND P3, PT, R142.reuse, UR7, !P0 ;  /* 0x000000078e007c0c */ /* 0x040fe2000c761270 */
[----:B------:R-:W-:Y:S01]  /*573d0*/  IMAD R142, R142, R3, RZ ;  /* 0x000000038e8e7224 */ /* 0x000fe200078e02ff */
[----:B--2---:R-:W-:Y:S01]  /*573e0*/  LEA R8, P5, R144, R163, 0x2 ;  /* 0x000000a390087211 */ /* 0x004fe200078a10ff */
[----:B------:R-:W2:Y:S01]  /*573f0*/  LDCU UR7, c[0x0][0x39c] ;  /* 0x00007380ff0777ac */ /* 0x000ea20008000800 */
[----:B------:R-:W-:Y:S01]  /*57400*/  LEA.HI.X.SX32 R7, R16, R199, 0x2, P6 ;  /* 0x000000c710077211 */ /* 0x000fe200030f16ff */
[----:B------:R-:W-:Y:S01]  /*57410*/  IMAD R16, R141, R3, RZ ;  /* 0x000000038d107224 */ /* 0x000fe200078e02ff */
[----:B------:R-:W-:-:S02]  /*57420*/  LEA.HI.X.SX32 R9, R144, R199, 0x2, P5 ;  /* 0x000000c790097211 */ /* 0x000fc400028f16ff */
[C---:B---3--:R-:W-:Y:S01]  /*57430*/  LEA R10, P5, R142.reuse, R163, 0x2 ;  /* 0x000000a38e0a7211 */ /* 0x048fe200078a10ff */
[----:B------:R3:W-:Y:S01]  /*57440*/  @P4 STG.E desc[UR20][R6.64], R51 ;  /* 0x0000003306004986 */ /* 0x0007e2000c101914 */
[----:B------:R-:W-:Y:S01]  /*57450*/  ISETP.LT.AND P4, PT, R141, UR4, !P0 ;  /* 0x000000048d007c0c */ /* 0x000fe2000c781270 */
[----:B------:R-:W2:Y:S01]  /*57460*/  LDCU UR4, c[0x0][0x39c] ;  /* 0x00007380ff0477ac */ /* 0x000ea20008000800 */
[----:B------:R-:W-:Y:S01]  /*57470*/  LEA.HI.X.SX32 R11, R142, R199, 0x2, P5 ;  /* 0x000000c78e0b7211 */ /* 0x000fe200028f16ff */
[----:B------:R2:W-:Y:S01]  /*57480*/  @P2 STG.E desc[UR20][R8.64], R56 ;  /* 0x0000003808002986 */ /* 0x0005e2000c101914 */
[C---:B----4-:R-:W-:Y:S01]  /*57490*/  ISETP.LT.AND P2, PT, R140.reuse, UR5, !P0 ;  /* 0x000000058c007c0c */ /* 0x050fe2000c741270 */
[----:B------:R-:W-:Y:S01]  /*574a0*/  IMAD R140, R140, R3, RZ ;  /* 0x000000038c8c7224 */ /* 0x000fe200078e02ff */
[----:B-1----:R-:W-:Y:S01]  /*574b0*/  LEA R4, P6, R16, R163, 0x2 ;  /* 0x000000a310047211 */ /* 0x002fe200078c10ff */
[----:B------:R1:W-:Y:S01]  /*574c0*/  @P3 STG.E desc[UR20][R10.64], R57 ;  /* 0x000000390a003986 */ /* 0x0003e2000c101914 */
[----:B------:R-:W4:Y:S01]  /*574d0*/  LDCU UR5, c[0x0][0x39c] ;  /* 0x00007380ff0577ac */ /* 0x000f220008000800 */
[----:B-----5:R-:W-:-:S02]  /*574e0*/  ISETP.LT.AND P5, PT, R139, UR6, !P0 ;  /* 0x000000068b007c0c */ /* 0x020fc4000c7a1270 */
[----:B------:R-:W-:Y:S01]  /*574f0*/  LEA.HI.X.SX32 R5, R16, R199, 0x2, P6 ;  /* 0x000000c710057211 */ /* 0x000fe200030f16ff */
[----:B------:R-:W-:Y:S01]  /*57500*/  IMAD R16, R139, R3, RZ ;  /* 0x000000038b107224 */ /* 0x000fe200078e02ff */
[C---:B---3--:R-:W-:Y:S01]  /*57510*/  LEA R6, P3, R140.reuse, R163, 0x2 ;  /* 0x000000a38c067211 */ /* 0x048fe200078610ff */
[----:B------:R-:W3:Y:S02]  /*57520*/  LDCU UR6, c[0x0][0x39c] ;  /* 0x00007380ff0677ac */ /* 0x000ee40008000800 */
[----:B------:R5:W-:Y:S01]  /*57530*/  @P4 STG.E desc[UR20][R4.64], R58 ;  /* 0x0000003a04004986 */ /* 0x000be2000c101914 */
[----:B------:R-:W-:Y:S02]  /*57540*/  LEA.HI.X.SX32 R7, R140, R199, 0x2, P3 ;  /* 0x000000c78c077211 */ /* 0x000fe400018f16ff */
[----:B--2---:R-:W-:Y:S02]  /*57550*/  LEA R8, P6, R16, R163, 0x2 ;  /* 0x000000a310087211 */ /* 0x004fe400078c10ff */
[C---:B------:R-:W-:Y:S01]  /*57560*/  ISETP.LT.AND P3, PT, R138.reuse, UR7, !P0 ;  /* 0x000000078a007c0c */ /* 0x040fe2000c761270 */
[----:B------:R-:W-:Y:S01]  /*57570*/  IMAD R138, R138, R3, RZ ;  /* 0x000000038a8a7224 */ /* 0x000fe200078e02ff */
[----:B------:R-:W2:Y:S01]  /*57580*/  LDCU UR7, c[0x0][0x39c] ;  /* 0x00007380ff0777ac */ /* 0x000ea20008000800 */
[----:B------:R-:W-:Y:S01]  /*57590*/  LEA.HI.X.SX32 R9, R16, R199, 0x2, P6 ;  /* 0x000000c710097211 */ /* 0x000fe200030f16ff */
[----:B------:R-:W-:Y:S01]  /*575a0*/  IMAD R16, R135, R3, RZ ;  /* 0x0000000387107224 */ /* 0x000fe200078e02ff */
[----:B------:R2:W-:Y:S01]  /*575b0*/  @P2 STG.E desc[UR20][R6.64], R59 ;  /* 0x0000003b06002986 */ /* 0x0005e2000c101914 */
[----:B-1----:R-:W-:-:S02]  /*575c0*/  LEA R10, P4, R138, R163, 0x2 ;  /* 0x000000a38a0a7211 */ /* 0x002fc400078810ff */
[----:B------:R-:W-:Y:S01]  /*575d0*/  ISETP.LT.AND P2, PT, R135, UR4, !P0 ;  /* 0x0000000487007c0c */ /* 0x000fe2000c741270 */
[----:B------:R1:W-:Y:S01]  /*575e0*/  @P5 STG.E desc[UR20][R8.64], R64 ;  /* 0x0000004008005986 */ /* 0x0003e2000c101914 */
[----:B------:R-:W-:Y:S01]  /*575f0*/  LEA.HI.X.SX32 R11, R138, R199, 0x2, P4 ;  /* 0x000000c78a0b7211 */ /* 0x000fe200020f16ff */
[----:B------:R-:W1:Y:S01]  /*57600*/  LDCU UR4, c[0x0][0x39c] ;  /* 0x00007380ff0477ac */ /* 0x000e620008000800 */
[C---:B-----5:R-:W-:Y:S02]  /*57610*/  LEA R4, P5, R16.reuse, R163, 0x2 ;  /* 0x000000a310047211 */ /* 0x060fe400078a10ff */
[----:B----4-:R-:W-:Y:S01]  /*57620*/  ISETP.LT.AND P4, PT, R137, UR5, !P0 ;  /* 0x0000000589007c0c */ /* 0x010fe2000c781270 */
[----:B------:R-:W4:Y:S01]  /*57630*/  LDCU UR5, c[0x0][0x39c] ;  /* 0x00007380ff0577ac */ /* 0x000f220008000800 */
[----:B------:R-:W-:Y:S01]  /*57640*/  LEA.HI.X.SX32 R5, R16, R199, 0x2, P5 ;  /* 0x000000c710057211 */ /* 0x000fe200028f16ff */
[----:B------:R5:W-:Y:S01]  /*57650*/  @P3 STG.E desc[UR20][R10.64], R65 ;  /* 0x000000410a003986 */ /* 0x000be2000c101914 */
[C---:B---3--:R-:W-:Y:S01]  /*57660*/  ISETP.LT.AND P5, PT, R136.reuse, UR6, !P0 ;  /* 0x0000000688007c0c */ /* 0x048fe2000c7a1270 */
[----:B------:R-:W-:Y:S01]  /*57670*/  IMAD R136, R136, R3, RZ ;  /* 0x0000000388887224 */ /* 0x000fe200078e02ff */
[C---:B--2---:R-:W-:Y:S01]  /*57680*/  LEA R6, P3, R18.reuse, R163, 0x2 ;  /* 0x000000a312067211 */ /* 0x044fe200078610ff */
[----:B------:R-:W2:Y:S01]  /*57690*/  LDCU UR6, c[0x0][0x39c] ;  /* 0x00007380ff0677ac */ /* 0x000ea20008000800 */
[----:B------:R3:W-:Y:S01]  /*576a0*/  @P2 STG.E desc[UR20][R4.64], R66 ;  /* 0x0000004204002986 */ /* 0x0007e2000c101914 */
[----:B------:R-:W-:Y:S01]  /*576b0*/  IMAD R16, R167, R3, RZ ;  /* 0x00000003a7107224 */ /* 0x000fe200078e02ff */
[----:B------:R-:W-:Y:S01]  /*576c0*/  LEA.HI.X.SX32 R7, R18, R199, 0x2, P3 ;  /* 0x000000c712077211 */ /* 0x000fe200018f16ff */
[----:B------:R-:W-:Y:S01]  /*576d0*/  IMAD R18, R175, R3, RZ ;  /* 0x00000003af127224 */ /* 0x000fe200078e02ff */
[----:B-1----:R-:W-:-:S02]  /*576e0*/  LEA R8, P2, R136, R163, 0x2 ;  /* 0x000000a388087211 */ /* 0x002fc400078410ff */
[C---:B------:R-:W-:Y:S01]  /*576f0*/  ISETP.LT.AND P3, PT, R164.reuse, UR7, !P0 ;  /* 0x00000007a4007c0c */ /* 0x040fe2000c761270 */
[----:B------:R-:W-:Y:S01]  /*57700*/  IMAD R164, R164, R3, RZ ;  /* 0x00000003a4a47224 */ /* 0x000fe200078e02ff */
[----:B------:R-:W-:Y:S01]  /*57710*/  LEA.HI.X.SX32 R9, R136, R199, 0x2, P2 ;  /* 0x000000c788097211 */ /* 0x000fe200010f16ff */
[----:B------:R1:W-:Y:S01]  /*57720*/  @P4 STG.E desc[UR20][R6.64], R67 ;  /* 0x0000004306004986 */ /* 0x0003e2000c101914 */
[C---:B-----5:R-:W-:Y:S01]  /*57730*/  IMAD R10, R165.reuse, R3, RZ ;  /* 0x00000003a50a7224 */ /* 0x060fe200078e02ff */
[----:B------:R-:W-:Y:S01]  /*57740*/  ISETP.LT.AND P2, PT, R165, UR4, !P0 ;  /* 0x00000004a5007c0c */ /* 0x000fe2000c741270 */
[----:B------:R-:W5:Y:S01]  /*57750*/  LDCU UR4, c[0x0][0x39c] ;  /* 0x00007380ff0477ac */ /* 0x000f620008000800 */
[----:B---3--:R-:W-:Y:S01]  /*57760*/  LEA R4, P4, R164, R163, 0x2 ;  /* 0x000000a3a4047211 */ /* 0x008fe200078810ff */
[----:B------:R3:W-:Y:S01]  /*57770*/  @P5 STG.E desc[UR20][R8.64], R72 ;  /* 0x0000004808005986 */ /* 0x0007e2000c101914 */
[C---:B----4-:R-:W-:Y:S01]  /*57780*/  ISETP.LT.AND P5, PT, R166.reuse, UR5, !P0 ;  /* 0x00000005a6007c0c */ /* 0x050fe2000c7a1270 */
[----:B------:R-:W-:Y:S01]  /*57790*/  IMAD R166, R166, R3, RZ ;  /* 0x00000003a6a67224 */ /* 0x000fe200078e02ff */
[----:B------:R-:W-:Y:S01]  /*577a0*/  LEA.HI.X.SX32 R5, R164, R199, 0x2, P4 ;  /* 0x000000c7a4057211 */ /* 0x000fe200020f16ff */
[----:B------:R-:W4:Y:S01]  /*577b0*/  LDCU UR5, c[0x0][0x39c] ;  /* 0x00007380ff0577ac */ /* 0x000f220008000800 */
[----:B--2---:R-:W-:-:S02]  /*577c0*/  ISETP.LT.AND P4, PT, R167, UR6, !P0 ;  /* 0x00000006a7007c0c */ /* 0x004fc4000c781270 */
[C---:B-1----:R-:W-:Y:S01]  /*577d0*/  LEA R6, P6, R10.reuse, R163, 0x2 ;  /* 0x000000a30a067211 */ /* 0x042fe200078c10ff */
[----:B------:R1:W-:Y:S01]  /*577e0*/  @P3 STG.E desc[UR20][R4.64], R73 ;  /* 0x0000004904003986 */ /* 0x0003e2000c101914 */
[----:B------:R-:W2:Y:S02]  /*577f0*/  LDCU UR6, c[0x0][0x39c] ;  /* 0x00007380ff0677ac */ /* 0x000ea40008000800 */
[----:B------:R-:W-:Y:S02]  /*57800*/  LEA.HI.X.SX32 R7, R10, R199, 0x2, P6 ;  /* 0x000000c70a077211 */ /* 0x000fe400030f16ff */
[-C--:B---3--:R-:W-:Y:S01]  /*57810*/  LEA R8, P3, R166, R163.reuse, 0x2 ;  /* 0x000000a3a6087211 */ /* 0x088fe200078610ff */
[----:B------:R-:W3:Y:S01]  /*57820*/  LDCU UR7, c[0x0][0x39c] ;  /* 0x00007380ff0777ac */ /* 0x000ee20008000800 */
[----:B------:R-:W-:Y:S01]  /*57830*/  LEA R10, P6, R16, R163, 0x2 ;  /* 0x000000a3100a7211 */ /* 0x000fe200078c10ff */
[----:B------:R1:W-:Y:S01]  /*57840*/  @P2 STG.E desc[UR20][R6.64], R74 ;  /* 0x0000004a06002986 */ /* 0x0003e2000c101914 */
[----:B------:R-:W-:-:S02]  /*57850*/  LEA.HI.X.SX32 R9, R166, R199, 0x2, P3 ;  /* 0x000000c7a6097211 */ /* 0x000fc400018f16ff */
[----:B------:R-:W-:Y:S01]  /*57860*/  LEA.HI.X.SX32 R11, R16, R199, 0x2, P6 ;  /* 0x000000c7100b7211 */ /* 0x000fe200030f16ff */
[CC--:B------:R-:W-:Y:S01]  /*57870*/  IMAD R16, R169.reuse, R3.reuse, RZ ;  /* 0x00000003a9107224 */ /* 0x0c0fe200078e02ff */
[C---:B------:R-:W-:Y:S01]  /*57880*/  ISETP.LT.AND P2, PT, R168.reuse, UR9, !P0 ;  /* 0x00000009a8007c0c */ /* 0x040fe2000c741270 */
[----:B------:R-:W-:Y:S01]  /*57890*/  IMAD R168, R168, R3, RZ ;  /* 0x00000003a8a87224 */ /* 0x000fe200078e02ff */
[----:B------:R2:W-:Y:S01]  /*578a0*/  @P5 STG.E desc[UR20][R8.64], R75 ;  /* 0x0000004b08005986 */ /* 0x0005e2000c101914 */
[----:B-----5:R-:W-:Y:S01]  /*578b0*/  ISETP.LT.AND P3, PT, R169, UR4, !P0 ;  /* 0x00000004a9007c0c */ /* 0x020fe2000c761270 */
[----:B------:R-:W5:Y:S02]  /*578c0*/  LDCU UR4, c[0x0][0x39c] ;  /* 0x00007380ff0477ac */ /* 0x000f640008000800 */
[----:B------:R2:W-:Y:S01]  /*578d0*/  @P4 STG.E desc[UR20][R10.64], R80 ;  /* 0x000000500a004986 */ /* 0x0005e2000c101914 */
[-C--:B-1----:R-:W-:Y:S01]  /*578e0*/  LEA R4, P4, R168, R163.reuse, 0x2 ;  /* 0x000000a3a8047211 */ /* 0x082fe200078810ff */
[----:B------:R-:W1:Y:S01]  /*578f0*/  LDCU UR9, c[0x0][0x39c] ;  /* 0x00007380ff0977ac */ /* 0x000e620008000800 */
[----:B------:R-:W-:-:S02]  /*57900*/  LEA R6, P5, R16, R163, 0x2 ;  /* 0x000000a310067211 */ /* 0x000fc400078a10ff */
[----:B------:R-:W-:Y:S02]  /*57910*/  LEA.HI.X.SX32 R5, R168, R199, 0x2, P4 ;  /* 0x000000c7a8057211 */ /* 0x000fe400020f16ff */
[C---:B----4-:R-:W-:Y:S01]  /*57920*/  ISETP.LT.AND P4, PT, R170.reuse, UR5, !P0 ;  /* 0x00000005aa007c0c */ /* 0x050fe2000c781270 */
[----:B------:R-:W-:Y:S01]  /*57930*/  IMAD R170, R170, R3, RZ ;  /* 0x00000003aaaa7224 */ /* 0x000fe200078e02ff */
[----:B------:R-:W4:Y:S01]  /*57940*/  LDCU UR5, c[0x0][0x39c] ;  /* 0x00007380ff0577ac */ /* 0x000f220008000800 */
[----:B------:R-:W-:Y:S01]  /*57950*/  LEA.HI.X.SX32 R7, R16, R199, 0x2, P5 ;  /* 0x000000c710077211 */ /* 0x000fe200028f16ff */
[----:B------:R1:W-:Y:S01]  /*57960*/  @P2 STG.E desc[UR20][R4.64], R81 ;  /* 0x0000005104002986 */ /* 0x0003e2000c101914 */
[C---:B--2---:R-:W-:Y:S01]  /*57970*/  ISETP.LT.AND P5, PT, R171.reuse, UR6, !P0 ;  /* 0x00000006ab007c0c */ /* 0x044fe2000c7a1270 */
[----:B------:R-:W-:Y:S01]  /*57980*/  IMAD R16, R171, R3, RZ ;  /* 0x00000003ab107224 */ /* 0x000fe200078e02ff */
[----:B------:R-:W-:Y:S01]  /*57990*/  LEA R8, P2, R170, R163, 0x2 ;  /* 0x000000a3aa087211 */ /* 0x000fe200078410ff */
[----:B------:R-:W2:Y:S01]  /*579a0*/  LDCU UR6, c[0x0][0x39c] ;  /* 0x00007380ff0677ac */ /* 0x000ea20008000800 */
[----:B------:R2:W-:Y:S01]  /*579b0*/  @P3 STG.E desc[UR20][R6.64], R82 ;  /* 0x0000005206003986 */ /* 0x0005e2000c101914 */
[C---:B---3--:R-:W-:Y:S01]  /*579c0*/  ISETP.LT.AND P3, PT, R172.reuse, UR7, !P0 ;  /* 0x00000007ac007c0c */ /* 0x048fe2000c761270 */
[----:B------:R-:W-:Y:S01]  /*579d0*/  IMAD R172, R172, R3, RZ ;  /* 0x00000003acac7224 */ /* 0x000fe200078e02ff */
[----:B------:R-:W-:Y:S01]  /*579e0*/  LEA.HI.X.SX32 R9, R170, R199, 0x2, P2 ;  /* 0x000000c7aa097211 */ /* 0x000fe200010f16ff */
[----:B------:R-:W3:Y:S01]  /*579f0*/  LDCU UR7, c[0x0][0x39c] ;  /* 0x00007380ff0777ac */ /* 0x000ee20008000800 */
[----:B------:R-:W-:-:S03]  /*57a00*/  LEA R10, P2, R16, R163, 0x2 ;  /* 0x000000a3100a7211 */ /* 0x000fc600078410ff */
[----:B------:R3:W-:Y:S01]  /*57a10*/  @P4 STG.E desc[UR20][R8.64], R83 ;  /* 0x0000005308004986 */ /* 0x0007e2000c101914 */
[----:B------:R-:W-:Y:S01]  /*57a20*/  LEA.HI.X.SX32 R11, R16, R199, 0x2, P2 ;  /* 0x000000c7100b7211 */ /* 0x000fe200010f16ff */
[C---:B------:R-:W-:Y:S01]  /*57a30*/  IMAD R16, R173.reuse, R3, RZ ;  /* 0x00000003ad107224 */ /* 0x040fe200078e02ff */
[----:B-1----:R-:W-:Y:S02]  /*57a40*/  LEA R4, P4, R172, R163, 0x2 ;  /* 0x000000a3ac047211 */ /* 0x002fe400078810ff */
[----:B-----5:R-:W-:Y:S01]  /*57a50*/  ISETP.LT.AND P2, PT, R173, UR4, !P0 ;  /* 0x00000004ad007c0c */ /* 0x020fe2000c741270 */
[----:B------:R1:W-:Y:S01]  /*57a60*/  @P5 STG.E desc[UR20][R10.64], R88 ;  /* 0x000000580a005986 */ /* 0x0003e2000c101914 */
[----:B----4-:R-:W-:Y:S01]  /*57a70*/  ISETP.LT.AND P5, PT, R174, UR5, !P0 ;  /* 0x00000005ae007c0c */ /* 0x010fe2000c7a1270 */
[----:B------:R-:W4:Y:S01]  /*57a80*/  LDCU UR4, c[0x0][0x39c] ;  /* 0x00007380ff0477ac */ /* 0x000f220008000800 */
[----:B------:R-:W-:Y:S01]  /*57a90*/  LEA.HI.X.SX32 R5, R172, R199, 0x2, P4 ;  /* 0x000000c7ac057211 */ /* 0x000fe200020f16ff */
[----:B------:R-:W-:Y:S01]  /*57aa0*/  IMAD R174, R174, R3, RZ ;  /* 0x00000003aeae7224 */ /* 0x000fe200078e02ff */
[C---:B--2---:R-:W-:Y:S01]  /*57ab0*/  LEA R6, P6, R16.reuse, R163, 0x2 ;  /* 0x000000a310067211 */ /* 0x044fe200078c10ff */
[----:B------:R-:W2:Y:S01]  /*57ac0*/  LDCU UR5, c[0x0][0x39c] ;  /* 0x00007380ff0577ac */ /* 0x000ea20008000800 */
[----:B------:R-:W-:Y:S01]  /*57ad0*/  ISETP.LT.AND P4, PT, R175, UR6, !P0 ;  /* 0x00000006af007c0c */ /* 0x000fe2000c781270 */
[----:B------:R5:W-:Y:S01]  /*57ae0*/  @P3 STG.E desc[UR20][R4.64], R89 ;  /* 0x0000005904003986 */ /* 0x000be2000c101914 */
[----:B------:R-:W-:Y:S01]  /*57af0*/  LEA.HI.X.SX32 R7, R16, R199, 0x2, P6 ;  /* 0x000000c710077211 */ /* 0x000fe200030f16ff */
[----:B------:R-:W2:Y:S01]  /*57b00*/  LDCU UR6, c[0x0][0x39c] ;  /* 0x00007380ff0677ac */ /* 0x000ea20008000800 */
[----:B---3--:R-:W-:Y:S01]  /*57b10*/  LEA R8, P3, R174, R163, 0x2 ;  /* 0x000000a3ae087211 */ /* 0x008fe200078610ff */
[----:B------:R-:W-:Y:S01]  /*57b20*/  IMAD R16, R177, R3, RZ ;  /* 0x00000003b1107224 */ /* 0x000fe200078e02ff */
[----:B-1----:R-:W-:Y:S01]  /*57b30*/  LEA R10, P6, R18, R163, 0x2 ;  /* 0x000000a3120a7211 */ /* 0x002fe200078c10ff */
[----:B------:R1:W-:Y:S01]  /*57b40*/  @P2 STG.E desc[UR20][R6.64], R90 ;  /* 0x0000005a06002986 */ /* 0x0003e2000c101914 */
[----:B------:R-:W-:-:S02]  /*57b50*/  LEA.HI.X.SX32 R9, R174, R199, 0x2, P3 ;  /* 0x000000c7ae097211 */ /* 0x000fc400018f16ff */
[----:B------:R-:W-:Y:S01]  /*57b60*/  LEA.HI.X.SX32 R11, R18, R199, 0x2, P6 ;  /* 0x000000c7120b7211 */ /* 0x000fe200030f16ff */
[-C--:B------:R-:W-:Y:S01]  /*57b70*/  IMAD R18, R183, R3.reuse, RZ ;  /* 0x00000003b7127224 */ /* 0x080fe200078e02ff */
[C---:B------:R-:W-:Y:S01]  /*57b80*/  ISETP.LT.AND P2, PT, R176.reuse, UR9, !P0 ;  /* 0x00000009b0007c0c */ /* 0x040fe2000c741270 */
[----:B------:R-:W-:Y:S01]  /*57b90*/  IMAD R176, R176, R3, RZ ;  /* 0x00000003b0b07224 */ /* 0x000fe200078e02ff */
[----:B------:R3:W-:Y:S01]  /*57ba0*/  @P5 STG.E desc[UR20][R8.64], R91 ;  /* 0x0000005b08005986 */ /* 0x0007e2000c101914 */
[----:B----4-:R-:W-:Y:S01]  /*57bb0*/  ISETP.LT.AND P3, PT, R177, UR4, !P0 ;  /* 0x00000004b1007c0c */ /* 0x010fe2000c761270 */
[----:B------:R-:W4:Y:S02]  /*57bc0*/  LDCU UR4, c[0x0][0x39c] ;  /* 0x00007380ff0477ac */ /* 0x000f240008000800 */
[----:B------:R3:W-:Y:S01]  /*57bd0*/  @P4 STG.E desc[UR20][R10.64], R96 ;  /* 0x000000600a004986 */ /* 0x0007e2000c101914 */
[-C--:B-----5:R-:W-:Y:S01]  /*57be0*/  LEA R4, P4, R176, R163.reuse, 0x2 ;  /* 0x000000a3b0047211 */ /* 0x0a0fe200078810ff */
[----:B------:R-:W5:Y:S01]  /*57bf0*/  LDCU UR9, c[0x0][0x39c] ;  /* 0x00007380ff0977ac */ /* 0x000f620008000800 */
[----:B-1----:R-:W-:-:S02]  /*57c00*/  LEA R6, P5, R16, R163, 0x2 ;  /* 0x000000a310067211 */ /* 0x002fc400078a10ff */
[----:B------:R-:W-:Y:S02]  /*57c10*/  LEA.HI.X.SX32 R5, R176, R199, 0x2, P4 ;  /* 0x000000c7b0057211 */ /* 0x000fe400020f16ff */
[C---:B--2---:R-:W-:Y:S01]  /*57c20*/  ISETP.LT.AND P4, PT, R178.reuse, UR5, !P0 ;  /* 0x00000005b2007c0c */ /* 0x044fe2000c781270 */
[----:B------:R-:W-:Y:S01]  /*57c30*/  IMAD R178, R178, R3, RZ ;  /* 0x00000003b2b27224 */ /* 0x000fe200078e02ff */
[----:B------:R-:W1:Y:S01]  /*57c40*/  LDCU UR5, c[0x0][0x39c] ;  /* 0x00007380ff0577ac */ /* 0x000e620008000800 */
[----:B------:R-:W-:Y:S01]  /*57c50*/  LEA.HI.X.SX32 R7, R16, R199, 0x2, P5 ;  /* 0x000000c710077211 */ /* 0x000fe200028f16ff */
[----:B------:R2:W-:Y:S01]  /*57c60*/  @P2 STG.E desc[UR20][R4.64], R97 ;  /* 0x0000006104002986 */ /* 0x0005e2000c101914 */
[C---:B------:R-:W-:Y:S01]  /*57c70*/  ISETP.LT.AND P5, PT, R179.reuse, UR6, !P0 ;  /* 0x00000006b3007c0c */ /* 0x040fe2000c7a1270 */
[----:B------:R-:W-:Y:S01]  /*57c80*/  IMAD R16, R179, R3, RZ ;  /* 0x00000003b3107224 */ /* 0x000fe200078e02ff */
[----:B---3--:R-:W-:Y:S01]  /*57c90*/  LEA R8, P2, R178, R163, 0x2 ;  /* 0x000000a3b2087211 */ /* 0x008fe200078410ff */
[----:B------:R-:W3:Y:S01]  /*57ca0*/  LDCU UR6, c[0x0][0x39c] ;  /* 0x00007380ff0677ac */ /* 0x000ee20008000800 */
[----:B------:R1:W-:Y:S01]  /*57cb0*/  @P3 STG.E desc[UR20][R6.64], R98 ;  /* 0x0000006206003986 */ /* 0x0003e2000c101914 */
[C---:B------:R-:W-:Y:S01]  /*57cc0*/  ISETP.LT.AND P3, PT, R180.reuse, UR7, !P0 ;  /* 0x00000007b4007c0c */ /* 0x040fe2000c761270 */
[----:B------:R-:W-:Y:S01]  /*57cd0*/  IMAD R180, R180, R3, RZ ;  /* 0x00000003b4b47224 */ /* 0x000fe200078e02ff */
[----:B------:R-:W-:Y:S01]  /*57ce0*/  LEA.HI.X.SX32 R9, R178, R199, 0x2, P2 ;  /* 0x000000c7b2097211 */ /* 0x000fe200010f16ff */
[----:B------:R-:W5:Y:S01]  /*57cf0*/  LDCU UR7, c[0x0][0x39c] ;  /* 0x00007380ff0777ac */ /* 0x000f620008000800 */
[----:B------:R-:W-:-:S03]  /*57d00*/  LEA R10, P2, R16, R163, 0x2 ;  /* 0x000000a3100a7211 */ /* 0x000fc600078410ff */
[----:B------:R3:W-:Y:S01]  /*57d10*/  @P4 STG.E desc[UR20][R8.64], R99 ;  /* 0x0000006308004986 */ /* 0x0007e2000c101914 */
[----:B------:R-:W-:Y:S01]  /*57d20*/  LEA.HI.X.SX32 R11, R16, R199, 0x2, P2 ;  /* 0x000000c7100b7211 */ /* 0x000fe200010f16ff */
[C---:B------:R-:W-:Y:S01]  /*57d30*/  IMAD R16, R181.reuse, R3, RZ ;  /* 0x00000003b5107224 */ /* 0x040fe200078e02ff */
[----:B--2---:R-:W-:Y:S02]  /*57d40*/  LEA R4, P4, R180, R163, 0x2 ;  /* 0x000000a3b4047211 */ /* 0x004fe400078810ff */
[----:B----4-:R-:W-:Y:S01]  /*57d50*/  ISETP.LT.AND P2, PT, R181, UR4, !P0 ;  /* 0x00000004b5007c0c */ /* 0x010fe2000c741270 */
[----:B------:R2:W-:Y:S01]  /*57d60*/  @P5 STG.E desc[UR20][R10.64], R104 ;  /* 0x000000680a005986 */ /* 0x0005e2000c101914 */
[C---:B-1----:R-:W-:Y:S01]  /*57d70*/  ISETP.LT.AND P5, PT, R182.reuse, UR5, !P0 ;  /* 0x00000005b6007c0c */ /* 0x042fe2000c7a1270 */
[----:B------:R-:W-:Y:S01]  /*57d80*/  IMAD R182, R182, R3, RZ ;  /* 0x00000003b6b67224 */ /* 0x000fe200078e02ff */
[----:B------:R-:W-:Y:S01]  /*57d90*/  LEA.HI.X.SX32 R5, R180, R199, 0x2, P4 ;  /* 0x000000c7b4057211 */ /* 0x000fe200020f16ff */
[----:B------:R-:W1:Y:S01]  /*57da0*/  LDCU UR5, c[0x0][0x39c] ;  /* 0x00007380ff0577ac */ /* 0x000e620008000800 */
[----:B------:R-:W-:-:S02]  /*57db0*/  LEA R6, P6, R16, R163, 0x2 ;  /* 0x000000a310067211 */ /* 0x000fc400078c10ff */
[----:B---3--:R-:W-:Y:S01]  /*57dc0*/  ISETP.LT.AND P4, PT, R183, UR6, !P0 ;  /* 0x00000006b7007c0c */ /* 0x008fe2000c781270 */
[----:B------:R-:W3:Y:S01]  /*57dd0*/  LDCU UR4, c[0x0][0x39c] ;  /* 0x00007380ff0477ac */ /* 0x000ee20008000800 */
[----:B------:R-:W-:Y:S01]  /*57de0*/  LEA.HI.X.SX32 R7, R16, R199, 0x2, P6 ;  /* 0x000000c710077211 */ /* 0x000fe200030f16ff */
[----:B------:R4:W-:Y:S01]  /*57df0*/  @P3 STG.E desc[UR20][R4.64], R105 ;  /* 0x0000006904003986 */ /* 0x0009e2000c101914 */
[-C--:B------:R-:W-:Y:S01]  /*57e00*/  LEA R8, P3, R182, R163.reuse, 0x2 ;  /* 0x000000a3b6087211 */ /* 0x080fe200078610ff */
[----:B------:R-:W1:Y:S01]  /*57e10*/  LDCU UR6, c[0x0][0x39c] ;  /* 0x00007380ff0677ac */ /* 0x000e620008000800 */
[----:B--2---:R-:W-:Y:S01]  /*57e20*/  LEA R10, P6, R18, R163, 0x2 ;  /* 0x000000a3120a7211 */ /* 0x004fe200078c10ff */
[----:B------:R2:W-:Y:S01]  /*57e30*/  @P2 STG.E desc[UR20][R6.64], R106 ;  /* 0x0000006a06002986 */ /* 0x0005e2000c101914 */
[----:B------:R-:W-:Y:S01]  /*57e40*/  LEA.HI.X.SX32 R9, R182, R199, 0x2, P3 ;  /* 0x000000c7b6097211 */ /* 0x000fe200018f16ff */
[----:B------:R-:W-:Y:S01]  /*57e50*/  IMAD R16, R185, R3, RZ ;  /* 0x00000003b9107224 */ /* 0x000fe200078e02ff */
[----:B------:R-:W-:-:S02]  /*57e60*/  LEA.HI.X.SX32 R11, R18, R199, 0x2, P6 ;  /* 0x000000c7120b7211 */ /* 0x000fc400030f16ff */
[C---:B-----5:R-:W-:Y:S01]  /*57e70*/  ISETP.LT.AND P2, PT, R184.reuse, UR9, !P0 ;  /* 0x00000009b8007c0c */ /* 0x060fe2000c741270 */
[----:B------:R-:W-:Y:S01]  /*57e80*/  IMAD R184, R184, R3, RZ ;  /* 0x00000003b8b87224 */ /* 0x000fe200078e02ff */
[----:B------:R5:W-:Y:S01]  /*57e90*/  @P5 STG.E desc[UR20][R8.64], R107 ;  /* 0x0000006b08005986 */ /* 0x000be2000c101914 */
[----:B------:R-:W5:Y:S03]  /*57ea0*/  LDCU UR9, c[0x0][0x39c] ;  /* 0x00007380ff0977ac */ /* 0x000f660008000800 */
[----:B------:R5:W-:Y:S01]  /*57eb0*/  @P4 STG.E desc[UR20][R10.64], R112 ;  /* 0x000000700a004986 */ /* 0x000be2000c101914 */
[C---:B----4-:R-:W-:Y:S02]  /*57ec0*/  LEA R4, P4, R184.reuse, R163, 0x2 ;  /* 0x000000a3b8047211 */ /* 0x050fe400078810ff */
[----:B---3--:R-:W-:Y:S01]  /*57ed0*/  ISETP.LT.AND P3, PT, R185, UR4, !P0 ;  /* 0x00000004b9007c0c */ /* 0x008fe2000c761270 */
[----:B------:R-:W3:Y:S01]  /*57ee0*/  LDCU UR4, c[0x0][0x39c] ;  /* 0x00007380ff0477ac */ /* 0x000ee20008000800 */
[----:B------:R-:W-:-:S02]  /*57ef0*/  LEA.HI.X.SX32 R5, R184, R199, 0x2, P4 ;  /* 0x000000c7b8057211 */ /* 0x000fc400020f16ff */
[C---:B-1----:R-:W-:Y:S01]  /*57f00*/  ISETP.LT.AND P4, PT, R186.reuse, UR5, !P0 ;  /* 0x00000005ba007c0c */ /* 0x042fe2000c781270 */
[----:B------:R-:W-:Y:S01]  /*57f10*/  IMAD R186, R186, R3, RZ ;  /* 0x00000003baba7224 */ /* 0x000fe200078e02ff */
[-C--:B--2---:R-:W-:Y:S01]  /*57f20*/  LEA R6, P5, R16, R163.reuse, 0x2 ;  /* 0x000000a310067211 */ /* 0x084fe200078a10ff */
[----:B------:R-:W1:Y:S01]  /*57f30*/  LDCU UR5, c[0x0][0x39c] ;  /* 0x00007380ff0577ac */ /* 0x000e620008000800 */
[----:B------:R2:W-:Y:S01]  /*57f40*/  @P2 STG.E desc[UR20][R4.64], R113 ;  /* 0x0000007104002986 */ /* 0x0005e2000c101914 */
[C---:B------:R-:W-:Y:S02]  /*57f50*/  ISETP.LT.AND P2, PT, R187.reuse, UR6, !P0 ;  /* 0x00000006bb007c0c */ /* 0x040fe4000c741270 */
[----:B-----5:R-:W-:Y:S01]  /*57f60*/  LEA R8, P6, R186, R163, 0x2 ;  /* 0x000000a3ba087211 */ /* 0x020fe200078c10ff */
[----:B------:R-:W4:Y:S01]  /*57f70*/  LDCU UR6, c[0x0][0x39c] ;  /* 0x00007380ff0677ac */ /* 0x000f220008000800 */
[----:B------:R-:W-:Y:S01]  /*57f80*/  LEA.HI.X.SX32 R7, R16, R199, 0x2, P5 ;  /* 0x000000c710077211 */ /* 0x000fe200028f16ff */
[----:B------:R-:W-:Y:S01]  /*57f90*/  IMAD R16, R187, R3, RZ ;  /* 0x00000003bb107224 */ /* 0x000fe200078e02ff */
[----:B------:R-:W-:-:S03]  /*57fa0*/  LEA.HI.X.SX32 R9, R186, R199, 0x2, P6 ;  /* 0x000000c7ba097211 */ /* 0x000fc600030f16ff */
[----:B------:R5:W-:Y:S01]  /*57fb0*/  @P3 STG.E desc[UR20][R6.64], R114 ;  /* 0x0000007206003986 */ /* 0x000be2000c101914 */
[C---:B------:R-:W-:Y:S01]  /*57fc0*/  ISETP.LT.AND P3, PT, R188.reuse, UR7, !P0 ;  /* 0x00000007bc007c0c */ /* 0x040fe2000c761270 */
[----:B------:R-:W-:Y:S01]  /*57fd0*/  IMAD R188, R188, R3, RZ ;  /* 0x00000003bcbc7224 */ /* 0x000fe200078e02ff */
[----:B------:R-:W4:Y:S01]  /*57fe0*/  LDCU UR7, c[0x0][0x39c] ;  /* 0x00007380ff0777ac */ /* 0x000f220008000800 */
[----:B------:R1:W-:Y:S01]  /*57ff0*/  @P4 STG.E desc[UR20][R8.64], R115 ;  /* 0x0000007308004986 */ /* 0x0003e2000c101914 */
[-C--:B------:R-:W-:Y:S02]  /*58000*/  LEA R10, P4, R16, R163.reuse, 0x2 ;  /* 0x000000a3100a7211 */ /* 0x080fe400078810ff */
[----:B--2---:R-:W-:Y:S02]  /*58010*/  LEA R4, P5, R188, R163, 0x2 ;  /* 0x000000a3bc047211 */ /* 0x004fe400078a10ff */
[----:B------:R-:W-:Y:S01]  /*58020*/  LEA.HI.X.SX32 R11, R16, R199, 0x2, P4 ;  /* 0x000000c7100b7211 */ /* 0x000fe200020f16ff */
[C---:B------:R-:W-:Y:S01]  /*58030*/  IMAD R16, R189.reuse, R3, RZ ;  /* 0x00000003bd107224 */ /* 0x040fe200078e02ff */
[----:B---3--:R-:W-:Y:S01]  /*58040*/  ISETP.LT.AND P4, PT, R189, UR4, !P0 ;  /* 0x00000004bd007c0c */ /* 0x008fe2000c781270 */
[----:B------:R-:W2:Y:S01]  /*58050*/  LDCU UR4, c[0x0][0x39c] ;  /* 0x00007380ff0477ac */ /* 0x000ea20008000800 */
[----:B------:R-:W-:Y:S01]  /*58060*/  LEA.HI.X.SX32 R5, R188, R199, 0x2, P5 ;  /* 0x000000c7bc057211 */ /* 0x000fe200028f16ff */
[----:B------:R3:W-:Y:S01]  /*58070*/  @P2 STG.E desc[UR20][R10.64], R120 ;  /* 0x000000780a002986 */ /* 0x0007e2000c101914 */
[----:B-----5:R-:W-:-:S02]  /*58080*/  LEA R6, P6, R16, R163, 0x2 ;  /* 0x000000a310067211 */ /* 0x020fc400078c10ff */
[C---:B-1----:R-:W-:Y:S01]  /*58090*/  ISETP.LT.AND P2, PT, R190.reuse, UR5, !P0 ;  /* 0x00000005be007c0c */ /* 0x042fe2000c741270 */
[----:B------:R-:W-:Y:S01]  /*580a0*/  IMAD R190, R190, R3, RZ ;  /* 0x00000003bebe7224 */ /* 0x000fe200078e02ff */
[----:B------:R-:W-:Y:S01]  /*580b0*/  LEA.HI.X.SX32 R7, R16, R199, 0x2, P6 ;  /* 0x000000c710077211 */ /* 0x000fe200030f16ff */
[----:B------:R1:W-:Y:S01]  /*580c0*/  @P3 STG.E desc[UR20][R4.64], R121 ;  /* 0x0000007904003986 */ /* 0x0003e2000c101914 */
[----:B------:R-:W5:Y:S01]  /*580d0*/  LDCU UR5, c[0x0][0x39c] ;  /* 0x00007380ff0577ac */ /* 0x000f620008000800 */
[----:B----4-:R-:W-:Y:S01]  /*580e0*/  ISETP.LT.AND P3, PT, R191, UR6, !P0 ;  /* 0x00000006bf007c0c */ /* 0x010fe2000c761270 */
[----:B------:R-:W-:Y:S01]  /*580f0*/  IMAD R16, R193, R3, RZ ;  /* 0x00000003c1107224 */ /* 0x000fe200078e02ff */
[----:B------:R4:W-:Y:S01]  /*58100*/  @P4 STG.E desc[UR20][R6.64], R122 ;  /* 0x0000007a06004986 */ /* 0x0009e2000c101914 */
[C---:B------:R-:W-:Y:S01]  /*58110*/  LEA R8, P4, R190.reuse, R163, 0x2 ;  /* 0x000000a3be087211 */ /* 0x040fe200078810ff */
[----:B---3--:R-:W-:Y:S01]  /*58120*/  IMAD R10, R191, R3, RZ ;  /* 0x00000003bf0a7224 */ /* 0x008fe200078e02ff */
[----:B------:R-:W3:Y:S02]  /*58130*/  LDCU UR6, c[0x0][0x39c] ;  /* 0x00007380ff0677ac */ /* 0x000ee40008000800 */
[----:B------:R-:W-:-:S02]  /*58140*/  LEA.HI.X.SX32 R9, R190, R199, 0x2, P4 ;  /* 0x000000c7be097211 */ /* 0x000fc400020f16ff */
[C---:B------:R-:W-:Y:S01]  /*58150*/  ISETP.LT.AND P4, PT, R192.reuse, UR9, !P0 ;  /* 0x00000009c0007c0c */ /* 0x040fe2000c781270 */
[----:B------:R-:W-:Y:S01]  /*58160*/  IMAD R192, R192, R3, RZ ;  /* 0x00000003c0c07224 */ /* 0x000fe200078e02ff */
[----:B-1----:R-:W-:Y:S01]  /*58170*/  LOP3.LUT R5, R2, 0x82, RZ, 0xfc, !PT ;  /* 0x0000008202057812 */ /* 0x002fe200078efcff */
[----:B------:R1:W-:Y:S01]  /*58180*/  @P2 STG.E desc[UR20][R8.64], R123 ;  /* 0x0000007b08002986 */ /* 0x0003e2000c101914 */
[-C--:B------:R-:W-:Y:S01]  /*58190*/  LEA R4, P5, R10, R163.reuse, 0x2 ;  /* 0x000000a30a047211 */ /* 0x080fe200078a10ff */
[----:B------:R-:W1:Y:S01]  /*581a0*/  LDCU UR9, c[0x0][0x39c] ;  /* 0x00007380ff0977ac */ /* 0x000e620008000800 */
[----:B----4-:R-:W-:Y:S02]  /*581b0*/  LEA R6, P6, R192, R163, 0x2 ;  /* 0x000000a3c0067211 */ /* 0x010fe400078c10ff */
[----:B------:R-:W-:Y:S02]  /*581c0*/  ISETP.LT.AND P2, PT, R5, UR10, !P0 ;  /* 0x0000000a05007c0c */ /* 0x000fe4000c741270 */
[----:B------:R-:W-:-:S02]  /*581d0*/  LEA.HI.X.SX32 R5, R10, R199, 0x2, P5 ;  /* 0x000000c70a057211 */ /* 0x000fc400028f16ff */
[----:B------:R-:W-:Y:S02]  /*581e0*/  LEA.HI.X.SX32 R7, R192, R199, 0x2, P6 ;  /* 0x000000c7c0077211 */ /* 0x000fe400030f16ff */
[----:B--2---:R-:W-:Y:S01]  /*581f0*/  ISETP.LT.AND P5, PT, R193, UR4, !P0 ;  /* 0x00000004c1007c0c */ /* 0x004fe2000c7a1270 */
[----:B------:R2:W-:Y:S01]  /*58200*/  @P3 STG.E desc[UR20][R4.64], R124 ;  /* 0x0000007c04003986 */ /* 0x0005e2000c101914 */
[----:B------:R-:W4:Y:S01]  /*58210*/  LDCU UR4, c[0x0][0x39c] ;  /* 0x00007380ff0477ac */ /* 0x000f220008000800 */
[----:B------:R-:W-:Y:S02]  /*58220*/  LEA R10, P3, R16, R163, 0x2 ;  /* 0x000000a3100a7211 */ /* 0x000fe400078610ff */
[----:B------:R3:W-:Y:S01]  /*58230*/  @P4 STG.E desc[UR20][R6.64], R125 ;  /* 0x0000007d06004986 */ /* 0x0007e2000c101914 */
[C---:B-----5:R-:W-:Y:S01]  /*58240*/  ISETP.LT.AND P4, PT, R194.reuse, UR5, !P0 ;  /* 0x00000005c2007c0c */ /* 0x060fe2000c781270 */
[----:B------:R-:W-:Y:S01]  /*58250*/  IMAD R194, R194, R3, RZ ;  /* 0x00000003c2c27224 */ /* 0x000fe200078e02ff */
[----:B------:R-:W5:Y:S01]  /*58260*/  LDCU UR5, c[0x0][0x39c] ;  /* 0x00007380ff0577ac */ /* 0x000f620008000800 */
[----:B------:R-:W-:Y:S01]  /*58270*/  LEA.HI.X.SX32 R11, R16, R199, 0x2, P3 ;  /* 0x000000c7100b7211 */ /* 0x000fe200018f16ff */
[C---:B------:R-:W-:Y:S01]  /*58280*/  IMAD R16, R195.reuse, R3, RZ ;  /* 0x00000003c3107224 */ /* 0x040fe200078e02ff */
[----:B------:R-:W-:Y:S01]  /*58290*/  ISETP.LT.AND P3, PT, R195, UR7, !P0 ;  /* 0x00000007c3007c0c */ /* 0x000fe2000c761270 */
[----:B------:R-:W5:Y:S01]  /*582a0*/  LDCU UR7, c[0x0][0x39c] ;  /* 0x00007380ff0777ac */ /* 0x000f620008000800 */
[-C--:B-1----:R-:W-:Y:S01]  /*582b0*/  LEA R8, P6, R194, R163.reuse, 0x2 ;  /* 0x000000a3c2087211 */ /* 0x082fe200078c10ff */
[----:B------:R1:W-:Y:S01]  /*582c0*/  @P5 STG.E desc[UR20][R10.64], R126 ;  /* 0x0000007e0a005986 */ /* 0x0003e2000c101914 */
[----:B--2---:R-:W-:-:S02]  /*582d0*/  LEA R4, P5, R16, R163, 0x2 ;  /* 0x000000a310047211 */ /* 0x004fc400078a10ff */
[----:B------:R-:W-:Y:S02]  /*582e0*/  LEA.HI.X.SX32 R9, R194, R199, 0x2, P6 ;  /* 0x000000c7c2097211 */ /* 0x000fe400030f16ff */
[C---:B---3--:R-:W-:Y:S01]  /*582f0*/  ISETP.LT.AND P6, PT, R196.reuse, UR6, !P0 ;  /* 0x00000006c4007c0c */ /* 0x048fe2000c7c1270 */
[----:B------:R-:W-:Y:S01]  /*58300*/  IMAD R196, R196, R3, RZ ;  /* 0x00000003c4c47224 */ /* 0x000fe200078e02ff */
[----:B------:R-:W2:Y:S01]  /*58310*/  LDCU UR6, c[0x0][0x39c] ;  /* 0x00007380ff0677ac */ /* 0x000ea20008000800 */
[----:B------:R3:W-:Y:S01]  /*58320*/  @P4 STG.E desc[UR20][R8.64], R127 ;  /* 0x0000007f08004986 */ /* 0x0007e2000c101914 */
[----:B------:R-:W-:Y:S02]  /*58330*/  LEA.HI.X.SX32 R5, R16, R199, 0x2, P5 ;  /* 0x000000c710057211 */ /* 0x000fe400028f16ff */
[C---:B------:R-:W-:Y:S01]  /*58340*/  LEA R6, P4, R196.reuse, R163, 0x2 ;  /* 0x000000a3c4067211 */ /* 0x040fe200078810ff */
[C---:B-1----:R-:W-:Y:S01]  /*58350*/  IMAD R10, R197.reuse, R3, RZ ;  /* 0x00000003c50a7224 */ /* 0x042fe200078e02ff */
[----:B----4-:R-:W-:Y:S01]  /*58360*/  ISETP.LT.AND P5, PT, R197, UR4, !P0 ;  /* 0x00000004c5007c0c */ /* 0x010fe2000c7a1270 */
[----:B------:R1:W-:Y:S01]  /*58370*/  @P3 STG.E desc[UR20][R4.64], R24 ;  /* 0x0000001804003986 */ /* 0x0003e2000c101914 */
[----:B------:R-:W-:Y:S01]  /*58380*/  LEA.HI.X.SX32 R7, R196, R199, 0x2, P4 ;  /* 0x000000c7c4077211 */ /* 0x000fe200020f16ff */
[----:B------:R-:W4:Y:S01]  /*58390*/  LDCU UR4, c[0x0][0x39c] ;  /* 0x00007380ff0477ac */ /* 0x000f220008000800 */
[C---:B-----5:R-:W-:Y:S01]  /*583a0*/  ISETP.LT.AND P4, PT, R0.reuse, UR5, !P0 ;  /* 0x0000000500007c0c */ /* 0x060fe2000c781270 */
[----:B------:R-:W-:Y:S01]  /*583b0*/  IMAD R0, R0, R3, RZ ;  /* 0x0000000300007224 */ /* 0x000fe200078e02ff */
[----:B------:R-:W-:Y:S01]  /*583c0*/  LOP3.LUT R16, R2, 0x80, RZ, 0xfc, !PT ;  /* 0x0000008002107812 */ /* 0x000fe200078efcff */
[----:B------:R5:W-:Y:S01]  /*583d0*/  @P6 STG.E desc[UR20][R6.64], R25 ;  /* 0x0000001906006986 */ /* 0x000be2000c101914 */
[----:B---3--:R-:W-:Y:S01]  /*583e0*/  LEA R8, P3, R10, R163, 0x2 ;  /* 0x000000a30a087211 */ /* 0x008fe200078610ff */
[----:B------:R-:W3:Y:S01]  /*583f0*/  LDCU UR5, c[0x0][0x39c] ;  /* 0x00007380ff0577ac */ /* 0x000ee20008000800 */
[----:B------:R-:W-:-:S02]  /*58400*/  LOP3.LUT R11, R2, 0x86, RZ, 0xfc, !PT ;  /* 0x00000086020b7812 */ /* 0x000fc400078efcff */
[----:B------:R-:W-:Y:S02]  /*58410*/  LEA.HI.X.SX32 R9, R10, R199, 0x2, P3 ;  /* 0x000000c70a097211 */ /* 0x000fe400018f16ff */
[----:B-1----:R-:W-:Y:S02]  /*58420*/  LEA R4, P6, R0, R163, 0x2 ;  /* 0x000000a300047211 */ /* 0x002fe400078c10ff */
[----:B------:R-:W-:Y:S01]  /*58430*/  LOP3.LUT R10, R2, 0x84, RZ, 0xfc, !PT ;  /* 0x00000084020a7812 */ /* 0x000fe200078efcff */
[----:B------:R1:W-:Y:S01]  /*58440*/  @P5 STG.E desc[UR20][R8.64], R26 ;  /* 0x0000001a08005986 */ /* 0x0003e2000c101914 */
[----:B------:R-:W-:Y:S01]  /*58450*/  LEA.HI.X.SX32 R5, R0, R199, 0x2, P6 ;  /* 0x000000c700057211 */ /* 0x000fe200030f16ff */
[C---:B------:R-:W-:Y:S01]  /*58460*/  IMAD R0, R16.reuse, R3, RZ ;  /* 0x0000000310007224 */ /* 0x040fe200078e02ff */
[----:B------:R-:W-:Y:S02]  /*58470*/  ISETP.LT.AND P3, PT, R16, UR7, !P0 ;  /* 0x0000000710007c0c */ /* 0x000fe4000c761270 */
[----:B--2---:R-:W-:Y:S01]  /*58480*/  ISETP.LT.AND P5, PT, R10, UR6, !P0 ;  /* 0x000000060a007c0c */ /* 0x004fe2000c7a1270 */
[----:B------:R2:W-:Y:S01]  /*58490*/  @P4 STG.E desc[UR20][R4.64], R27 ;  /* 0x0000001b04004986 */ /* 0x0005e2000c101914 */
[C---:B-----5:R-:W-:Y:S01]  /*584a0*/  LEA R6, P4, R0.reuse, R163, 0x2 ;  /* 0x000000a300067211 */ /* 0x060fe200078810ff */
[C---:B------:R-:W-:Y:S01]  /*584b0*/  IMAD R10, R3.reuse, 0x2, R0 ;  /* 0x00000002030a7824 */ /* 0x040fe200078e0200 */
[----:B------:R-:W5:Y:S02]  /*584c0*/  LDCU UR6, c[0x0][0x39c] ;  /* 0x00007380ff0677ac */ /* 0x000f640008000800 */
[----:B------:R-:W-:Y:S01]  /*584d0*/  LEA.HI.X.SX32 R7, R0, R199, 0x2, P4 ;  /* 0x000000c700077211 */ /* 0x000fe200020f16ff */
[----:B------:R-:W-:Y:S01]  /*584e0*/  IMAD R0, R3, 0x2, R10 ;  /* 0x0000000203007824 */ /* 0x000fe200078e020a */
[----:B------:R-:W-:-:S02]  /*584f0*/  ISETP.LT.AND P4, PT, R11, UR9, !P0 ;  /* 0x000000090b007c0c */ /* 0x000fc4000c781270 */
[----:B------:R-:W-:Y:S01]  /*58500*/  LOP3.LUT R11, R2, 0x88, RZ, 0xfc, !PT ;  /* 0x00000088020b7812 */ /* 0x000fe200078efcff */
[----:B------:R3:W-:Y:S01]  /*58510*/  @P3 STG.E desc[UR20][R6.64], R12 ;  /* 0x0000000c06003986 */ /* 0x0007e2000c101914 */
[C---:B-1----:R-:W-:Y:S01]  /*58520*/  LEA R8, P6, R10.reuse, R163, 0x2 ;  /* 0x000000a30a087211 */ /* 0x042fe200078c10ff */
[----:B------:R-:W-:Y:S01]  /*58530*/  IMAD R16, R3, 0x2, R0 ;  /* 0x0000000203107824 */ /* 0x000fe200078e0200 */
[----:B----4-:R-:W-:Y:S01]  /*58540*/  ISETP.LT.AND P3, PT, R11, UR4, !P0 ;  /* 0x000000040b007c0c */ /* 0x010fe2000c761270 */
[----:B------:R-:W1:Y:S01]  /*58550*/  LDCU UR4, c[0x0][0x39c] ;  /* 0x00007380ff0477ac */ /* 0x000e620008000800 */
[----:B------:R-:W-:Y:S02]  /*58560*/  LEA.HI.X.SX32 R9, R10, R199, 0x2, P6 ;  /* 0x000000c70a097211 */ /* 0x000fe400030f16ff */
[----:B--2---:R-:W-:Y:S02]  /*58570*/  LEA R4, P6, R0, R163, 0x2 ;  /* 0x000000a300047211 */ /* 0x004fe400078c10ff */
[----:B------:R-:W-:Y:S01]  /*58580*/  LOP3.LUT R11, R2, 0x8a, RZ, 0xfc, !PT ;  /* 0x0000008a020b7812 */ /* 0x000fe200078efcff */
[----:B------:R-:W-:Y:S01]  /*58590*/  @P2 STG.E desc[UR20][R8.64], R13 ;  /* 0x0000000d08002986 */ /* 0x000fe2000c101914 */
[----:B------:R-:W-:-:S02]  /*585a0*/  LEA.HI.X.SX32 R5, R0, R199, 0x2, P6 ;  /* 0x000000c700057211 */ /* 0x000fc400030f16ff */
[C---:B------:R-:W-:Y:S02]  /*585b0*/  LEA R10, P6, R16.reuse, R163, 0x2 ;  /* 0x000000a3100a7211 */ /* 0x040fe400078c10ff */
[----:B---3--:R-:W-:Y:S01]  /*585c0*/  ISETP.LT.AND P2, PT, R11, UR5, !P0 ;  /* 0x000000050b007c0c */ /* 0x008fe2000c741270 */
[----:B------:R-:W2:Y:S01]  /*585d0*/  LDCU UR5, c[0x0][0x39c] ;  /* 0x00007380ff0577ac */ /* 0x000ea20008000800 */
[----:B------:R-:W-:Y:S01]  /*585e0*/  LEA.HI.X.SX32 R11, R16, R199, 0x2, P6 ;  /* 0x000000c7100b7211 */ /* 0x000fe200030f16ff */
[C---:B------:R-:W-:Y:S01]  /*585f0*/  IMAD R16, R3.reuse, 0x2, R16 ;  /* 0x0000000203107824 */ /* 0x040fe200078e0210 */
[C---:B------:R-:W-:Y:S01]  /*58600*/  LOP3.LUT R0, R2.reuse, 0x8c, RZ, 0xfc, !PT ;  /* 0x0000008c02007812 */ /* 0x040fe200078efcff */
[----:B------:R3:W-:Y:S01]  /*58610*/  @P5 STG.E desc[UR20][R4.64], R14 ;  /* 0x0000000e04005986 */ /* 0x0007e2000c101914 */
[----:B------:R-:W-:Y:S02]  /*58620*/  LOP3.LUT R7, R2, 0x8e, RZ, 0xfc, !PT ;  /* 0x0000008e02077812 */ /* 0x000fe400078efcff */
[----:B-----5:R-:W-:Y:S01]  /*58630*/  ISETP.LT.AND P5, PT, R0, UR6, !P0 ;  /* 0x0000000600007c0c */ /* 0x020fe2000c7a1270 */
[----:B------:R-:W-:Y:S01]  /*58640*/  IMAD R0, R3, 0x2, R16 ;  /* 0x0000000203007824 */ /* 0x000fe200078e0210 */
[C---:B------:R-:W-:Y:S01]  /*58650*/  LEA R6, P6, R16.reuse, R163, 0x2 ;  /* 0x000000a310067211 */ /* 0x040fe200078c10ff */
[----:B------:R-:W4:Y:S01]  /*58660*/  LDCU UR6, c[0x0][0x39c] ;  /* 0x00007380ff0677ac */ /* 0x000f220008000800 */
[----:B------:R5:W-:Y:S01]  /*58670*/  @P4 STG.E desc[UR20][R10.64], R15 ;  /* 0x0000000f0a004986 */ /* 0x000be2000c101914 */
[----:B-1----:R-:W-:Y:S01]  /*58680*/  ISETP.LT.AND P4, PT, R7, UR4, !P0 ;  /* 0x0000000407007c0c */ /* 0x002fe2000c781270 */
[----:B------:R-:W-:Y:S01]  /*58690*/  IMAD R12, R3, 0x2, R0 ;  /* 0x00000002030c7824 */ /* 0x000fe200078e0200 */
[----:B------:R-:W-:Y:S01]  /*586a0*/  LEA.HI.X.SX32 R7, R16, R199, 0x2, P6 ;  /* 0x000000c710077211 */ /* 0x000fe200030f16ff */
[----:B------:R-:W1:Y:S01]  /*586b0*/  LDCU UR4, c[0x0][0x39c] ;  /* 0x00007380ff0477ac */ /* 0x000e620008000800 */
[----:B---3--:R-:W-:-:S02]  /*586c0*/  LEA R4, P6, R0, R163, 0x2 ;  /* 0x000000a300047211 */ /* 0x008fc400078c10ff */
[----:B------:R-:W-:Y:S01]  /*586d0*/  LOP3.LUT R9, R2, 0x90, RZ, 0xfc, !PT ;  /* 0x0000009002097812 */ /* 0x000fe200078efcff */
[----:B------:R3:W-:Y:S01]  /*586e0*/  @P3 STG.E desc[UR20][R6.64], R20 ;  /* 0x0000001406003986 */ /* 0x0007e2000c101914 */
[----:B------:R-:W-:Y:S02]  /*586f0*/  LEA.HI.X.SX32 R5, R0, R199, 0x2, P6 ;  /* 0x000000c700057211 */ /* 0x000fe400030f16ff */
[C---:B------:R-:W-:Y:S02]  /*58700*/  LEA R8, P6, R12.reuse, R163, 0x2 ;  /* 0x000000a30c087211 */ /* 0x040fe400078c10ff */
[----:B--2---:R-:W-:Y:S01]  /*58710*/  ISETP.LT.AND P3, PT, R9, UR5, !P0 ;  /* 0x0000000509007c0c */ /* 0x004fe2000c761270 */
[----:B------:R-:W2:Y:S01]  /*58720*/  LDCU UR5, c[0x0][0x39c] ;  /* 0x00007380ff0577ac */ /* 0x000ea20008000800 */
[----:B------:R-:W-:Y:S01]  /*58730*/  LEA.HI.X.SX32 R9, R12, R199, 0x2, P6 ;  /* 0x000000c70c097211 */ /* 0x000fe200030f16ff */
[----:B------:R-:W-:Y:S01]  /*58740*/  IMAD R12, R3, 0x2, R12 ;  /* 0x00000002030c7824 */ /* 0x000fe200078e020c */
[C---:B------:R-:W-:Y:S01]  /*58750*/  LOP3.LUT R0, R2.reuse, 0x92, RZ, 0xfc, !PT ;  /* 0x0000009202007812 */ /* 0x040fe200078efcff */
[----:B------:R2:W-:Y:S01]  /*58760*/  @P2 STG.E desc[UR20][R4.64], R21 ;  /* 0x0000001504002986 */ /* 0x0005e2000c101914 */
[----:B-----5:R-:W-:-:S02]  /*58770*/  LOP3.LUT R10, R2, 0x94, RZ, 0xfc, !PT ;  /* 0x00000094020a7812 */ /* 0x020fc400078efcff */
[----:B----4-:R-:W-:Y:S01]  /*58780*/  ISETP.LT.AND P2, PT, R0, UR6, !P0 ;  /* 0x0000000600007c0c */ /* 0x010fe2000c741270 */
[C---:B------:R-:W-:Y:S01]  /*58790*/  IMAD R0, R3.reuse, 0x2, R12 ;  /* 0x0000000203007824 */ /* 0x040fe200078e020c */
[----:B---3--:R-:W-:Y:S01]  /*587a0*/  LEA R6, P6, R12, R163, 0x2 ;  /* 0x000000a30c067211 */ /* 0x008fe200078c10ff */
[----:B------:R-:W3:Y:S01]  /*587b0*/  LDCU UR6, c[0x0][0x39c] ;  /* 0x00007380ff0677ac */ /* 0x000ee20008000800 */
[----:B------:R4:W-:Y:S01]  /*587c0*/  @P5 STG.E desc[UR20][R8.64], R22 ;  /* 0x0000001608005986 */ /* 0x0009e2000c101914 */
[----:B-1----:R-:W-:Y:S01]  /*587d0*/  ISETP.LT.AND P5, PT, R10, UR4, !P0 ;  /* 0x000000040a007c0c */ /* 0x002fe2000c7a1270 */
[C---:B------:R-:W-:Y:S01]  /*587e0*/  IMAD R10, R3.reuse, 0x2, R0 ;  /* 0x00000002030a7824 */ /* 0x040fe200078e0200 */
[----:B------:R-:W-:Y:S01]  /*587f0*/  LEA.HI.X.SX32 R7, R12, R199, 0x2, P6 ;  /* 0x000000c70c077211 */ /* 0x000fe200030f16ff */
[----:B------:R-:W1:Y:S01]  /*58800*/  LDCU UR4, c[0x0][0x39c] ;  /* 0x00007380ff0477ac */ /* 0x000e620008000800 */
[----:B--2---:R-:W-:Y:S02]  /*58810*/  LEA R4, P6, R0, R163, 0x2 ;  /* 0x000000a300047211 */ /* 0x004fe400078c10ff */
[----:B------:R-:W-:Y:S01]  /*58820*/  LOP3.LUT R11, R2, 0x96, RZ, 0xfc, !PT ;  /* 0x00000096020b7812 */ /* 0x000fe200078efcff */
[----:B------:R2:W-:Y:S01]  /*58830*/  @P4 STG.E desc[UR20][R6.64], R23 ;  /* 0x0000001706004986 */ /* 0x0005e2000c101914 */
[----:B------:R-:W-:Y:S01]  /*58840*/  LEA.HI.X.SX32 R5, R0, R199, 0x2, P6 ;  /* 0x000000c700057211 */ /* 0x000fe200030f16ff */
[----:B------:R-:W-:Y:S01]  /*58850*/  IMAD R0, R3, 0x2, R10 ;  /* 0x0000000203007824 */ /* 0x000fe200078e020a */
[----:B------:R-:W-:Y:S01]  /*58860*/  ISETP.LT.AND P4, PT, R11, UR5, !P0 ;  /* 0x000000050b007c0c */ /* 0x000fe2000c781270 */
[----:B------:R-:W5:Y:S01]  /*58870*/  LDCU UR5, c[0x0][0x39c] ;  /* 0x00007380ff0577ac */ /* 0x000f620008000800 */
[----:B----4-:R-:W-:Y:S01]  /*58880*/  LEA R8, P6, R10, R163, 0x2 ;  /* 0x000000a30a087211 */ /* 0x010fe200078c10ff */
[----:B------:R4:W-:Y:S01]  /*58890*/  @P3 STG.E desc[UR20][R4.64], R28 ;  /* 0x0000001c04003986 */ /* 0x0009e2000c101914 */
[----:B------:R-:W-:-:S02]  /*588a0*/  LOP3.LUT R11, R2, 0x98, RZ, 0xfc, !PT ;  /* 0x00000098020b7812 */ /* 0x000fc400078efcff */
[----:B------:R-:W-:Y:S01]  /*588b0*/  LEA.HI.X.SX32 R9, R10, R199, 0x2, P6 ;  /* 0x000000c70a097211 */ /* 0x000fe200030f16ff */
[----:B------:R-:W5:Y:S01]  /*588c0*/  LDS.128 R20, [R162+0x800] ;  /* 0x00080000a2147984 */ /* 0x000f620000000c00 */
[----:B------:R-:W-:Y:S02]  /*588d0*/  LEA R10, P6, R0, R163, 0x2 ;  /* 0x000000a3000a7211 */ /* 0x000fe400078c10ff */
[----:B---3--:R-:W-:Y:S01]  /*588e0*/  ISETP.LT.AND P3, PT, R11, UR6, !P0 ;  /* 0x000000060b007c0c */ /* 0x008fe2000c761270 */
[----:B------:R-:W-:Y:S01]  /*588f0*/  @P2 STG.E desc[UR20][R8.64], R29 ;  /* 0x0000001d08002986 */ /* 0x000fe2000c101914 */
[----:B------:R-:W-:Y:S01]  /*58900*/  LOP3.LUT R12, R2, 0x9a, RZ, 0xfc, !PT ;  /* 0x0000009a020c7812 */ /* 0x000fe200078efcff */
[----:B------:R-:W3:Y:S01]  /*58910*/  LDCU UR6, c[0x0][0x39c] ;  /* 0x00007380ff0677ac */ /* 0x000ee20008000800 */
[----:B------:R-:W-:Y:S01]  /*58920*/  LEA.HI.X.SX32 R11, R0, R199, 0x2, P6 ;  /* 0x000000c7000b7211 */ /* 0x000fe200030f16ff */
[C---:B------:R-:W-:Y:S01]  /*58930*/  IMAD R0, R3.reuse, 0x2, R0 ;  /* 0x0000000203007824 */ /* 0x040fe200078e0200 */
[----:B-1----:R-:W-:Y:S01]  /*58940*/  ISETP.LT.AND P2, PT, R12, UR4, !P0 ;  /* 0x000000040c007c0c */ /* 0x002fe2000c741270 */
[----:B------:R-:W1:Y:S01]  /*58950*/  LDCU UR4, c[0x0][0x39c] ;  /* 0x00007380ff0477ac */ /* 0x000e620008000800 */
[----:B--2---:R-:W-:Y:S01]  /*58960*/  LOP3.LUT R7, R2, 0x9c, RZ, 0xfc, !PT ;  /* 0x0000009c02077812 */ /* 0x004fe200078efcff */
[----:B------:R-:W-:Y:S01]  /*58970*/  IMAD R12, R3, 0x2, R0 ;  /* 0x00000002030c7824 */ /* 0x000fe200078e0200 */
[----:B------:R2:W-:Y:S01]  /*58980*/  @P5 STG.E desc[UR20][R10.64], R30 ;  /* 0x0000001e0a005986 */ /* 0x0005e2000c101914 */
[----:B----4-:R-:W-:-:S02]  /*58990*/  LEA R4, P5, R0, R163, 0x2 ;  /* 0x000000a300047211 */ /* 0x010fc400078a10ff */
[----:B------:R-:W-:Y:S02]  /*589a0*/  LOP3.LUT R15, R2, 0xfa, RZ, 0xfc, !PT ;  /* 0x000000fa020f7812 */ /* 0x000fe400078efcff */
[----:B------:R-:W-:Y:S02]  /*589b0*/  LEA R6, P6, R12, R163, 0x2 ;  /* 0x000000a30c067211 */ /* 0x000fe400078c10ff */
[-C--:B------:R-:W-:Y:S02]  /*589c0*/  LEA.HI.X.SX32 R5, R0, R199.reuse, 0x2, P5 ;  /* 0x000000c700057211 */ /* 0x080fe400028f16ff */
[----:B-----5:R-:W-:Y:S01]  /*589d0*/  ISETP.LT.AND P5, PT, R7, UR5, !P0 ;  /* 0x0000000507007c0c */ /* 0x020fe2000c7a1270 */
[----:B------:R-:W4:Y:S01]  /*589e0*/  LDCU UR5, c[0x0][0x39c] ;  /* 0x00007380ff0577ac */ /* 0x000f220008000800 */
[----:B------:R-:W-:Y:S01]  /*589f0*/  LEA.HI.X.SX32 R7, R12, R199, 0x2, P6 ;  /* 0x000000c70c077211 */ /* 0x000fe200030f16ff */
[----:B------:R-:W-:Y:S01]  /*58a00*/  IMAD R12, R3, 0x2, R12 ;  /* 0x00000002030c7824 */ /* 0x000fe200078e020c */
[----:B------:R5:W-:Y:S01]  /*58a10*/  @P4 STG.E desc[UR20][R4.64], R31 ;  /* 0x0000001f04004986 */ /* 0x000be2000c101914 */
[----:B------:R-:W-:-:S02]  /*58a20*/  LOP3.LUT R0, R2, 0x9e, RZ, 0xfc, !PT ;  /* 0x0000009e02007812 */ /* 0x000fc400078efcff */
[----:B--2---:R-:W-:Y:S01]  /*58a30*/  LOP3.LUT R10, R2, 0xa0, RZ, 0xfc, !PT ;  /* 0x000000a0020a7812 */ /* 0x004fe200078efcff */
[----:B------:R2:W-:Y:S01]  /*58a40*/  @P3 STG.E desc[UR20][R6.64], R36 ;  /* 0x0000002406003986 */ /* 0x0005e2000c101914 */
[----:B------:R-:W-:Y:S02]  /*58a50*/  LEA R8, P3, R12, R163, 0x2 ;  /* 0x000000a30c087211 */ /* 0x000fe400078610ff */
[----:B---3--:R-:W-:Y:S01]  /*58a60*/  ISETP.LT.AND P4, PT, R0, UR6, !P0 ;  /* 0x0000000600007c0c */ /* 0x008fe2000c781270 */
[C---:B------:R-:W-:Y:S01]  /*58a70*/  IMAD R0, R3.reuse, 0x2, R12 ;  /* 0x0000000203007824 */ /* 0x040fe200078e020c */
[----:B------:R-:W-:Y:S01]  /*58a80*/  LEA.HI.X.SX32 R9, R12, R199, 0x2, P3 ;  /* 0x000000c70c097211 */ /* 0x000fe200018f16ff */
[----:B------:R-:W3:Y:S01]  /*58a90*/  LDCU UR6, c[0x0][0x39c] ;  /* 0x00007380ff0677ac */ /* 0x000ee20008000800 */
[----:B-1----:R-:W-:Y:S01]  /*58aa0*/  ISETP.LT.AND P3, PT, R10, UR4, !P0 ;  /* 0x000000040a007c0c */ /* 0x002fe2000c761270 */
[----:B------:R-:W-:Y:S01]  /*58ab0*/  IMAD R10, R3, 0x2, R0 ;  /* 0x00000002030a7824 */ /* 0x000fe200078e0200 */
[----:B-----5:R-:W-:Y:S01]  /*58ac0*/  LOP3.LUT R5, R2, 0xa2, RZ, 0xfc, !PT ;  /* 0x000000a202057812 */ /* 0x020fe200078efcff */
[----:B------:R-:W1:Y:S01]  /*58ad0*/  LDCU UR4, c[0x0][0x39c] ;  /* 0x00007380ff0477ac */ /* 0x000e620008000800 */
[C---:B------:R-:W-:Y:S01]  /*58ae0*/  LEA R4, P6, R0.reuse, R163, 0x2 ;  /* 0x000000a300047211 */ /* 0x040fe200078c10ff */
[----:B------:R5:W-:Y:S01]  /*58af0*/  @P2 STG.E desc[UR20][R8.64], R37 ;  /* 0x0000002508002986 */ /* 0x000be2000c101914 */
[----:B----4-:R-:W-:Y:S01]  /*58b00*/  ISETP.LT.AND P2, PT, R5, UR5, !P0 ;  /* 0x0000000505007c0c */ /* 0x010fe2000c741270 */
[----:B------:R-:W4:Y:S01]  /*58b10*/  LDCU UR5, c[0x0][0x39c] ;  /* 0x00007380ff0577ac */ /* 0x000f220008000800 */
[----:B------:R-:W-:Y:S01]  /*58b20*/  LEA.HI.X.SX32 R5, R0, R199, 0x2, P6 ;  /* 0x000000c700057211 */ /* 0x000fe200030f16ff */
[----:B------:R-:W-:Y:S01]  /*58b30*/  IMAD R0, R3, 0x2, R10 ;  /* 0x0000000203007824 */ /* 0x000fe200078e020a */
[----:B--2---:R-:W-:-:S02]  /*58b40*/  LEA R6, P6, R10, R163, 0x2 ;  /* 0x000000a30a067211 */ /* 0x004fc400078c10ff */
[----:B------:R-:W-:Y:S01]  /*58b50*/  LOP3.LUT R11, R2, 0xa4, RZ, 0xfc, !PT ;  /* 0x000000a4020b7812 */ /* 0x000fe200078efcff */
[----:B------:R2:W-:Y:S01]  /*58b60*/  @P5 STG.E desc[UR20][R4.64], R38 ;  /* 0x0000002604005986 */ /* 0x0005e2000c101914 */
[----:B------:R-:W-:Y:S02]  /*58b70*/  LEA.HI.X.SX32 R7, R10, R199, 0x2, P6 ;  /* 0x000000c70a077211 */ /* 0x000fe400030f16ff */
[----:B------:R-:W-:Y:S02]  /*58b80*/  LEA R10, P6, R0, R163, 0x2 ;  /* 0x000000a3000a7211 */ /* 0x000fe400078c10ff */
[----:B-----5:R-:W-:Y:S01]  /*58b90*/  LOP3.LUT R8, R2, 0xa6, RZ, 0xfc, !PT ;  /* 0x000000a602087812 */ /* 0x020fe200078efcff */
[----:B------:R5:W-:Y:S01]  /*58ba0*/  @P4 STG.E desc[UR20][R6.64], R39 ;  /* 0x0000002706004986 */ /* 0x000be2000c101914 */
[----:B---3--:R-:W-:Y:S01]  /*58bb0*/  ISETP.LT.AND P5, PT, R11, UR6, !P0 ;  /* 0x000000060b007c0c */ /* 0x008fe2000c7a1270 */
[----:B------:R-:W3:Y:S01]  /*58bc0*/  LDCU UR6, c[0x0][0x39c] ;  /* 0x00007380ff0677ac */ /* 0x000ee20008000800 */
[----:B------:R-:W-:Y:S01]  /*58bd0*/  LEA.HI.X.SX32 R11, R0, R199, 0x2, P6 ;  /* 0x000000c7000b7211 */ /* 0x000fe200030f16ff */
[C---:B------:R-:W-:Y:S01]  /*58be0*/  IMAD R0, R3.reuse, 0x2, R0 ;  /* 0x0000000203007824 */ /* 0x040fe200078e0200 */
[----:B-1----:R-:W-:Y:S01]  /*58bf0*/  ISETP.LT.AND P4, PT, R8, UR4, !P0 ;  /* 0x0000000408007c0c */ /* 0x002fe2000c781270 */
[----:B------:R-:W1:Y:S01]  /*58c00*/  LDCU UR4, c[0x0][0x39c] ;  /* 0x00007380ff0477ac */ /* 0x000e620008000800 */
[----:B------:R-:W-:Y:S01]  /*58c10*/  LOP3.LUT R9, R2, 0xa8, RZ, 0xfc, !PT ;  /* 0x000000a802097812 */ /* 0x000fe200078efcff */
[----:B------:R-:W-:Y:S01]  /*58c20*/  IMAD R8, R3, 0x2, R0 ;  /* 0x0000000203087824 */ /* 0x000fe200078e0200 */
[C---:B--2---:R-:W-:Y:S01]  /*58c30*/  LEA R4, P6, R0.reuse, R163, 0x2 ;  /* 0x000000a300047211 */ /* 0x044fe200078c10ff */
[----:B------:R2:W-:Y:S01]  /*58c40*/  @P3 STG.E desc[UR20][R10.64], R44 ;  /* 0x0000002c0a003986 */ /* 0x0005e2000c101914 */
[----:B----4-:R-:W-:Y:S01]  /*58c50*/  ISETP.LT.AND P3, PT, R9, UR5, !P0 ;  /* 0x0000000509007c0c */ /* 0x010fe2000c761270 */
[----:B------:R-:W4:Y:S01]  /*58c60*/  LDCU UR5, c[0x0][0x39c] ;  /* 0x00007380ff0577ac */ /* 0x000f220008000800 */
[----:B------:R-:W-:Y:S01]  /*58c70*/  LEA.HI.X.SX32 R5, R0, R199, 0x2, P6 ;  /* 0x000000c700057211 */ /* 0x000fe200030f16ff */
[----:B------:R-:W-:Y:S01]  /*58c80*/  IMAD R0, R3, 0x2, R8 ;  /* 0x0000000203007824 */ /* 0x000fe200078e0208 */
[----:B-----5:R-:W-:-:S02]  /*58c90*/  LEA R6, P6, R8, R163, 0x2 ;  /* 0x000000a308067211 */ /* 0x020fc400078c10ff */
[----:B------:R-:W-:Y:S01]  /*58ca0*/  LOP3.LUT R9, R2, 0xaa, RZ, 0xfc, !PT ;  /* 0x000000aa02097812 */ /* 0x000fe200078efcff */
[----:B------:R5:W-:Y:S01]  /*58cb0*/  @P2 STG.E desc[UR20][R4.64], R45 ;  /* 0x0000002d04002986 */ /* 0x000be2000c101914 */
[----:B------:R-:W-:Y:S02]  /*58cc0*/  LEA.HI.X.SX32 R7, R8, R199, 0x2, P6 ;  /* 0x000000c708077211 */ /* 0x000fe400030f16ff */
[----:B------:R-:W-:Y:S02]  /*58cd0*/  LEA R8, P6, R0, R163, 0x2 ;  /* 0x000000a300087211 */ /* 0x000fe400078c10ff */
[----:B--2---:R-:W-:Y:S01]  /*58ce0*/  LOP3.LUT R10, R2, 0xac, RZ, 0xfc, !PT ;  /* 0x000000ac020a7812 */ /* 0x004fe200078efcff */
[----:B------:R2:W-:Y:S01]  /*58cf0*/  @P5 STG.E desc[UR20][R6.64], R46 ;  /* 0x0000002e06005986 */ /* 0x0005e2000c101914 */
[----:B-1----:R-:W-:Y:S01]  /*58d00*/  ISETP.LT.AND P2, PT, R9, UR4, !P0 ;  /* 0x0000000409007c0c */ /* 0x002fe2000c741270 */
[----:B------:R-:W1:Y:S01]  /*58d10*/  LDCU UR4, c[0x0][0x39c] ;  /* 0x00007380ff0477ac */ /* 0x000e620008000800 */
[----:B------:R-:W-:Y:S01]  /*58d20*/  LEA.HI.X.SX32 R9, R0, R199, 0x2, P6 ;  /* 0x000000c700097211 */ /* 0x000fe200030f16ff */
[C---:B------:R-:W-:Y:S01]  /*58d30*/  IMAD R0, R3.reuse, 0x2, R0 ;  /* 0x0000000203007824 */ /* 0x040fe200078e0200 */
[----:B---3--:R-:W-:Y:S01]  /*58d40*/  ISETP.LT.AND P5, PT, R10, UR6, !P0 ;  /* 0x000000060a007c0c */ /* 0x008fe2000c7a1270 */
[----:B------:R-:W3:Y:S01]  /*58d50*/  LDCU UR6, c[0x0][0x39c] ;  /* 0x00007380ff0677ac */ /* 0x000ee20008000800 */
[----:B------:R-:W-:Y:S01]  /*58d60*/  LOP3.LUT R11, R2, 0xae, RZ, 0xfc, !PT ;  /* 0x000000ae020b7812 */ /* 0x000fe200078efcff */
[----:B------:R-:W-:Y:S01]  /*58d70*/  IMAD R10, R3, 0x2, R0 ;  /* 0x00000002030a7824 */ /* 0x000fe200078e0200 */
[C---:B-----5:R-:W-:Y:S01]  /*58d80*/  LEA R4, P6, R0.reuse, R163, 0x2 ;  /* 0x000000a300047211 */ /* 0x060fe200078c10ff */
[----:B------:R5:W-:Y:S01]  /*58d90*/  @P4 STG.E desc[UR20][R8.64], R47 ;  /* 0x0000002f08004986 */ /* 0x000be2000c101914 */
[----:B----4-:R-:W-:Y:S01]  /*58da0*/  ISETP.LT.AND P4, PT, R11, UR5, !P0 ;  /* 0x000000050b007c0c */ /* 0x010fe2000c781270 */
[----:B------:R-:W4:Y:S01]  /*58db0*/  LDCU UR5, c[0x0][0x39c] ;  /* 0x00007380ff0577ac */ /* 0x000f220008000800 */
[----:B------:R-:W-:Y:S01]  /*58dc0*/  LEA.HI.X.SX32 R5, R0, R199, 0x2, P6 ;  /* 0x000000c700057211 */ /* 0x000fe200030f16ff */
[----:B------:R-:W-:Y:S01]  /*58dd0*/  IMAD R0, R3, 0x2, R10 ;  /* 0x0000000203007824 */ /* 0x000fe200078e020a */
[----:B--2---:R-:W-:-:S02]  /*58de0*/  LEA R6, P6, R10, R163, 0x2 ;  /* 0x000000a30a067211 */ /* 0x004fc400078c10ff */
[----:B------:R-:W-:Y:S01]  /*58df0*/  LOP3.LUT R11, R2, 0xb0, RZ, 0xfc, !PT ;  /* 0x000000b0020b7812 */ /* 0x000fe200078efcff */
[----:B------:R-:W-:Y:S01]  /*58e00*/  IMAD R12, R3, 0x2, R0 ;  /* 0x00000002030c7824 */ /* 0x000fe200078e0200 */
[----:B------:R-:W-:Y:S01]  /*58e10*/  LEA.HI.X.SX32 R7, R10, R199, 0x2, P6 ;  /* 0x000000c70a077211 */ /* 0x000fe200030f16ff */
[----:B------:R-:W-:Y:S01]  /*58e20*/  @P3 STG.E desc[UR20][R4.64], R52 ;  /* 0x0000003404003986 */ /* 0x000fe2000c101914 */
[----:B-1----:R-:W-:Y:S01]  /*58e30*/  ISETP.LT.AND P3, PT, R11, UR4, !P0 ;  /* 0x000000040b007c0c */ /* 0x002fe2000c761270 */
[----:B------:R-:W1:Y:S01]  /*58e40*/  LDCU UR4, c[0x0][0x39c] ;  /* 0x00007380ff0477ac */ /* 0x000e620008000800 */
[----:B-----5:R-:W-:Y:S01]  /*58e50*/  LEA R8, P6, R0, R163, 0x2 ;  /* 0x000000a300087211 */ /* 0x020fe200078c10ff */
[----:B------:R2:W-:Y:S01]  /*58e60*/  @P2 STG.E desc[UR20][R6.64], R53 ;  /* 0x0000003506002986 */ /* 0x0005e2000c101914 */
[----:B------:R-:W-:Y:S02]  /*58e70*/  LOP3.LUT R11, R2, 0xb2, RZ, 0xfc, !PT ;  /* 0x000000b2020b7812 */ /* 0x000fe400078efcff */
[----:B------:R-:W-:-:S02]  /*58e80*/  LEA.HI.X.SX32 R9, R0, R199, 0x2, P6 ;  /* 0x000000c700097211 */ /* 0x000fc400030f16ff */
[----:B------:R-:W-:Y:S02]  /*58e90*/  LEA R10, P6, R12, R163, 0x2 ;  /* 0x000000a30c0a7211 */ /* 0x000fe400078c10ff */
[----:B---3--:R-:W-:Y:S01]  /*58ea0*/  ISETP.LT.AND P2, PT, R11, UR6, !P0 ;  /* 0x000000060b007c0c */ /* 0x008fe2000c741270 */
[----:B------:R-:W3:Y:S01]  /*58eb0*/  LDCU UR6, c[0x0][0x39c] ;  /* 0x00007380ff0677ac */ /* 0x000ee20008000800 */
[----:B------:R-:W-:Y:S01]  /*58ec0*/  LOP3.LUT R0, R2, 0xb4, RZ, 0xfc, !PT ;  /* 0x000000b402007812 */ /* 0x000fe200078efcff */
[----:B------:R5:W-:Y:S01]  /*58ed0*/  @P5 STG.E desc[UR20][R8.64], R54 ;  /* 0x0000003608005986 */ /* 0x000be2000c101914 */
[----:B------:R-:W-:Y:S01]  /*58ee0*/  LEA.HI.X.SX32 R11, R12, R199, 0x2, P6 ;  /* 0x000000c70c0b7211 */ /* 0x000fe200030f16ff */
[C---:B------:R-:W-:Y:S01]  /*58ef0*/  IMAD R12, R3.reuse, 0x2, R12 ;  /* 0x00000002030c7824 */ /* 0x040fe200078e020c */
[----:B----4-:R-:W-:Y:S01]  /*58f00*/  ISETP.LT.AND P5, PT, R0, UR5, !P0 ;  /* 0x0000000500007c0c */ /* 0x010fe2000c7a1270 */
[----:B------:R-:W4:Y:S01]  /*58f10*/  LDCU UR5, c[0x0][0x39c] ;  /* 0x00007380ff0577ac */ /* 0x000f220008000800 */
[----:B--2---:R-:W-:Y:S01]  /*58f20*/  LOP3.LUT R7, R2, 0xb6, RZ, 0xfc, !PT ;  /* 0x000000b602077812 */ /* 0x004fe200078efcff */
[----:B------:R-:W-:Y:S01]  /*58f30*/  IMAD R0, R3, 0x2, R12 ;  /* 0x0000000203007824 */ /* 0x000fe200078e020c */
[----:B------:R2:W-:Y:S01]  /*58f40*/  @P4 STG.E desc[UR20][R10.64], R55 ;  /* 0x000000370a004986 */ /* 0x0005e2000c101914 */
[----:B------:R-:W-:-:S03]  /*58f50*/  LEA R4, P4, R12, R163, 0x2 ;  /* 0x000000a30c047211 */ /* 0x000fc600078810ff */
[----:B------:R-:W-:Y:S02]  /*58f60*/  LEA R6, P6, R0, R163, 0x2 ;  /* 0x000000a300067211 */ /* 0x000fe400078c10ff */
[-C--:B------:R-:W-:Y:S02]  /*58f70*/  LEA.HI.X.SX32 R5, R12, R199.reuse, 0x2, P4 ;  /* 0x000000c70c057211 */ /* 0x080fe400020f16ff */
[----:B-1----:R-:W-:Y:S01]  /*58f80*/  ISETP.LT.AND P4, PT, R7, UR4, !P0 ;  /* 0x0000000407007c0c */ /* 0x002fe2000c781270 */
[----:B------:R-:W1:Y:S01]  /*58f90*/  LDCU UR4, c[0x0][0x39c] ;  /* 0x00007380ff0477ac */ /* 0x000e620008000800 */
[----:B------:R-:W-:Y:S01]  /*58fa0*/  LEA.HI.X.SX32 R7, R0, R199, 0x2, P6 ;  /* 0x000000c700077211 */ /* 0x000fe200030f16ff */
[C---:B------:R-:W-:Y:S01]  /*58fb0*/  IMAD R0, R3.reuse, 0x2, R0 ;  /* 0x0000000203007824 */ /* 0x040fe200078e0200 */
[C---:B-----5:R-:W-:Y:S01]  /*58fc0*/  LOP3.LUT R8, R2.reuse, 0xb8, RZ, 0xfc, !PT ;  /* 0x000000b802087812 */ /* 0x060fe200078efcff */
[----:B------:R5:W-:Y:S01]  /*58fd0*/  @P3 STG.E desc[UR20][R4.64], R60 ;  /* 0x0000003c04003986 */ /* 0x000be2000c101914 */
[----:B--2---:R-:W-:Y:S01]  /*58fe0*/  LOP3.LUT R11, R2, 0xba, RZ, 0xfc, !PT ;  /* 0x000000ba020b7812 */ /* 0x004fe200078efcff */
[C---:B------:R-:W-:Y:S01]  /*58ff0*/  IMAD R10, R3.reuse, 0x2, R0 ;  /* 0x00000002030a7824 */ /* 0x040fe200078e0200 */
[----:B---3--:R-:W-:Y:S01]  /*59000*/  ISETP.LT.AND P3, PT, R8, UR6, !P0 ;  /* 0x0000000608007c0c */ /* 0x008fe2000c761270 */
[----:B------:R2:W-:Y:S01]  /*59010*/  @P2 STG.E desc[UR20][R6.64], R61 ;  /* 0x0000003d06002986 */ /* 0x0005e2000c101914 */
[C---:B------:R-:W-:Y:S01]  /*59020*/  LEA R8, P2, R0.reuse, R163, 0x2 ;  /* 0x000000a300087211 */ /* 0x040fe200078410ff */
[----:B------:R-:W3:Y:S03]  /*59030*/  LDCU UR6, c[0x0][0x39c] ;  /* 0x00007380ff0677ac */ /* 0x000ee60008000800 */
[----:B------:R-:W-:Y:S01]  /*59040*/  LEA.HI.X.SX32 R9, R0, R199, 0x2, P2 ;  /* 0x000000c700097211 */ /* 0x000fe200010f16ff */
[----:B------:R-:W-:Y:S01]  /*59050*/  IMAD R0, R3, 0x2, R10 ;  /* 0x0000000203007824 */ /* 0x000fe200078e020a */
[----:B----4-:R-:W-:Y:S01]  /*59060*/  ISETP.LT.AND P2, PT, R11, UR5, !P0 ;  /* 0x000000050b007c0c */ /* 0x010fe2000c741270 */
[----:B------:R-:W4:Y:S01]  /*59070*/  LDCU UR5, c[0x0][0x39c] ;  /* 0x00007380ff0577ac */ /* 0x000f220008000800 */
[----:B-----5:R-:W-:Y:S01]  /*59080*/  LOP3.LUT R5, R2, 0xbc, RZ, 0xfc, !PT ;  /* 0x000000bc02057812 */ /* 0x020fe200078efcff */
[----:B------:R5:W-:Y:S01]  /*59090*/  @P5 STG.E desc[UR20][R8.64], R62 ;  /* 0x0000003e08005986 */ /* 0x000be2000c101914 */
[C---:B------:R-:W-:Y:S01]  /*590a0*/  LEA R4, P6, R10.reuse, R163, 0x2 ;  /* 0x000000a30a047211 */ /* 0x040fe200078c10ff */
[----:B------:R-:W-:Y:S01]  /*590b0*/  IMAD R12, R3, 0x2, R0 ;  /* 0x00000002030c7824 */ /* 0x000fe200078e0200 */
[----:B-1----:R-:W-:Y:S01]  /*590c0*/  ISETP.LT.AND P5, PT, R5, UR4, !P0 ;  /* 0x0000000405007c0c */ /* 0x002fe2000c7a1270 */
[----:B------:R-:W1:Y:S01]  /*590d0*/  LDCU UR4, c[0x0][0x39c] ;  /* 0x00007380ff0477ac */ /* 0x000e620008000800 */
[----:B------:R-:W-:-:S02]  /*590e0*/  LEA.HI.X.SX32 R5, R10, R199, 0x2, P6 ;  /* 0x000000c70a057211 */ /* 0x000fc400030f16ff */
[----:B--2---:R-:W-:Y:S02]  /*590f0*/  LEA R6, P6, R0, R163, 0x2 ;  /* 0x000000a300067211 */ /* 0x004fe400078c10ff */
[----:B------:R-:W-:Y:S01]  /*59100*/  LOP3.LUT R11, R2, 0xbe, RZ, 0xfc, !PT ;  /* 0x000000be020b7812 */ /* 0x000fe200078efcff */
[----:B------:R2:W-:Y:S01]  /*59110*/  @P4 STG.E desc[UR20][R4.64], R63 ;  /* 0x0000003f04004986 */ /* 0x0005e2000c101914 */
[----:B------:R-:W-:Y:S02]  /*59120*/  LEA.HI.X.SX32 R7, R0, R199, 0x2, P6 ;  /* 0x000000c700077211 */ /* 0x000fe400030f16ff */
[----:B------:R-:W-:Y:S02]  /*59130*/  LEA R10, P6, R12, R163, 0x2 ;  /* 0x000000a30c0a7211 */ /* 0x000fe400078c10ff */
[----:B------:R-:W-:Y:S01]  /*59140*/  LOP3.LUT R0, R2, 0xc0, RZ, 0xfc, !PT ;  /* 0x000000c002007812 */ /* 0x000fe200078efcff */
[----:B------:R1:W-:Y:S01]  /*59150*/  @P3 STG.E desc[UR20][R6.64], R68 ;  /* 0x0000004406003986 */ /* 0x0003e2000c101914 */
[----:B---3--:R-:W-:Y:S01]  /*59160*/  ISETP.LT.AND P4, PT, R11, UR6, !P0 ;  /* 0x000000060b007c0c */ /* 0x008fe2000c781270 */
[----:B------:R-:W3:Y:S01]  /*59170*/  LDCU UR6, c[0x0][0x39c] ;  /* 0x00007380ff0677ac */ /* 0x000ee20008000800 */
[----:B------:R-:W-:Y:S01]  /*59180*/  LEA.HI.X.SX32 R11, R12, R199, 0x2, P6 ;  /* 0x000000c70c0b7211 */ /* 0x000fe200030f16ff */
[C---:B------:R-:W-:Y:S01]  /*59190*/  IMAD R12, R3.reuse, 0x2, R12 ;  /* 0x00000002030c7824 */ /* 0x040fe200078e020c */
[----:B----4-:R-:W-:Y:S01]  /*591a0*/  ISETP.LT.AND P3, PT, R0, UR5, !P0 ;  /* 0x0000000500007c0c */ /* 0x010fe2000c761270 */
[----:B------:R-:W4:Y:S01]  /*591b0*/  LDCU UR5, c[0x0][0x39c] ;  /* 0x00007380ff0577ac */ /* 0x000f220008000800 */
[----:B-----5:R-:W-:Y:S01]  /*591c0*/  LOP3.LUT R8, R2, 0xc2, RZ, 0xfc, !PT ;  /* 0x000000c202087812 */ /* 0x020fe200078efcff */
[C---:B------:R-:W-:Y:S01]  /*591d0*/  IMAD R0, R3.reuse, 0x2, R12 ;  /* 0x0000000203007824 */ /* 0x040fe200078e020c */
[----:B--2---:R-:W-:Y:S01]  /*591e0*/  LEA R4, P6, R12, R163, 0x2 ;  /* 0x000000a30c047211 */ /* 0x004fe200078c10ff */
[----:B------:R2:W-:Y:S01]  /*591f0*/  @P2 STG.E desc[UR20][R10.64], R69 ;  /* 0x000000450a002986 */ /* 0x0005e2000c101914 */
[----:B-1----:R-:W-:Y:S01]  /*59200*/  ISETP.LT.AND P2, PT, R8, UR4, !P0 ;  /* 0x0000000408007c0c */ /* 0x002fe2000c741270 */
[----:B------:R-:W1:Y:S01]  /*59210*/  LDCU UR4, c[0x0][0x39c] ;  /* 0x00007380ff0477ac */ /* 0x000e620008000800 */
[----:B------:R-:W-:Y:S01]  /*59220*/  LEA.HI.X.SX32 R5, R12, R199, 0x2, P6 ;  /* 0x000000c70c057211 */ /* 0x000fe200030f16ff */
[----:B------:R-:W-:Y:S01]  /*59230*/  IMAD R12, R3, 0x2, R0 ;  /* 0x00000002030c7824 */ /* 0x000fe200078e0200 */
[----:B------:R-:W-:-:S02]  /*59240*/  LEA R6, P6, R0, R163, 0x2 ;  /* 0x000000a300067211 */ /* 0x000fc400078c10ff */
[----:B------:R-:W-:Y:S01]  /*59250*/  LOP3.LUT R9, R2, 0xc4, RZ, 0xfc, !PT ;  /* 0x000000c402097812 */ /* 0x000fe200078efcff */
[----:B------:R5:W-:Y:S01]  /*59260*/  @P5 STG.E desc[UR20][R4.64], R70 ;  /* 0x0000004604005986 */ /* 0x000be2000c101914 */
[----:B------:R-:W-:Y:S02]  /*59270*/  LEA.HI.X.SX32 R7, R0, R199, 0x2, P6 ;  /* 0x000000c700077211 */ /* 0x000fe400030f16ff */
[----:B------:R-:W-:Y:S02]  /*59280*/  LEA R8, P6, R12, R163, 0x2 ;  /* 0x000000a30c087211 */ /* 0x000fe400078c10ff */
[----:B------:R-:W-:Y:S01]  /*59290*/  LOP3.LUT R0, R2, 0xc6, RZ, 0xfc, !PT ;  /* 0x000000c602007812 */ /* 0x000fe200078efcff */
[----:B------:R1:W-:Y:S01]  /*592a0*/  @P4 STG.E desc[UR20][R6.64], R71 ;  /* 0x0000004706004986 */ /* 0x0003e2000c101914 */
[----:B----4-:R-:W-:Y:S01]  /*592b0*/  ISETP.LT.AND P5, PT, R9, UR5, !P0 ;  /* 0x0000000509007c0c */ /* 0x010fe2000c7a1270 */
[----:B------:R-:W4:Y:S01]  /*592c0*/  LDCU UR5, c[0x0][0x39c] ;  /* 0x00007380ff0577ac */ /* 0x000f220008000800 */
[----:B------:R-:W-:Y:S01]  /*592d0*/  LEA.HI.X.SX32 R9, R12, R199, 0x2, P6 ;  /* 0x000000c70c097211 */ /* 0x000fe200030f16ff */
[C---:B------:R-:W-:Y:S01]  /*592e0*/  IMAD R12, R3.reuse, 0x2, R12 ;  /* 0x00000002030c7824 */ /* 0x040fe200078e020c */
[----:B---3--:R-:W-:Y:S01]  /*592f0*/  ISETP.LT.AND P4, PT, R0, UR6, !P0 ;  /* 0x0000000600007c0c */ /* 0x008fe2000c781270 */
[----:B------:R-:W3:Y:S01]  /*59300*/  LDCU UR6, c[0x0][0x39c] ;  /* 0x00007380ff0677ac */ /* 0x000ee20008000800 */
[----:B--2---:R-:W-:Y:S01]  /*59310*/  LOP3.LUT R10, R2, 0xc8, RZ, 0xfc, !PT ;  /* 0x000000c8020a7812 */ /* 0x004fe200078efcff */
[C---:B------:R-:W-:Y:S01]  /*59320*/  IMAD R0, R3.reuse, 0x2, R12 ;  /* 0x0000000203007824 */ /* 0x040fe200078e020c */
[----:B-----5:R-:W-:Y:S01]  /*59330*/  LEA R4, P6, R12, R163, 0x2 ;  /* 0x000000a30c047211 */ /* 0x020fe200078c10ff */
[----:B------:R2:W-:Y:S01]  /*59340*/  @P3 STG.E desc[UR20][R8.64], R76 ;  /* 0x0000004c08003986 */ /* 0x0005e2000c101914 */
[----:B-1----:R-:W-:Y:S01]  /*59350*/  ISETP.LT.AND P3, PT, R10, UR4, !P0 ;  /* 0x000000040a007c0c */ /* 0x002fe2000c761270 */
[----:B------:R-:W1:Y:S01]  /*59360*/  LDCU UR4, c[0x0][0x39c] ;  /* 0x00007380ff0477ac */ /* 0x000e620008000800 */
[----:B------:R-:W-:Y:S01]  /*59370*/  LEA.HI.X.SX32 R5, R12, R199, 0x2, P6 ;  /* 0x000000c70c057211 */ /* 0x000fe200030f16ff */
[----:B------:R-:W-:Y:S01]  /*59380*/  IMAD R10, R3, 0x2, R0 ;  /* 0x00000002030a7824 */ /* 0x000fe200078e0200 */
[----:B------:R-:W-:-:S02]  /*59390*/  LEA R6, P6, R0, R163, 0x2 ;  /* 0x000000a300067211 */ /* 0x000fc400078c10ff */
[----:B------:R-:W-:Y:S01]  /*593a0*/  LOP3.LUT R11, R2, 0xca, RZ, 0xfc, !PT ;  /* 0x000000ca020b7812 */ /* 0x000fe200078efcff */
[----:B------:R-:W-:Y:S01]  /*593b0*/  @P2 STG.E desc[UR20][R4.64], R77 ;  /* 0x0000004d04002986 */ /* 0x000fe2000c101914 */
[----:B------:R-:W-:Y:S01]  /*593c0*/  LEA.HI.X.SX32 R7, R0, R199, 0x2, P6 ;  /* 0x000000c700077211 */ /* 0x000fe200030f16ff */
[----:B------:R-:W-:Y:S01]  /*593d0*/  IMAD R0, R3, 0x2, R10 ;  /* 0x0000000203007824 */ /* 0x000fe200078e020a */
[----:B----4-:R-:W-:Y:S01]  /*593e0*/  ISETP.LT.AND P2, PT, R11, UR5, !P0 ;  /* 0x000000050b007c0c */ /* 0x010fe2000c741270 */
[----:B------:R-:W4:Y:S01]  /*593f0*/  LDCU UR5, c[0x0][0x39c] ;  /* 0x00007380ff0577ac */ /* 0x000f220008000800 */
[----:B--2---:R-:W-:Y:S01]  /*59400*/  LEA R8, P6, R10, R163, 0x2 ;  /* 0x000000a30a087211 */ /* 0x004fe200078c10ff */
[----:B------:R2:W-:Y:S01]  /*59410*/  @P5 STG.E desc[UR20][R6.64], R78 ;  /* 0x0000004e06005986 */ /* 0x0005e2000c101914 */
[----:B------:R-:W-:Y:S02]  /*59420*/  LOP3.LUT R11, R2, 0xcc, RZ, 0xfc, !PT ;  /* 0x000000cc020b7812 */ /* 0x000fe400078efcff */
[----:B------:R-:W-:-:S02]  /*59430*/  LEA.HI.X.SX32 R9, R10, R199, 0x2, P6 ;  /* 0x000000c70a097211 */ /* 0x000fc400030f16ff */
        /* <DEDUP_REMOVED lines=12> */
[----:B------:R-:W-:-:S03]  /*59500*/  LEA R4, P3, R0, R163, 0x2 ;  /* 0x000000a300047211 */ /* 0x000fc600078610ff */
[----:B------:R-:W-:Y:S02]  /*59510*/  LEA R6, P6, R12, R163, 0x2 ;  /* 0x000000a30c067211 */ /* 0x000fe400078c10ff */
[-C--:B------:R-:W-:Y:S02]  /*59520*/  LEA.HI.X.SX32 R5, R0, R199.reuse, 0x2, P3 ;  /* 0x000000c700057211 */ /* 0x080fe400018f16ff */
[----:B----4-:R-:W-:Y:S01]  /*59530*/  ISETP.LT.AND P3, PT, R7, UR5, !P0 ;  /* 0x0000000507007c0c */ /* 0x010fe2000c761270 */
[----:B------:R-:W4:Y:S01]  /*59540*/  LDCU UR5, c[0x0][0x39c] ;  /* 0x00007380ff0577ac */ /* 0x000f220008000800 */
[----:B------:R-:W-:Y:S01]  /*59550*/  LEA.HI.X.SX32 R7, R12, R199, 0x2, P6 ;  /* 0x000000c70c077211 */ /* 0x000fe200030f16ff */
[----:B------:R-:W-:Y:S01]  /*59560*/  IMAD R12, R3, 0x2, R12 ;  /* 0x00000002030c7824 */ /* 0x000fe200078e020c */
[----:B------:R5:W-:Y:S01]  /*59570*/  @P2 STG.E desc[UR20][R4.64], R85 ;  /* 0x0000005504002986 */ /* 0x000be2000c101914 */
[C---:B------:R-:W-:Y:S02]  /*59580*/  LOP3.LUT R0, R2.reuse, 0xd2, RZ, 0xfc, !PT ;  /* 0x000000d202007812 */ /* 0x040fe400078efcff */
[----:B--2---:R-:W-:Y:S01]  /*59590*/  LOP3.LUT R10, R2, 0xd4, RZ, 0xfc, !PT ;  /* 0x000000d4020a7812 */ /* 0x004fe200078efcff */
[----:B------:R2:W-:Y:S01]  /*595a0*/  @P5 STG.E desc[UR20][R6.64], R86 ;  /* 0x0000005606005986 */ /* 0x0005e2000c101914 */
[----:B------:R-:W-:-:S02]  /*595b0*/  LEA R8, P5, R12, R163, 0x2 ;  /* 0x000000a30c087211 */ /* 0x000fc400078a10ff */
        /* <DEDUP_REMOVED lines=100> */
[----:B------:R-:W-:-:S02]  /*59c00*/  LEA R4, P6, R10, R163, 0x2 ;  /* 0x000000a30a047211 */ /* 0x000fc400078c10ff */
[----:B-1----:R-:W-:Y:S01]  /*59c10*/  ISETP.LT.AND P3, PT, R5, UR4, !P0 ;  /* 0x0000000405007c0c */ /* 0x002fe2000c761270 */
[----:B------:R-:W1:Y:S01]  /*59c20*/  LDCU UR4, c[0x0][0x39c] ;  /* 0x00007380ff0477ac */ /* 0x000e620008000800 */
[----:B------:R-:W-:Y:S01]  /*59c30*/  LEA.HI.X.SX32 R5, R10, R199, 0x2, P6 ;  /* 0x000000c70a057211 */ /* 0x000fe200030f16ff */
[----:B------:R-:W-:Y:S01]  /*59c40*/  IMAD R10, R3, 0x2, R0 ;  /* 0x00000002030a7824 */ /* 0x000fe200078e0200 */
[----:B--2---:R-:W-:Y:S02]  /*59c50*/  LEA R6, P6, R0, R163, 0x2 ;  /* 0x000000a300067211 */ /* 0x004fe400078c10ff */
[----:B------:R-:W-:Y:S01]  /*59c60*/  LOP3.LUT R11, R2, 0xf2, RZ, 0xfc, !PT ;  /* 0x000000f2020b7812 */ /* 0x000fe200078efcff */
[----:B------:R2:W-:Y:S01]  /*59c70*/  @P2 STG.E desc[UR20][R4.64], R117 ;  /* 0x0000007504002986 */ /* 0x0005e2000c101914 */
[----:B------:R-:W-:Y:S02]  /*59c80*/  LEA.HI.X.SX32 R7, R0, R199, 0x2, P6 ;  /* 0x000000c700077211 */ /* 0x000fe400030f16ff */
[----:B------:R-:W-:-:S02]  /*59c90*/  LOP3.LUT R0, R2, 0xf4, RZ, 0xfc, !PT ;  /* 0x000000f402007812 */ /* 0x000fc400078efcff */
[----:B-----5:R-:W-:Y:S01]  /*59ca0*/  LEA R8, P6, R10, R163, 0x2 ;  /* 0x000000a30a087211 */ /* 0x020fe200078c10ff */
[----:B------:R5:W-:Y:S01]  /*59cb0*/  @P5 STG.E desc[UR20][R6.64], R118 ;  /* 0x0000007606005986 */ /* 0x000be2000c101914 */
[----:B----4-:R-:W-:Y:S01]  /*59cc0*/  ISETP.LT.AND P5, PT, R0, UR5, !P0 ;  /* 0x0000000500007c0c */ /* 0x010fe2000c7a1270 */
[----:B------:R-:W4:Y:S01]  /*59cd0*/  LDCU UR5, c[0x0][0x39c] ;  /* 0x00007380ff0577ac */ /* 0x000f220008000800 */
[----:B------:R-:W-:Y:S01]  /*59ce0*/  LEA.HI.X.SX32 R9, R10, R199, 0x2, P6 ;  /* 0x000000c70a097211 */ /* 0x000fe200030f16ff */
[----:B------:R-:W-:Y:S01]  /*59cf0*/  IMAD R10, R3, 0x2, R10 ;  /* 0x00000002030a7824 */ /* 0x000fe200078e020a */
[----:B------:R-:W-:Y:S02]  /*59d00*/  LOP3.LUT R0, R2, 0xf6, RZ, 0xfc, !PT ;  /* 0x000000f602007812 */ /* 0x000fe400078efcff */
[----:B---3--:R-:W-:Y:S01]  /*59d10*/  ISETP.LT.AND P2, PT, R11, UR6, !P0 ;  /* 0x000000060b007c0c */ /* 0x008fe2000c741270 */
[----:B------:R3:W-:Y:S01]  /*59d20*/  @P4 STG.E desc[UR20][R8.64], R119 ;  /* 0x0000007708004986 */ /* 0x0007e2000c101914 */
[----:B-1----:R-:W-:Y:S01]  /*59d30*/  ISETP.LT.AND P4, PT, R0, UR4, !P0 ;  /* 0x0000000400007c0c */ /* 0x002fe2000c781270 */
[C---:B------:R-:W-:Y:S01]  /*59d40*/  IMAD R0, R3.reuse, 0x2, R10 ;  /* 0x0000000203007824 */ /* 0x040fe200078e020a */
[C---:B--2---:R-:W-:Y:S01]  /*59d50*/  LEA R4, P6, R10.reuse, R163, 0x2 ;  /* 0x000000a30a047211 */ /* 0x044fe200078c10ff */
[----:B------:R-:W1:Y:S02]  /*59d60*/  LDCU UR4, c[0x0][0x39c] ;  /* 0x00007380ff0477ac */ /* 0x000e640008000800 */
[----:B------:R-:W-:Y:S01]  /*59d70*/  IMAD R12, R3, 0x2, R0 ;  /* 0x00000002030c7824 */ /* 0x000fe200078e0200 */
[----:B------:R-:W-:-:S02]  /*59d80*/  LEA.HI.X.SX32 R5, R10, R199, 0x2, P6 ;  /* 0x000000c70a057211 */ /* 0x000fc400030f16ff */
[----:B-----5:R-:W-:Y:S01]  /*59d90*/  LEA R6, P6, R0, R163, 0x2 ;  /* 0x000000a300067211 */ /* 0x020fe200078c10ff */
[C---:B------:R-:W-:Y:S01]  /*59da0*/  IMAD R14, R3.reuse, 0x2, R12 ;  /* 0x00000002030e7824 */ /* 0x040fe200078e020c */
[----:B------:R-:W-:Y:S01]  /*59db0*/  LOP3.LUT R10, R2, 0xf8, RZ, 0xfc, !PT ;  /* 0x000000f8020a7812 */ /* 0x000fe200078efcff */
[----:B------:R2:W-:Y:S01]  /*59dc0*/  @P3 STG.E desc[UR20][R4.64], R128 ;  /* 0x0000008004003986 */ /* 0x0005e2000c101914 */
[----:B------:R-:W-:Y:S01]  /*59dd0*/  LEA.HI.X.SX32 R7, R0, R199, 0x2, P6 ;  /* 0x000000c700077211 */ /* 0x000fe200030f16ff */
[C---:B------:R-:W-:Y:S01]  /*59de0*/  IMAD R0, R3.reuse, 0x2, R14 ;  /* 0x0000000203007824 */ /* 0x040fe200078e020e */
[----:B----4-:R-:W-:Y:S01]  /*59df0*/  ISETP.LT.AND P3, PT, R10, UR5, !P0 ;  /* 0x000000050a007c0c */ /* 0x010fe2000c761270 */
[----:B------:R-:W4:Y:S01]  /*59e00*/  LDCU UR5, c[0x0][0x39c] ;  /* 0x00007380ff0577ac */ /* 0x000f220008000800 */
[-C--:B------:R-:W-:Y:S01]  /*59e10*/  LEA R10, P6, R14, R163.reuse, 0x2 ;  /* 0x000000a30e0a7211 */ /* 0x080fe200078c10ff */
[----:B------:R-:W-:Y:S01]  /*59e20*/  IMAD R16, R3, 0x2, R0 ;  /* 0x0000000203107824 */ /* 0x000fe200078e0200 */
[----:B------:R5:W-:Y:S01]  /*59e30*/  @P2 STG.E desc[UR20][R6.64], R129 ;  /* 0x0000008106002986 */ /* 0x000be2000c101914 */
[----:B---3--:R-:W-:-:S02]  /*59e40*/  LEA R8, P2, R12, R163, 0x2 ;  /* 0x000000a30c087211 */ /* 0x008fc400078410ff */
[C---:B------:R-:W-:Y:S01]  /*59e50*/  IMAD R18, R3.reuse, 0x2, R16 ;  /* 0x0000000203127824 */ /* 0x040fe200078e0210 */
[-C--:B------:R-:W-:Y:S02]  /*59e60*/  LEA.HI.X.SX32 R11, R14, R199.reuse, 0x2, P6 ;  /* 0x000000c70e0b7211 */ /* 0x080fe400030f16ff */
[----:B------:R-:W-:Y:S01]  /*59e70*/  LEA.HI.X.SX32 R9, R12, R199, 0x2, P2 ;  /* 0x000000c70c097211 */ /* 0x000fe200010f16ff */
[----:B------:R-:W-:Y:S01]  /*59e80*/  IMAD R14, R3, 0x2, R18 ;  /* 0x00000002030e7824 */ /* 0x000fe200078e0212 */
[-C--:B--2---:R-:W-:Y:S02]  /*59e90*/  LEA R4, P6, R0, R163.reuse, 0x2 ;  /* 0x000000a300047211 */ /* 0x084fe400078c10ff */
[----:B------:R-:W-:Y:S01]  /*59ea0*/  LEA R12, P2, R16, R163, 0x2 ;  /* 0x000000a3100c7211 */ /* 0x000fe200078410ff */
[----:B------:R2:W-:Y:S01]  /*59eb0*/  @P5 STG.E desc[UR20][R8.64], R130 ;  /* 0x0000008208005986 */ /* 0x0005e2000c101914 */
[----:B------:R-:W-:Y:S02]  /*59ec0*/  LOP3.LUT R2, R2, 0xfc, RZ, 0xfc, !PT ;  /* 0x000000fc02027812 */ /* 0x000fe400078efcff */
[-C--:B------:R-:W-:Y:S01]  /*59ed0*/  LEA.HI.X.SX32 R5, R0, R199.reuse, 0x2, P6 ;  /* 0x000000c700057211 */ /* 0x080fe200030f16ff */
[----:B------:R2:W-:Y:S01]  /*59ee0*/  @P4 STG.E desc[UR20][R10.64], R131 ;  /* 0x000000830a004986 */ /* 0x0005e2000c101914 */
[----:B------:R-:W-:-:S02]  /*59ef0*/  LEA.HI.X.SX32 R13, R16, R199, 0x2, P2 ;  /* 0x000000c7100d7211 */ /* 0x000fc400010f16ff */
[----:B-----5:R-:W-:Y:S01]  /*59f00*/  LEA R6, P6, R14, R163, 0x2 ;  /* 0x000000a30e067211 */ /* 0x020fe200078c10ff */
[----:B------:R2:W-:Y:S01]  /*59f10*/  @P3 STG.E desc[UR20][R4.64], R20 ;  /* 0x0000001404003986 */ /* 0x0005e2000c101914 */
[----:B-1----:R-:W-:Y:S02]  /*59f20*/  ISETP.LT.AND P2, PT, R15, UR4, !P0 ;  /* 0x000000040f007c0c */ /* 0x002fe4000c741270 */
[----:B----4-:R-:W-:Y:S02]  /*59f30*/  ISETP.LT.AND P0, PT, R2, UR5, !P0 ;  /* 0x0000000502007c0c */ /* 0x010fe4000c701270 */
[----:B------:R-:W-:Y:S02]  /*59f40*/  LEA.HI.X.SX32 R7, R14, R199, 0x2, P6 ;  /* 0x000000c70e077211 */ /* 0x000fe400030f16ff */
[----:B------:R-:W-:-:S04]  /*59f50*/  LEA R2, P6, R18, R163, 0x2 ;  /* 0x000000a312027211 */ /* 0x000fc800078c10ff */
[----:B------:R-:W-:-:S03]  /*59f60*/  LEA.HI.X.SX32 R3, R18, R199, 0x2, P6 ;  /* 0x000000c712037211 */ /* 0x000fc600030f16ff */
[----:B------:R2:W-:Y:S04]  /*59f70*/  @P2 STG.E desc[UR20][R12.64], R21 ;  /* 0x000000150c002986 */ /* 0x0005e8000c101914 */
[----:B------:R2:W-:Y:S04]  /*59f80*/  @P0 STG.E desc[UR20][R2.64], R22 ;  /* 0x0000001602000986 */ /* 0x0005e8000c101914 */
[----:B------:R2:W-:Y:S01]  /*59f90*/  @P1 STG.E desc[UR20][R6.64], R23 ;  /* 0x0000001706001986 */ /* 0x0005e2000c101914 */
[----:B------:R-:W-:Y:S06]  /*59fa0*/  BAR.SYNC.DEFER_BLOCKING 0x0 ;  /* 0x0000000000007b1d */ /* 0x000fec0000010000 */
[----:B------:R-:W-:Y:S05]  /*59fb0*/  BRA.U UP0, `(.L_x_13) ;  /* 0x0000000100a07547 */ /* 0x000fea000b800000 */
[----:B------:R-:W1:Y:S01]  /*59fc0*/  S2UR UR5, SR_CgaCtaId ;  /* 0x00000000000579c3 */ /* 0x000e620000008800 */
[----:B------:R-:W-:Y:S01]  /*59fd0*/  NOP ;  /* 0x0000000000007918 */ /* 0x000fe20000000000 */
[----:B------:R-:W-:Y:S01]  /*59fe0*/  UMOV UR4, 0x50 ;  /* 0x0000005000047882 */ /* 0x000fe20000000000 */
[----:B------:R-:W-:Y:S02]  /*59ff0*/  IMAD.U32 R0, RZ, RZ, UR8 ;  /* 0x00000008ff007e24 */ /* 0x000fe4000f8e00ff */
[----:B--2---:R-:W-:Y:S02]  /*5a000*/  IMAD.MOV.U32 R3, RZ, RZ, 0xff ;  /* 0x000000ffff037424 */ /* 0x004fe400078e00ff */
[----:B------:R-:W-:Y:S01]  /*5a010*/  IMAD.MOV.U32 R7, RZ, RZ, 0x1 ;  /* 0x00000001ff077424 */ /* 0x000fe200078e00ff */
[----:B------:R-:W-:-:S04]  /*5a020*/  LOP3.LUT R0, R0, 0xffff, RZ, 0xc0, !PT ;  /* 0x0000ffff00007812 */ /* 0x000fc800078ec0ff */
[----:B------:R-:W-:-:S05]  /*5a030*/  SHF.R.U32.HI R0, RZ, 0x5, R0 ;  /* 0x00000005ff007819 */ /* 0x000fca0000011600 */
[----:B------:R-:W-:Y:S01]  /*5a040*/  VIADD R2, R0, 0x10 ;  /* 0x0000001000027836 */ /* 0x000fe20000000000 */
[----:B------:R-:W-:Y:S01]  /*5a050*/  SHF.L.U32 R0, R3, R0, RZ ;  /* 0x0000000003007219 */ /* 0x000fe200000006ff */
[----:B-1----:R-:W-:-:S03]  /*5a060*/  ULEA UR6, UR5, UR4, 0x18 ;  /* 0x0000000405067291 */ /* 0x002fc6000f8ec0ff */
[----:B------:R-:W-:-:S04]  /*5a070*/  SHF.L.U32 R3, R7, R2, RZ ;  /* 0x0000000207037219 */ /* 0x000fc800000006ff */
[----:B------:R-:W-:Y:S02]  /*5a080*/  LOP3.LUT R0, R3, R0, RZ, 0xfc, !PT ;  /* 0x0000000003007212 */ /* 0x000fe400078efcff */
[----:B------:R-:W1:Y:S02]  /*5a090*/  LDS R5, [UR6] ;  /* 0x00000006ff057984 */ /* 0x000e640008000800 */
[C---:B------:R-:W-:Y:S02]  /*5a0a0*/  LOP3.LUT R2, R0.reuse, 0xffff, RZ, 0xc0, !PT ;  /* 0x0000ffff00027812 */ /* 0x040fe400078ec0ff */
[----:B-1----:R-:W-:-:S04]  /*5a0b0*/  LOP3.LUT R3, R0, 0xffff, R5, 0x80, !PT ;  /* 0x0000ffff00037812 */ /* 0x002fc800078e8005 */
[----:B------:R-:W-:-:S13]  /*5a0c0*/  ISETP.NE.AND P0, PT, R3, R2, PT ;  /* 0x000000020300720c */ /* 0x000fda0003f05270 */
[----:B------:R-:W-:Y:S05]  /*5a0d0*/  @P0 BRA `(.L_x_14) ;  /* 0x0000000000500947 */ /* 0x000fea0003800000 */
[----:B------:R-:W-:Y:S02]  /*5a0e0*/  SHF.R.U32.HI R5, RZ, 0x10, R5 ;  /* 0x00000010ff057819 */ /* 0x000fe40000011605 */
[----:B------:R-:W-:-:S04]  /*5a0f0*/  SHF.R.U32.HI R2, RZ, 0x10, R0 ;  /* 0x00000010ff027819 */ /* 0x000fc80000011600 */
[----:B------:R-:W-:-:S04]  /*5a100*/  LOP3.LUT R5, R5, R2, RZ, 0xc0, !PT ;  /* 0x0000000205057212 */ /* 0x000fc800078ec0ff */
[----:B------:R-:W-:-:S13]  /*5a110*/  ISETP.NE.AND P0, PT, R5, R2, PT ;  /* 0x000000020500720c */ /* 0x000fda0003f05270 */
[----:B------:R-:W-:Y:S05]  /*5a120*/  @P0 BRA `(.L_x_15) ;  /* 0x0000000000300947 */ /* 0x000fea0003800000 */
[----:B------:R-:W-:Y:S01]  /*5a130*/  R2UR UR4, R0 ;  /* 0x00000000000472ca */ /* 0x000fe200000e0000 */
[----:B------:R-:W-:Y:S01]  /*5a140*/  VOTEU.ANY UR5, UPT, PT ;  /* 0x0000000000057886 */ /* 0x000fe200038e0100 */
[----:B------:R-:W1:Y:S01]  /*5a150*/  S2R R0, SR_LANEID ;  /* 0x0000000000007919 */ /* 0x000e620000000000 */
[----:B------:R-:W-:-:S10]  /*5a160*/  UFLO.U32 UR5, UR5 ;  /* 0x00000005000572bd */ /* 0x000fd400080e0000 */
[----:B------:R-:W-:-:S06]  /*5a170*/  ULOP3.LUT UR4, URZ, UR4, URZ, 0x33, !UPT ;  /* 0x00000004ff047292 */ /* 0x000fcc000f8e33ff */
[----:B------:R-:W-:-:S04]  /*5a180*/  IMAD.U32 R2, RZ, RZ, UR4 ;  /* 0x00000004ff027e24 */ /* 0x000fc8000f8e00ff */
[----:B------:R-:W2:Y:S02]  /*5a190*/  REDUX UR7, R2 ;  /* 0x00000000020773c4 */ /* 0x000ea40000000000 */
[----:B------:R3:W-:Y:S01]  /*5a1a0*/  UTCATOMSWS.AND URZ, UR4 ;  /* 0x0000000400ff79e3 */ /* 0x0007e20008000000 */
[----:B-1----:R-:W-:Y:S01]  /*5a1b0*/  ISETP.EQ.U32.AND P0, PT, R0, UR5, PT ;  /* 0x0000000500007c0c */ /* 0x002fe2000bf02070 */
[----:B--2---:R-:W-:-:S12]  /*5a1c0*/  IMAD.U32 R0, RZ, RZ, UR7 ;  /* 0x00000007ff007e24 */ /* 0x004fd8000f8e00ff */
[----:B------:R3:W-:Y:S01]  /*5a1d0*/  @P0 ATOMS.AND RZ, [UR6], R0 ;  /* 0x00000000ffff098c */ /* 0x0007e2000a800006 */
[----:B------:R-:W-:Y:S05]  /*5a1e0*/  BRA `(.L_x_13) ;  /* 0x0000000000147947 */ /* 0x000fea0003800000 */
.L_x_15:
[----:B------:R-:W-:-:S07]  /*5a1f0*/  MOV R2, 0x5a210 ;  /* 0x0005a21000027802 */ /* 0x000fce0000000f00 */
[----:B------:R-:W-:Y:S05]  /*5a200*/  CALL.REL.NOINC `($__internal_0_$__cuda_sm10x_tcgen05_guardrail_trap_col_being_dealloced_not_returned_by_alloc) ;  /* 0x00000000002c7944 */ /* 0x000fea0003c00000 */
[----:B------:R-:W-:Y:S05]  /*5a210*/  BRA `(.L_x_13) ;  /* 0x0000000000087947 */ /* 0x000fea0003800000 */
.L_x_14:
[----:B------:R-:W-:-:S07]  /*5a220*/  MOV R2, 0x5a240 ;  /* 0x0005a24000027802 */ /* 0x000fce0000000f00 */
[----:B------:R-:W-:Y:S05]  /*5a230*/  CALL.REL.NOINC `($__internal_2_$__cuda_sm10x_tcgen05_guardrail_trap_unallocated_columns_being_dealloced) ;  /* 0x0000000000387944 */ /* 0x000fea0003c00000 */
.L_x_13:
[----:B------:R-:W-:Y:S01]  /*5a240*/  NOP ;  /* 0x0000000000007918 */ /* 0x000fe20000000000 */
[----:B---3--:R-:W-:Y:S05]  /*5a250*/  EXIT ;  /* 0x000000000000794d */ /* 0x008fea0003800000 */
.L_x_9:
[----:B------:R-:W1:Y:S02]  /*5a260*/  SYNCS.PHASECHK.TRANS64.TRYWAIT P4, [UR15], R126 ;  /* 0x0000007eff0075a7 */ /* 0x000e64000808110f */
[----:B-1----:R-:W-:Y:S05]  /*5a270*/  @!P4 BRA `(.L_x_9) ;  /* 0xfffffffc00f8c947 */ /* 0x002fea000383ffff */
[----:B------:R-:W-:Y:S05]  /*5a280*/  BRA `(.L_x_16) ;  /* 0xfffffefc00c87947 */ /* 0x000fea000383ffff */
.L_x_12:
[----:B------:R-:W1:Y:S02]  /*5a290*/  SYNCS.PHASECHK.TRANS64.TRYWAIT P0, [UR9], R4 ;  /* 0x00000004ff0075a7 */ /* 0x000e640008001109 */
[----:B-1----:R-:W-:Y:S05]  /*5a2a0*/  @!P0 BRA `(.L_x_12) ;  /* 0xfffffffc00f88947 */ /* 0x002fea000383ffff */
[----:B------:R-:W-:Y:S05]  /*5a2b0*/  BRA `(.L_x_11) ;  /* 0xffffffb8006c7947 */ /* 0x000fea000383ffff */
        .weak           $__internal_0_$__cuda_sm10x_tcgen05_guardrail_trap_col_being_dealloced_not_returned_by_alloc
        .type           $__internal_0_$__cuda_sm10x_tcgen05_guardrail_trap_col_being_dealloced_not_returned_by_alloc,@function
        .size           $__internal_0_$__cuda_sm10x_tcgen05_guardrail_trap_col_being_dealloced_not_returned_by_alloc,($__internal_1_$__cuda_sm10x_tcgen05_guardrail_trap_phase_invalid_during_alloc - $__internal_0_$__cuda_sm10x_tcgen05_guardrail_trap_col_being_dealloced_not_returned_by_alloc)
$__internal_0_$__cuda_sm10x_tcgen05_guardrail_trap_col_being_dealloced_not_returned_by_alloc:
[----:B------:R-:W-:Y:S05]  /*5a2c0*/  BPT.TRAP 0x1 ;  /* 0x000000040000795c */ /* 0x000fea0000300000 */
[----:B------:R-:W-:-:S04]  /*5a2d0*/  IMAD.MOV.U32 R3, RZ, RZ, 0x0 ;  /* 0x00000000ff037424 */ /* 0x000fc800078e00ff */
[----:B------:R-:W-:Y:S05]  /*5a2e0*/  RET.REL.NODEC R2 `(matmul_kernel) ;  /* 0xfffffa5c02447950 */ /* 0x000fea0003c3ffff */
        .weak           $__internal_1_$__cuda_sm10x_tcgen05_guardrail_trap_phase_invalid_during_alloc
        .type           $__internal_1_$__cuda_sm10x_tcgen05_guardrail_trap_phase_invalid_during_alloc,@function
        .size           $__internal_1_$__cuda_sm10x_tcgen05_guardrail_trap_phase_invalid_during_alloc,($__internal_2_$__cuda_sm10x_tcgen05_guardrail_trap_unallocated_columns_being_dealloced - $__internal_1_$__cuda_sm10x_tcgen05_guardrail_trap_phase_invalid_during_alloc)
$__internal_1_$__cuda_sm10x_tcgen05_guardrail_trap_phase_invalid_during_alloc:
[----:B------:R-:W-:Y:S05]  /*5a2f0*/  BPT.TRAP 0x1 ;  /* 0x000000040000795c */ /* 0x000fea0000300000 */
[----:B------:R-:W-:-:S04]  /*5a300*/  IMAD.MOV.U32 R3, RZ, RZ, 0x0 ;  /* 0x00000000ff037424 */ /* 0x000fc800078e00ff */
[----:B------:R-:W-:Y:S05]  /*5a310*/  RET.REL.NODEC R2 `(matmul_kernel) ;  /* 0xfffffa5c02387950 */ /* 0x000fea0003c3ffff */
        .weak           $__internal_2_$__cuda_sm10x_tcgen05_guardrail_trap_unallocated_columns_being_dealloced
        .type           $__internal_2_$__cuda_sm10x_tcgen05_guardrail_trap_unallocated_columns_being_dealloced,@function
        .size           $__internal_2_$__cuda_sm10x_tcgen05_guardrail_trap_unallocated_columns_being_dealloced,(.L_x_20 - $__internal_2_$__cuda_sm10x_tcgen05_guardrail_trap_unallocated_columns_being_dealloced)
$__internal_2_$__cuda_sm10x_tcgen05_guardrail_trap_unallocated_columns_being_dealloced:
[----:B------:R-:W-:Y:S05]  /*5a320*/  BPT.TRAP 0x1 ;  /* 0x000000040000795c */ /* 0x000fea0000300000 */
[----:B------:R-:W-:-:S04]  /*5a330*/  IMAD.MOV.U32 R3, RZ, RZ, 0x0 ;  /* 0x00000000ff037424 */ /* 0x000fc800078e00ff */
[----:B------:R-:W-:Y:S05]  /*5a340*/  RET.REL.NODEC R2 `(matmul_kernel) ;  /* 0xfffffa5c022c7950 */ /* 0x000fea0003c3ffff */
.L_x_17:
[----:B------:R-:W-:-:S00]  /*5a350*/  BRA `(.L_x_17) ;  /* 0xfffffffc00fc7947 */ /* 0x000fc0000383ffff */
[----:B------:R-:W-:-:S00]  /*5a360*/  NOP ;  /* 0x0000000000007918 */ /* 0x000fc00000000000 */
        /* <DEDUP_REMOVED lines=9> */
.L_x_20:


//--------------------- .nv.shared.matmul_kernel  --------------------------
	.section	.nv.shared.matmul_kernel,"aw",@nobits
	.sectionflags	@""
	.align	16
	.zero		1024


//--------------------- .nv.shared.reserved.0     --------------------------
	.section	.nv.shared.reserved.0,"aw",@nobits
	.align	8
	.weak		__nv_reservedSMEM_offset_0_alias
	.size		__nv_reservedSMEM_offset_0_alias, 0, 64
	.other		__nv_reservedSMEM_offset_0_alias,@"STO_CUDA_RESERVED_SHARED STV_DEFAULT"
__nv_reservedSMEM_offset_0_alias:
	.zero		0
.nv.shared.reserved.0:
	.zero		64
	.weak		__nv_reservedSMEM_allocation_phase
	.type		__nv_reservedSMEM_allocation_phase,@object
	.size		__nv_reservedSMEM_allocation_phase,(.L_0 - __nv_reservedSMEM_allocation_phase)
__nv_reservedSMEM_allocation_phase:
	.zero		1
.L_0:
	.zero		7
	.weak		__nv_reservedSMEM_devtool_atexit_pc
	.type		__nv_reservedSMEM_devtool_atexit_pc,@object
	.size		__nv_reservedSMEM_devtool_atexit_pc,(__nv_reservedSMEM_allocation_mask - __nv_reservedSMEM_devtool_atexit_pc)
__nv_reservedSMEM_devtool_atexit_pc:
	.zero		8
	.weak		__nv_reservedSMEM_allocation_mask
	.type		__nv_reservedSMEM_allocation_mask,@object
	.size		__nv_reservedSMEM_allocation_mask,(.L_2 - __nv_reservedSMEM_allocation_mask)
__nv_reservedSMEM_allocation_mask:
	.zero		4
.L_2:


//--------------------- .nv.constant0.matmul_kernel --------------------------
	.section	.nv.constant0.matmul_kernel,"a",@progbits
	.sectionflags	@""
	.align	4
.nv.constant0.matmul_kernel:
	.zero		976


//--------------------- SYMBOLS --------------------------

	.type		.nv.reservedSmem.offset0,@object
	.size		.nv.reservedSmem.offset0,0x4
	.type		.nv.reservedSmem.cap,@object
	.size		.nv.reservedSmem.cap,0x4
